	.target	sm_100a

	.elftype	@"ET_EXEC"


//--------------------- .note.nv.tkinfo           --------------------------
	.section	.note.nv.tkinfo,"",@"SHT_NOTE"
	.sectionflags	@"SHF_NOTE_NV_TKINFO"
	.tkinfo
        /*0018*/ 	.word	0x00000002
        /*0030*/ 	.string	""
        /*0030*/ 	.string	"ptxas"
        /*0030*/ 	.string	"Cuda compilation tools, release 13.0, V13.0.88"
        /*0030*/ 	.string	"Build cuda_13.0.r13.0/compiler.36424714_0"
        /*0030*/ 	.string	"-arch sm_100a -m 64 "



//--------------------- .note.nv.cuinfo           --------------------------
	.section	.note.nv.cuinfo,"",@"SHT_NOTE"
	.sectionflags	@"SHF_NOTE_NV_CUINFO"
        /*0018*/ 	.short	0x0002
        /*001a*/ 	.short	0x0064
        /*001c*/ 	.short	0x0082
	.zero		2


//--------------------- .nv.info                  --------------------------
	.section	.nv.info,"",@"SHT_CUDA_INFO"
	.align	4


	//----- nvinfo : EIATTR_REGCOUNT
	.align		4
        /*0000*/ 	.byte	0x04, 0x2f
        /*0002*/ 	.short	(.L_12 - .L_11)
	.align		4
.L_11:
        /*0004*/ 	.word	index@(_ZN7cutlass6KernelINS_4gemm6kernel15Rank2KUniversalINS1_11threadblock13MmaMultistageINS1_9GemmShapeILi128ELi64ELi16EEENS_9transform11threadblock28PredicatedTileAccessIteratorINS_11MatrixShapeILi128ELi16EEEdNS_6layout11ColumnMajorELi1ENS8_31PitchLinearWarpStripedThreadMapINS_16PitchLinearShapeILi128ELi16EEELi256ENSG_ILi16ELi2EEELi1EEENS_5ArrayIdLi1ELb1EEELb0ENSD_9NoPermuteEEENS9_25RegularTileAccessIteratorISC_dNSD_43ColumnMajorTensorOpMultiplicandCongruous64bELi1ESJ_Li8EEELNS_4arch14CacheOperation4KindE0ENSA_INSB_ILi16ELi64EEEdNSD_8RowMajorELi0ENSF_INSG_ILi64ELi16EEELi256ESI_Li1EEESL_Lb0ESM_EENSO_ISU_dNSD_40RowMajorTensorOpMultiplicandCongruous64bELi0ESX_Li8EEELST_0EdSV_NS4_9MmaPolicyINS1_4warp11MmaTensorOpINS6_ILi32ELi32ELi16EEEdSP_dSZ_dSV_NS12_17MmaTensorOpPolicyINSR_3MmaINS6_ILi8ELi8ELi4EEELi32EdSV_dSE_dSV_NSR_13OpMultiplyAddEEENSB_ILi1ELi1EEEEELi1ELb0EbEENSB_ILi0ELi0EEES1D_Li1EEELi3ELNS1_23SharedMemoryClearOptionE0EbEES1G_NS_8epilogue11threadblock8EpilogueIS7_S1C_Li1ENS1I_27PredicatedTileIteratorBlas3INS1I_26OutputTileOptimalThreadMapINS1I_15OutputTileShapeILi64ELi8ELi4ELi1ELi1EEENS1M_ILi1ELi4ELi1ELi1ELi4EEELi256ELi1ELi64EEEdLNS_8BlasModeE1EEENS1H_4warp24FragmentIteratorTensorOpIS14_S17_dNSK_IdLi2ELb1EEESV_EENS1S_20TileIteratorTensorOpIS14_S17_dSV_EENS1I_18SharedLoadIteratorINS1P_18CompactedThreadMapEdLi8EEENS1H_6thread17LinearCombinationIdLi1EddLNS21_9ScaleType4KindE0ELNS_15FloatRoundStyleE2EdEENSB_ILi0ELi4EEELi1ELi1EEENS4_30GemmIdentityThreadblockSwizzleILi1EEELNS_8FillModeE2ELS1Q_1EEEEEvNT_6ParamsE)
        /*0008*/ 	.word	0x0000008e


	//----- nvinfo : EIATTR_FRAME_SIZE
	.align		4
.L_12:
        /*000c*/ 	.byte	0x04, 0x11
        /*000e*/ 	.short	(.L_14 - .L_13)
	.align		4
.L_13:
        /*0010*/ 	.word	index@($__internal_1_$__cuda_sm20_rem_u64)
        /*0014*/ 	.word	0x00000000


	//----- nvinfo : EIATTR_FRAME_SIZE
	.align		4
.L_14:
        /*0018*/ 	.byte	0x04, 0x11
        /*001a*/ 	.short	(.L_16 - .L_15)
	.align		4
.L_15:
        /*001c*/ 	.word	index@($__internal_0_$__cuda_sm20_div_u64)
        /*0020*/ 	.word	0x00000000


	//----- nvinfo : EIATTR_FRAME_SIZE
	.align		4
.L_16:
        /*0024*/ 	.byte	0x04, 0x11
        /*0026*/ 	.short	(.L_18 - .L_17)
	.align		4
.L_17:
        /*0028*/ 	.word	index@(_ZN7cutlass6KernelINS_4gemm6kernel15Rank2KUniversalINS1_11threadblock13MmaMultistageINS1_9GemmShapeILi128ELi64ELi16EEENS_9transform11threadblock28PredicatedTileAccessIteratorINS_11MatrixShapeILi128ELi16EEEdNS_6layout11ColumnMajorELi1ENS8_31PitchLinearWarpStripedThreadMapINS_16PitchLinearShapeILi128ELi16EEELi256ENSG_ILi16ELi2EEELi1EEENS_5ArrayIdLi1ELb1EEELb0ENSD_9NoPermuteEEENS9_25RegularTileAccessIteratorISC_dNSD_43ColumnMajorTensorOpMultiplicandCongruous64bELi1ESJ_Li8EEELNS_4arch14CacheOperation4KindE0ENSA_INSB_ILi16ELi64EEEdNSD_8RowMajorELi0ENSF_INSG_ILi64ELi16EEELi256ESI_Li1EEESL_Lb0ESM_EENSO_ISU_dNSD_40RowMajorTensorOpMultiplicandCongruous64bELi0ESX_Li8EEELST_0EdSV_NS4_9MmaPolicyINS1_4warp11MmaTensorOpINS6_ILi32ELi32ELi16EEEdSP_dSZ_dSV_NS12_17MmaTensorOpPolicyINSR_3MmaINS6_ILi8ELi8ELi4EEELi32EdSV_dSE_dSV_NSR_13OpMultiplyAddEEENSB_ILi1ELi1EEEEELi1ELb0EbEENSB_ILi0ELi0EEES1D_Li1EEELi3ELNS1_23SharedMemoryClearOptionE0EbEES1G_NS_8epilogue11threadblock8EpilogueIS7_S1C_Li1ENS1I_27PredicatedTileIteratorBlas3INS1I_26OutputTileOptimalThreadMapINS1I_15OutputTileShapeILi64ELi8ELi4ELi1ELi1EEENS1M_ILi1ELi4ELi1ELi1ELi4EEELi256ELi1ELi64EEEdLNS_8BlasModeE1EEENS1H_4warp24FragmentIteratorTensorOpIS14_S17_dNSK_IdLi2ELb1EEESV_EENS1S_20TileIteratorTensorOpIS14_S17_dSV_EENS1I_18SharedLoadIteratorINS1P_18CompactedThreadMapEdLi8EEENS1H_6thread17LinearCombinationIdLi1EddLNS21_9ScaleType4KindE0ELNS_15FloatRoundStyleE2EdEENSB_ILi0ELi4EEELi1ELi1EEENS4_30GemmIdentityThreadblockSwizzleILi1EEELNS_8FillModeE2ELS1Q_1EEEEEvNT_6ParamsE)
        /*002c*/ 	.word	0x00000000


	//----- nvinfo : EIATTR_MIN_STACK_SIZE
	.align		4
.L_18:
        /*0030*/ 	.byte	0x04, 0x12
        /*0032*/ 	.short	(.L_20 - .L_19)
	.align		4
.L_19:
        /*0034*/ 	.word	index@(_ZN7cutlass6KernelINS_4gemm6kernel15Rank2KUniversalINS1_11threadblock13MmaMultistageINS1_9GemmShapeILi128ELi64ELi16EEENS_9transform11threadblock28PredicatedTileAccessIteratorINS_11MatrixShapeILi128ELi16EEEdNS_6layout11ColumnMajorELi1ENS8_31PitchLinearWarpStripedThreadMapINS_16PitchLinearShapeILi128ELi16EEELi256ENSG_ILi16ELi2EEELi1EEENS_5ArrayIdLi1ELb1EEELb0ENSD_9NoPermuteEEENS9_25RegularTileAccessIteratorISC_dNSD_43ColumnMajorTensorOpMultiplicandCongruous64bELi1ESJ_Li8EEELNS_4arch14CacheOperation4KindE0ENSA_INSB_ILi16ELi64EEEdNSD_8RowMajorELi0ENSF_INSG_ILi64ELi16EEELi256ESI_Li1EEESL_Lb0ESM_EENSO_ISU_dNSD_40RowMajorTensorOpMultiplicandCongruous64bELi0ESX_Li8EEELST_0EdSV_NS4_9MmaPolicyINS1_4warp11MmaTensorOpINS6_ILi32ELi32ELi16EEEdSP_dSZ_dSV_NS12_17MmaTensorOpPolicyINSR_3MmaINS6_ILi8ELi8ELi4EEELi32EdSV_dSE_dSV_NSR_13OpMultiplyAddEEENSB_ILi1ELi1EEEEELi1ELb0EbEENSB_ILi0ELi0EEES1D_Li1EEELi3ELNS1_23SharedMemoryClearOptionE0EbEES1G_NS_8epilogue11threadblock8EpilogueIS7_S1C_Li1ENS1I_27PredicatedTileIteratorBlas3INS1I_26OutputTileOptimalThreadMapINS1I_15OutputTileShapeILi64ELi8ELi4ELi1ELi1EEENS1M_ILi1ELi4ELi1ELi1ELi4EEELi256ELi1ELi64EEEdLNS_8BlasModeE1EEENS1H_4warp24FragmentIteratorTensorOpIS14_S17_dNSK_IdLi2ELb1EEESV_EENS1S_20TileIteratorTensorOpIS14_S17_dSV_EENS1I_18SharedLoadIteratorINS1P_18CompactedThreadMapEdLi8EEENS1H_6thread17LinearCombinationIdLi1EddLNS21_9ScaleType4KindE0ELNS_15FloatRoundStyleE2EdEENSB_ILi0ELi4EEELi1ELi1EEENS4_30GemmIdentityThreadblockSwizzleILi1EEELNS_8FillModeE2ELS1Q_1EEEEEvNT_6ParamsE)
        /*0038*/ 	.word	0x00000000
.L_20:


//--------------------- .nv.compat                --------------------------
	.section	.nv.compat,"",@"SHT_CUDA_COMPAT_INFO"
	.align	4
        /*0000*/ 	.byte	0x02, 0x09, 0x01, 0x00, 0x02, 0x02, 0x01, 0x00, 0x02, 0x05, 0x05, 0x00, 0x03, 0x07, 0x01, 0x01
        /*0010*/ 	.byte	0x02, 0x03, 0x00, 0x00, 0x02, 0x06, 0x01, 0x00, 0x04, 0x0b, 0x08, 0x00, 0x01, 0x00, 0x00, 0x00
        /*0020*/ 	.byte	0x00, 0x00, 0x00, 0x00


//--------------------- .nv.info._ZN7cutlass6KernelINS_4gemm6kernel15Rank2KUniversalINS1_11threadblock13MmaMultistageINS1_9GemmShapeILi128ELi64ELi16EEENS_9transform11threadblock28PredicatedTileAccessIteratorINS_11MatrixShapeILi128ELi16EEEdNS_6layout11ColumnMajorELi1ENS8_31PitchLinearWarpStripedThreadMapINS_16PitchLinearShapeILi128ELi16EEELi256ENSG_ILi16ELi2EEELi1EEENS_5ArrayIdLi1ELb1EEELb0ENSD_9NoPermuteEEENS9_25RegularTileAccessIteratorISC_dNSD_43ColumnMajorTensorOpMultiplicandCongruous64bELi1ESJ_Li8EEELNS_4arch14CacheOperation4KindE0ENSA_INSB_ILi16ELi64EEEdNSD_8RowMajorELi0ENSF_INSG_ILi64ELi16EEELi256ESI_Li1EEESL_Lb0ESM_EENSO_ISU_dNSD_40RowMajorTensorOpMultiplicandCongruous64bELi0ESX_Li8EEELST_0EdSV_NS4_9MmaPolicyINS1_4warp11MmaTensorOpINS6_ILi32ELi32ELi16EEEdSP_dSZ_dSV_NS12_17MmaTensorOpPolicyINSR_3MmaINS6_ILi8ELi8ELi4EEELi32EdSV_dSE_dSV_NSR_13OpMultiplyAddEEENSB_ILi1ELi1EEEEELi1ELb0EbEENSB_ILi0ELi0EEES1D_Li1EEELi3ELNS1_23SharedMemoryClearOptionE0EbEES1G_NS_8epilogue11threadblock8EpilogueIS7_S1C_Li1ENS1I_27PredicatedTileIteratorBlas3INS1I_26OutputTileOptimalThreadMapINS1I_15OutputTileShapeILi64ELi8ELi4ELi1ELi1EEENS1M_ILi1ELi4ELi1ELi1ELi4EEELi256ELi1ELi64EEEdLNS_8BlasModeE1EEENS1H_4warp24FragmentIteratorTensorOpIS14_S17_dNSK_IdLi2ELb1EEESV_EENS1S_20TileIteratorTensorOpIS14_S17_dSV_EENS1I_18SharedLoadIteratorINS1P_18CompactedThreadMapEdLi8EEENS1H_6thread17LinearCombinationIdLi1EddLNS21_9ScaleType4KindE0ELNS_15FloatRoundStyleE2EdEENSB_ILi0ELi4EEELi1ELi1EEENS4_30GemmIdentityThreadblockSwizzleILi1EEELNS_8FillModeE2ELS1Q_1EEEEEvNT_6ParamsE --------------------------
	.section	.nv.info._ZN7cutlass6KernelINS_4gemm6kernel15Rank2KUniversalINS1_11threadblock13MmaMultistageINS1_9GemmShapeILi128ELi64ELi16EEENS_9transform11threadblock28PredicatedTileAccessIteratorINS_11MatrixShapeILi128ELi16EEEdNS_6layout11ColumnMajorELi1ENS8_31PitchLinearWarpStripedThreadMapINS_16PitchLinearShapeILi128ELi16EEELi256ENSG_ILi16ELi2EEELi1EEENS_5ArrayIdLi1ELb1EEELb0ENSD_9NoPermuteEEENS9_25RegularTileAccessIteratorISC_dNSD_43ColumnMajorTensorOpMultiplicandCongruous64bELi1ESJ_Li8EEELNS_4arch14CacheOperation4KindE0ENSA_INSB_ILi16ELi64EEEdNSD_8RowMajorELi0ENSF_INSG_ILi64ELi16EEELi256ESI_Li1EEESL_Lb0ESM_EENSO_ISU_dNSD_40RowMajorTensorOpMultiplicandCongruous64bELi0ESX_Li8EEELST_0EdSV_NS4_9MmaPolicyINS1_4warp11MmaTensorOpINS6_ILi32ELi32ELi16EEEdSP_dSZ_dSV_NS12_17MmaTensorOpPolicyINSR_3MmaINS6_ILi8ELi8ELi4EEELi32EdSV_dSE_dSV_NSR_13OpMultiplyAddEEENSB_ILi1ELi1EEEEELi1ELb0EbEENSB_ILi0ELi0EEES1D_Li1EEELi3ELNS1_23SharedMemoryClearOptionE0EbEES1G_NS_8epilogue11threadblock8EpilogueIS7_S1C_Li1ENS1I_27PredicatedTileIteratorBlas3INS1I_26OutputTileOptimalThreadMapINS1I_15OutputTileShapeILi64ELi8ELi4ELi1ELi1EEENS1M_ILi1ELi4ELi1ELi1ELi4EEELi256ELi1ELi64EEEdLNS_8BlasModeE1EEENS1H_4warp24FragmentIteratorTensorOpIS14_S17_dNSK_IdLi2ELb1EEESV_EENS1S_20TileIteratorTensorOpIS14_S17_dSV_EENS1I_18SharedLoadIteratorINS1P_18CompactedThreadMapEdLi8EEENS1H_6thread17LinearCombinationIdLi1EddLNS21_9ScaleType4KindE0ELNS_15FloatRoundStyleE2EdEENSB_ILi0ELi4EEELi1ELi1EEENS4_30GemmIdentityThreadblockSwizzleILi1EEELNS_8FillModeE2ELS1Q_1EEEEEvNT_6ParamsE,"",@"SHT_CUDA_INFO"
	.sectionflags	@""
	.align	4


	//----- nvinfo : EIATTR_CUDA_API_VERSION
	.align		4
        /*0000*/ 	.byte	0x04, 0x37
        /*0002*/ 	.short	(.L_22 - .L_21)
.L_21:
        /*0004*/ 	.word	0x00000082


	//----- nvinfo : EIATTR_KPARAM_INFO
	.align		4
.L_22:
        /*0008*/ 	.byte	0x04, 0x17
        /*000a*/ 	.short	(.L_24 - .L_23)
.L_23:
        /*000c*/ 	.word	0x00000000
        /*0010*/ 	.short	0x0000
        /*0012*/ 	.short	0x0000
        /*0014*/ 	.byte	0x00, 0xf0, 0xc1, 0x06


	//----- nvinfo : EIATTR_SPARSE_MMA_MASK
	.align		4
.L_24:
        /*0018*/ 	.byte	0x03, 0x50
        /*001a*/ 	.short	0x0000


	//----- nvinfo : EIATTR_MAXREG_COUNT
	.align		4
        /*001c*/ 	.byte	0x03, 0x1b
        /*001e*/ 	.short	0x00ff


	//----- nvinfo : EIATTR_NUM_BARRIERS
	.align		4
        /*0020*/ 	.byte	0x02, 0x4c
        /*0022*/ 	.byte	0x01
	.zero		1


	//----- nvinfo : EIATTR_MERCURY_ISA_VERSION
	.align		4
        /*0024*/ 	.byte	0x03, 0x5f
        /*0026*/ 	.short	0x0101


	//----- nvinfo : EIATTR_COOP_GROUP_MASK_REGIDS
	.align		4
        /*0028*/ 	.byte	0x04, 0x29
        /*002a*/ 	.short	(.L_26 - .L_25)


	//   ....[0]....
.L_25:
        /*002c*/ 	.word	0xffffffff


	//----- nvinfo : EIATTR_COOP_GROUP_INSTR_OFFSETS
	.align		4
.L_26:
        /*0030*/ 	.byte	0x04, 0x28
        /*0032*/ 	.short	(.L_28 - .L_27)


	//   ....[0]....
.L_27:
        /*0034*/ 	.word	0x000006b0


	//----- nvinfo : EIATTR_VRC_CTA_INIT_COUNT
	.align		4
.L_28:
        /*0038*/ 	.byte	0x02, 0x4a
	.zero		1
	.zero		1


	//----- nvinfo : EIATTR_EXIT_INSTR_OFFSETS
	.align		4
        /*003c*/ 	.byte	0x04, 0x1c
        /*003e*/ 	.short	(.L_30 - .L_29)


	//   ....[0]....
.L_29:
        /*0040*/ 	.word	0x00000070


	//   ....[1]....
        /*0044*/ 	.word	0x00000150


	//   ....[2]....
        /*0048*/ 	.word	0x00000190


	//   ....[3]....
        /*004c*/ 	.word	0x0001ac10


	//   ....[4]....
        /*0050*/ 	.word	0x0001ac90


	//   ....[5]....
        /*0054*/ 	.word	0x0001ad50


	//----- nvinfo : EIATTR_CRS_STACK_SIZE
	.align		4
.L_30:
        /*0058*/ 	.byte	0x04, 0x1e
        /*005a*/ 	.short	(.L_32 - .L_31)
.L_31:
        /*005c*/ 	.word	0x00000000


	//----- nvinfo : EIATTR_CBANK_PARAM_SIZE
	.align		4
.L_32:
        /*0060*/ 	.byte	0x03, 0x19
        /*0062*/ 	.short	0x01b0


	//----- nvinfo : EIATTR_PARAM_CBANK
	.align		4
        /*0064*/ 	.byte	0x04, 0x0a
        /*0066*/ 	.short	(.L_34 - .L_33)
	.align		4
.L_33:
        /*0068*/ 	.word	index@(.nv.constant0._ZN7cutlass6KernelINS_4gemm6kernel15Rank2KUniversalINS1_11threadblock13MmaMultistageINS1_9GemmShapeILi128ELi64ELi16EEENS_9transform11threadblock28PredicatedTileAccessIteratorINS_11MatrixShapeILi128ELi16EEEdNS_6layout11ColumnMajorELi1ENS8_31PitchLinearWarpStripedThreadMapINS_16PitchLinearShapeILi128ELi16EEELi256ENSG_ILi16ELi2EEELi1EEENS_5ArrayIdLi1ELb1EEELb0ENSD_9NoPermuteEEENS9_25RegularTileAccessIteratorISC_dNSD_43ColumnMajorTensorOpMultiplicandCongruous64bELi1ESJ_Li8EEELNS_4arch14CacheOperation4KindE0ENSA_INSB_ILi16ELi64EEEdNSD_8RowMajorELi0ENSF_INSG_ILi64ELi16EEELi256ESI_Li1EEESL_Lb0ESM_EENSO_ISU_dNSD_40RowMajorTensorOpMultiplicandCongruous64bELi0ESX_Li8EEELST_0EdSV_NS4_9MmaPolicyINS1_4warp11MmaTensorOpINS6_ILi32ELi32ELi16EEEdSP_dSZ_dSV_NS12_17MmaTensorOpPolicyINSR_3MmaINS6_ILi8ELi8ELi4EEELi32EdSV_dSE_dSV_NSR_13OpMultiplyAddEEENSB_ILi1ELi1EEEEELi1ELb0EbEENSB_ILi0ELi0EEES1D_Li1EEELi3ELNS1_23SharedMemoryClearOptionE0EbEES1G_NS_8epilogue11threadblock8EpilogueIS7_S1C_Li1ENS1I_27PredicatedTileIteratorBlas3INS1I_26OutputTileOptimalThreadMapINS1I_15OutputTileShapeILi64ELi8ELi4ELi1ELi1EEENS1M_ILi1ELi4ELi1ELi1ELi4EEELi256ELi1ELi64EEEdLNS_8BlasModeE1EEENS1H_4warp24FragmentIteratorTensorOpIS14_S17_dNSK_IdLi2ELb1EEESV_EENS1S_20TileIteratorTensorOpIS14_S17_dSV_EENS1I_18SharedLoadIteratorINS1P_18CompactedThreadMapEdLi8EEENS1H_6thread17LinearCombinationIdLi1EddLNS21_9ScaleType4KindE0ELNS_15FloatRoundStyleE2EdEENSB_ILi0ELi4EEELi1ELi1EEENS4_30GemmIdentityThreadblockSwizzleILi1EEELNS_8FillModeE2ELS1Q_1EEEEEvNT_6ParamsE)
        /*006c*/ 	.short	0x0380
        /*006e*/ 	.short	0x01b0


	//----- nvinfo : EIATTR_SW_WAR
	.align		4
.L_34:
        /*0070*/ 	.byte	0x04, 0x36
        /*0072*/ 	.short	(.L_36 - .L_35)
.L_35:
        /*0074*/ 	.word	0x00000008
.L_36:


//--------------------- .nv.callgraph             --------------------------
	.section	.nv.callgraph,"",@"SHT_CUDA_CALLGRAPH"
	.align	4
	.sectionentsize	8
	.align		4
        /*0000*/ 	.word	0x00000000
	.align		4
        /*0004*/ 	.word	0xffffffff
	.align		4
        /*0008*/ 	.word	0x00000000
	.align		4
        /*000c*/ 	.word	0xfffffffe
	.align		4
        /*0010*/ 	.word	0x00000000
	.align		4
        /*0014*/ 	.word	0xfffffffd
	.align		4
        /*0018*/ 	.word	0x00000000
	.align		4
        /*001c*/ 	.word	0xfffffffc


//--------------------- .nv.constant4             --------------------------
	.section	.nv.constant4,"a",@progbits
	.align	8
	.align		8
.nv.constant4:
        /*0000*/ 	.dword	_ZN39_INTERNAL_c977a2ec_4_k_cu_5a908c92_27714cuda3std3__45__cpo5beginE
	.align		8
        /*0008*/ 	.dword	_ZN39_INTERNAL_c977a2ec_4_k_cu_5a908c92_27714cuda3std3__45__cpo3endE
	.align		8
        /*0010*/ 	.dword	_ZN39_INTERNAL_c977a2ec_4_k_cu_5a908c92_27714cuda3std3__45__cpo6cbeginE
	.align		8
        /*0018*/ 	.dword	_ZN39_INTERNAL_c977a2ec_4_k_cu_5a908c92_27714cuda3std3__45__cpo4cendE
	.align		8
        /*0020*/ 	.dword	_ZN39_INTERNAL_c977a2ec_4_k_cu_5a908c92_27714cuda3std3__441_GLOBAL__N__c977a2ec_4_k_cu_5a908c92_27716ignoreE
	.align		8
        /*0028*/ 	.dword	_ZN39_INTERNAL_c977a2ec_4_k_cu_5a908c92_27714cuda3std3__419piecewise_constructE
	.align		8
        /*0030*/ 	.dword	_ZN39_INTERNAL_c977a2ec_4_k_cu_5a908c92_27714cuda3std3__48in_placeE
	.align		8
        /*0038*/ 	.dword	_ZN39_INTERNAL_c977a2ec_4_k_cu_5a908c92_27714cuda3std6ranges3__45__cpo4swapE
	.align		8
        /*0040*/ 	.dword	_ZN39_INTERNAL_c977a2ec_4_k_cu_5a908c92_27714cuda3std6ranges3__45__cpo9iter_moveE
	.align		8
        /*0048*/ 	.dword	_ZN39_INTERNAL_c977a2ec_4_k_cu_5a908c92_27714cute7productE
	.align		8
        /*0050*/ 	.dword	_ZN39_INTERNAL_c977a2ec_4_k_cu_5a908c92_27714cute1_E


//--------------------- .text._ZN7cutlass6KernelINS_4gemm6kernel15Rank2KUniversalINS1_11threadblock13MmaMultistageINS1_9GemmShapeILi128ELi64ELi16EEENS_9transform11threadblock28PredicatedTileAccessIteratorINS_11MatrixShapeILi128ELi16EEEdNS_6layout11ColumnMajorELi1ENS8_31PitchLinearWarpStripedThreadMapINS_16PitchLinearShapeILi128ELi16EEELi256ENSG_ILi16ELi2EEELi1EEENS_5ArrayIdLi1ELb1EEELb0ENSD_9NoPermuteEEENS9_25RegularTileAccessIteratorISC_dNSD_43ColumnMajorTensorOpMultiplicandCongruous64bELi1ESJ_Li8EEELNS_4arch14CacheOperation4KindE0ENSA_INSB_ILi16ELi64EEEdNSD_8RowMajorELi0ENSF_INSG_ILi64ELi16EEELi256ESI_Li1EEESL_Lb0ESM_EENSO_ISU_dNSD_40RowMajorTensorOpMultiplicandCongruous64bELi0ESX_Li8EEELST_0EdSV_NS4_9MmaPolicyINS1_4warp11MmaTensorOpINS6_ILi32ELi32ELi16EEEdSP_dSZ_dSV_NS12_17MmaTensorOpPolicyINSR_3MmaINS6_ILi8ELi8ELi4EEELi32EdSV_dSE_dSV_NSR_13OpMultiplyAddEEENSB_ILi1ELi1EEEEELi1ELb0EbEENSB_ILi0ELi0EEES1D_Li1EEELi3ELNS1_23SharedMemoryClearOptionE0EbEES1G_NS_8epilogue11threadblock8EpilogueIS7_S1C_Li1ENS1I_27PredicatedTileIteratorBlas3INS1I_26OutputTileOptimalThreadMapINS1I_15OutputTileShapeILi64ELi8ELi4ELi1ELi1EEENS1M_ILi1ELi4ELi1ELi1ELi4EEELi256ELi1ELi64EEEdLNS_8BlasModeE1EEENS1H_4warp24FragmentIteratorTensorOpIS14_S17_dNSK_IdLi2ELb1EEESV_EENS1S_20TileIteratorTensorOpIS14_S17_dSV_EENS1I_18SharedLoadIteratorINS1P_18CompactedThreadMapEdLi8EEENS1H_6thread17LinearCombinationIdLi1EddLNS21_9ScaleType4KindE0ELNS_15FloatRoundStyleE2EdEENSB_ILi0ELi4EEELi1ELi1EEENS4_30GemmIdentityThreadblockSwizzleILi1EEELNS_8FillModeE2ELS1Q_1EEEEEvNT_6ParamsE --------------------------
	.section	.text._ZN7cutlass6KernelINS_4gemm6kernel15Rank2KUniversalINS1_11threadblock13MmaMultistageINS1_9GemmShapeILi128ELi64ELi16EEENS_9transform11threadblock28PredicatedTileAccessIteratorINS_11MatrixShapeILi128ELi16EEEdNS_6layout11ColumnMajorELi1ENS8_31PitchLinearWarpStripedThreadMapINS_16PitchLinearShapeILi128ELi16EEELi256ENSG_ILi16ELi2EEELi1EEENS_5ArrayIdLi1ELb1EEELb0ENSD_9NoPermuteEEENS9_25RegularTileAccessIteratorISC_dNSD_43ColumnMajorTensorOpMultiplicandCongruous64bELi1ESJ_Li8EEELNS_4arch14CacheOperation4KindE0ENSA_INSB_ILi16ELi64EEEdNSD_8RowMajorELi0ENSF_INSG_ILi64ELi16EEELi256ESI_Li1EEESL_Lb0ESM_EENSO_ISU_dNSD_40RowMajorTensorOpMultiplicandCongruous64bELi0ESX_Li8EEELST_0EdSV_NS4_9MmaPolicyINS1_4warp11MmaTensorOpINS6_ILi32ELi32ELi16EEEdSP_dSZ_dSV_NS12_17MmaTensorOpPolicyINSR_3MmaINS6_ILi8ELi8ELi4EEELi32EdSV_dSE_dSV_NSR_13OpMultiplyAddEEENSB_ILi1ELi1EEEEELi1ELb0EbEENSB_ILi0ELi0EEES1D_Li1EEELi3ELNS1_23SharedMemoryClearOptionE0EbEES1G_NS_8epilogue11threadblock8EpilogueIS7_S1C_Li1ENS1I_27PredicatedTileIteratorBlas3INS1I_26OutputTileOptimalThreadMapINS1I_15OutputTileShapeILi64ELi8ELi4ELi1ELi1EEENS1M_ILi1ELi4ELi1ELi1ELi4EEELi256ELi1ELi64EEEdLNS_8BlasModeE1EEENS1H_4warp24FragmentIteratorTensorOpIS14_S17_dNSK_IdLi2ELb1EEESV_EENS1S_20TileIteratorTensorOpIS14_S17_dSV_EENS1I_18SharedLoadIteratorINS1P_18CompactedThreadMapEdLi8EEENS1H_6thread17LinearCombinationIdLi1EddLNS21_9ScaleType4KindE0ELNS_15FloatRoundStyleE2EdEENSB_ILi0ELi4EEELi1ELi1EEENS4_30GemmIdentityThreadblockSwizzleILi1EEELNS_8FillModeE2ELS1Q_1EEEEEvNT_6ParamsE,"ax",@progbits
	.align	128
.text._ZN7cutlass6KernelINS_4gemm6kernel15Rank2KUniversalINS1_11threadblock13MmaMultistageINS1_9GemmShapeILi128ELi64ELi16EEENS_9transform11threadblock28PredicatedTileAccessIteratorINS_11MatrixShapeILi128ELi16EEEdNS_6layout11ColumnMajorELi1ENS8_31PitchLinearWarpStripedThreadMapINS_16PitchLinearShapeILi128ELi16EEELi256ENSG_ILi16ELi2EEELi1EEENS_5ArrayIdLi1ELb1EEELb0ENSD_9NoPermuteEEENS9_25RegularTileAccessIteratorISC_dNSD_43ColumnMajorTensorOpMultiplicandCongruous64bELi1ESJ_Li8EEELNS_4arch14CacheOperation4KindE0ENSA_INSB_ILi16ELi64EEEdNSD_8RowMajorELi0ENSF_INSG_ILi64ELi16EEELi256ESI_Li1EEESL_Lb0ESM_EENSO_ISU_dNSD_40RowMajorTensorOpMultiplicandCongruous64bELi0ESX_Li8EEELST_0EdSV_NS4_9MmaPolicyINS1_4warp11MmaTensorOpINS6_ILi32ELi32ELi16EEEdSP_dSZ_dSV_NS12_17MmaTensorOpPolicyINSR_3MmaINS6_ILi8ELi8ELi4EEELi32EdSV_dSE_dSV_NSR_13OpMultiplyAddEEENSB_ILi1ELi1EEEEELi1ELb0EbEENSB_ILi0ELi0EEES1D_Li1EEELi3ELNS1_23SharedMemoryClearOptionE0EbEES1G_NS_8epilogue11threadblock8EpilogueIS7_S1C_Li1ENS1I_27PredicatedTileIteratorBlas3INS1I_26OutputTileOptimalThreadMapINS1I_15OutputTileShapeILi64ELi8ELi4ELi1ELi1EEENS1M_ILi1ELi4ELi1ELi1ELi4EEELi256ELi1ELi64EEEdLNS_8BlasModeE1EEENS1H_4warp24FragmentIteratorTensorOpIS14_S17_dNSK_IdLi2ELb1EEESV_EENS1S_20TileIteratorTensorOpIS14_S17_dSV_EENS1I_18SharedLoadIteratorINS1P_18CompactedThreadMapEdLi8EEENS1H_6thread17LinearCombinationIdLi1EddLNS21_9ScaleType4KindE0ELNS_15FloatRoundStyleE2EdEENSB_ILi0ELi4EEELi1ELi1EEENS4_30GemmIdentityThreadblockSwizzleILi1EEELNS_8FillModeE2ELS1Q_1EEEEEvNT_6ParamsE:
        .type           _ZN7cutlass6KernelINS_4gemm6kernel15Rank2KUniversalINS1_11threadblock13MmaMultistageINS1_9GemmShapeILi128ELi64ELi16EEENS_9transform11threadblock28PredicatedTileAccessIteratorINS_11MatrixShapeILi128ELi16EEEdNS_6layout11ColumnMajorELi1ENS8_31PitchLinearWarpStripedThreadMapINS_16PitchLinearShapeILi128ELi16EEELi256ENSG_ILi16ELi2EEELi1EEENS_5ArrayIdLi1ELb1EEELb0ENSD_9NoPermuteEEENS9_25RegularTileAccessIteratorISC_dNSD_43ColumnMajorTensorOpMultiplicandCongruous64bELi1ESJ_Li8EEELNS_4arch14CacheOperation4KindE0ENSA_INSB_ILi16ELi64EEEdNSD_8RowMajorELi0ENSF_INSG_ILi64ELi16EEELi256ESI_Li1EEESL_Lb0ESM_EENSO_ISU_dNSD_40RowMajorTensorOpMultiplicandCongruous64bELi0ESX_Li8EEELST_0EdSV_NS4_9MmaPolicyINS1_4warp11MmaTensorOpINS6_ILi32ELi32ELi16EEEdSP_dSZ_dSV_NS12_17MmaTensorOpPolicyINSR_3MmaINS6_ILi8ELi8ELi4EEELi32EdSV_dSE_dSV_NSR_13OpMultiplyAddEEENSB_ILi1ELi1EEEEELi1ELb0EbEENSB_ILi0ELi0EEES1D_Li1EEELi3ELNS1_23SharedMemoryClearOptionE0EbEES1G_NS_8epilogue11threadblock8EpilogueIS7_S1C_Li1ENS1I_27PredicatedTileIteratorBlas3INS1I_26OutputTileOptimalThreadMapINS1I_15OutputTileShapeILi64ELi8ELi4ELi1ELi1EEENS1M_ILi1ELi4ELi1ELi1ELi4EEELi256ELi1ELi64EEEdLNS_8BlasModeE1EEENS1H_4warp24FragmentIteratorTensorOpIS14_S17_dNSK_IdLi2ELb1EEESV_EENS1S_20TileIteratorTensorOpIS14_S17_dSV_EENS1I_18SharedLoadIteratorINS1P_18CompactedThreadMapEdLi8EEENS1H_6thread17LinearCombinationIdLi1EddLNS21_9ScaleType4KindE0ELNS_15FloatRoundStyleE2EdEENSB_ILi0ELi4EEELi1ELi1EEENS4_30GemmIdentityThreadblockSwizzleILi1EEELNS_8FillModeE2ELS1Q_1EEEEEvNT_6ParamsE,@function
        .size           _ZN7cutlass6KernelINS_4gemm6kernel15Rank2KUniversalINS1_11threadblock13MmaMultistageINS1_9GemmShapeILi128ELi64ELi16EEENS_9transform11threadblock28PredicatedTileAccessIteratorINS_11MatrixShapeILi128ELi16EEEdNS_6layout11ColumnMajorELi1ENS8_31PitchLinearWarpStripedThreadMapINS_16PitchLinearShapeILi128ELi16EEELi256ENSG_ILi16ELi2EEELi1EEENS_5ArrayIdLi1ELb1EEELb0ENSD_9NoPermuteEEENS9_25RegularTileAccessIteratorISC_dNSD_43ColumnMajorTensorOpMultiplicandCongruous64bELi1ESJ_Li8EEELNS_4arch14CacheOperation4KindE0ENSA_INSB_ILi16ELi64EEEdNSD_8RowMajorELi0ENSF_INSG_ILi64ELi16EEELi256ESI_Li1EEESL_Lb0ESM_EENSO_ISU_dNSD_40RowMajorTensorOpMultiplicandCongruous64bELi0ESX_Li8EEELST_0EdSV_NS4_9MmaPolicyINS1_4warp11MmaTensorOpINS6_ILi32ELi32ELi16EEEdSP_dSZ_dSV_NS12_17MmaTensorOpPolicyINSR_3MmaINS6_ILi8ELi8ELi4EEELi32EdSV_dSE_dSV_NSR_13OpMultiplyAddEEENSB_ILi1ELi1EEEEELi1ELb0EbEENSB_ILi0ELi0EEES1D_Li1EEELi3ELNS1_23SharedMemoryClearOptionE0EbEES1G_NS_8epilogue11threadblock8EpilogueIS7_S1C_Li1ENS1I_27PredicatedTileIteratorBlas3INS1I_26OutputTileOptimalThreadMapINS1I_15OutputTileShapeILi64ELi8ELi4ELi1ELi1EEENS1M_ILi1ELi4ELi1ELi1ELi4EEELi256ELi1ELi64EEEdLNS_8BlasModeE1EEENS1H_4warp24FragmentIteratorTensorOpIS14_S17_dNSK_IdLi2ELb1EEESV_EENS1S_20TileIteratorTensorOpIS14_S17_dSV_EENS1I_18SharedLoadIteratorINS1P_18CompactedThreadMapEdLi8EEENS1H_6thread17LinearCombinationIdLi1EddLNS21_9ScaleType4KindE0ELNS_15FloatRoundStyleE2EdEENSB_ILi0ELi4EEELi1ELi1EEENS4_30GemmIdentityThreadblockSwizzleILi1EEELNS_8FillModeE2ELS1Q_1EEEEEvNT_6ParamsE,(.L_x_341 - _ZN7cutlass6KernelINS_4gemm6kernel15Rank2KUniversalINS1_11threadblock13MmaMultistageINS1_9GemmShapeILi128ELi64ELi16EEENS_9transform11threadblock28PredicatedTileAccessIteratorINS_11MatrixShapeILi128ELi16EEEdNS_6layout11ColumnMajorELi1ENS8_31PitchLinearWarpStripedThreadMapINS_16PitchLinearShapeILi128ELi16EEELi256ENSG_ILi16ELi2EEELi1EEENS_5ArrayIdLi1ELb1EEELb0ENSD_9NoPermuteEEENS9_25RegularTileAccessIteratorISC_dNSD_43ColumnMajorTensorOpMultiplicandCongruous64bELi1ESJ_Li8EEELNS_4arch14CacheOperation4KindE0ENSA_INSB_ILi16ELi64EEEdNSD_8RowMajorELi0ENSF_INSG_ILi64ELi16EEELi256ESI_Li1EEESL_Lb0ESM_EENSO_ISU_dNSD_40RowMajorTensorOpMultiplicandCongruous64bELi0ESX_Li8EEELST_0EdSV_NS4_9MmaPolicyINS1_4warp11MmaTensorOpINS6_ILi32ELi32ELi16EEEdSP_dSZ_dSV_NS12_17MmaTensorOpPolicyINSR_3MmaINS6_ILi8ELi8ELi4EEELi32EdSV_dSE_dSV_NSR_13OpMultiplyAddEEENSB_ILi1ELi1EEEEELi1ELb0EbEENSB_ILi0ELi0EEES1D_Li1EEELi3ELNS1_23SharedMemoryClearOptionE0EbEES1G_NS_8epilogue11threadblock8EpilogueIS7_S1C_Li1ENS1I_27PredicatedTileIteratorBlas3INS1I_26OutputTileOptimalThreadMapINS1I_15OutputTileShapeILi64ELi8ELi4ELi1ELi1EEENS1M_ILi1ELi4ELi1ELi1ELi4EEELi256ELi1ELi64EEEdLNS_8BlasModeE1EEENS1H_4warp24FragmentIteratorTensorOpIS14_S17_dNSK_IdLi2ELb1EEESV_EENS1S_20TileIteratorTensorOpIS14_S17_dSV_EENS1I_18SharedLoadIteratorINS1P_18CompactedThreadMapEdLi8EEENS1H_6thread17LinearCombinationIdLi1EddLNS21_9ScaleType4KindE0ELNS_15FloatRoundStyleE2EdEENSB_ILi0ELi4EEELi1ELi1EEENS4_30GemmIdentityThreadblockSwizzleILi1EEELNS_8FillModeE2ELS1Q_1EEEEEvNT_6ParamsE)
        .other          _ZN7cutlass6KernelINS_4gemm6kernel15Rank2KUniversalINS1_11threadblock13MmaMultistageINS1_9GemmShapeILi128ELi64ELi16EEENS_9transform11threadblock28PredicatedTileAccessIteratorINS_11MatrixShapeILi128ELi16EEEdNS_6layout11ColumnMajorELi1ENS8_31PitchLinearWarpStripedThreadMapINS_16PitchLinearShapeILi128ELi16EEELi256ENSG_ILi16ELi2EEELi1EEENS_5ArrayIdLi1ELb1EEELb0ENSD_9NoPermuteEEENS9_25RegularTileAccessIteratorISC_dNSD_43ColumnMajorTensorOpMultiplicandCongruous64bELi1ESJ_Li8EEELNS_4arch14CacheOperation4KindE0ENSA_INSB_ILi16ELi64EEEdNSD_8RowMajorELi0ENSF_INSG_ILi64ELi16EEELi256ESI_Li1EEESL_Lb0ESM_EENSO_ISU_dNSD_40RowMajorTensorOpMultiplicandCongruous64bELi0ESX_Li8EEELST_0EdSV_NS4_9MmaPolicyINS1_4warp11MmaTensorOpINS6_ILi32ELi32ELi16EEEdSP_dSZ_dSV_NS12_17MmaTensorOpPolicyINSR_3MmaINS6_ILi8ELi8ELi4EEELi32EdSV_dSE_dSV_NSR_13OpMultiplyAddEEENSB_ILi1ELi1EEEEELi1ELb0EbEENSB_ILi0ELi0EEES1D_Li1EEELi3ELNS1_23SharedMemoryClearOptionE0EbEES1G_NS_8epilogue11threadblock8EpilogueIS7_S1C_Li1ENS1I_27PredicatedTileIteratorBlas3INS1I_26OutputTileOptimalThreadMapINS1I_15OutputTileShapeILi64ELi8ELi4ELi1ELi1EEENS1M_ILi1ELi4ELi1ELi1ELi4EEELi256ELi1ELi64EEEdLNS_8BlasModeE1EEENS1H_4warp24FragmentIteratorTensorOpIS14_S17_dNSK_IdLi2ELb1EEESV_EENS1S_20TileIteratorTensorOpIS14_S17_dSV_EENS1I_18SharedLoadIteratorINS1P_18CompactedThreadMapEdLi8EEENS1H_6thread17LinearCombinationIdLi1EddLNS21_9ScaleType4KindE0ELNS_15FloatRoundStyleE2EdEENSB_ILi0ELi4EEELi1ELi1EEENS4_30GemmIdentityThreadblockSwizzleILi1EEELNS_8FillModeE2ELS1Q_1EEEEEvNT_6ParamsE,@"STO_CUDA_ENTRY STV_DEFAULT"
_ZN7cutlass6KernelINS_4gemm6kernel15Rank2KUniversalINS1_11threadblock13MmaMultistageINS1_9GemmShapeILi128ELi64ELi16EEENS_9transform11threadblock28PredicatedTileAccessIteratorINS_11MatrixShapeILi128ELi16EEEdNS_6layout11ColumnMajorELi1ENS8_31PitchLinearWarpStripedThreadMapINS_16PitchLinearShapeILi128ELi16EEELi256ENSG_ILi16ELi2EEELi1EEENS_5ArrayIdLi1ELb1EEELb0ENSD_9NoPermuteEEENS9_25RegularTileAccessIteratorISC_dNSD_43ColumnMajorTensorOpMultiplicandCongruous64bELi1ESJ_Li8EEELNS_4arch14CacheOperation4KindE0ENSA_INSB_ILi16ELi64EEEdNSD_8RowMajorELi0ENSF_INSG_ILi64ELi16EEELi256ESI_Li1EEESL_Lb0ESM_EENSO_ISU_dNSD_40RowMajorTensorOpMultiplicandCongruous64bELi0ESX_Li8EEELST_0EdSV_NS4_9MmaPolicyINS1_4warp11MmaTensorOpINS6_ILi32ELi32ELi16EEEdSP_dSZ_dSV_NS12_17MmaTensorOpPolicyINSR_3MmaINS6_ILi8ELi8ELi4EEELi32EdSV_dSE_dSV_NSR_13OpMultiplyAddEEENSB_ILi1ELi1EEEEELi1ELb0EbEENSB_ILi0ELi0EEES1D_Li1EEELi3ELNS1_23SharedMemoryClearOptionE0EbEES1G_NS_8epilogue11threadblock8EpilogueIS7_S1C_Li1ENS1I_27PredicatedTileIteratorBlas3INS1I_26OutputTileOptimalThreadMapINS1I_15OutputTileShapeILi64ELi8ELi4ELi1ELi1EEENS1M_ILi1ELi4ELi1ELi1ELi4EEELi256ELi1ELi64EEEdLNS_8BlasModeE1EEENS1H_4warp24FragmentIteratorTensorOpIS14_S17_dNSK_IdLi2ELb1EEESV_EENS1S_20TileIteratorTensorOpIS14_S17_dSV_EENS1I_18SharedLoadIteratorINS1P_18CompactedThreadMapEdLi8EEENS1H_6thread17LinearCombinationIdLi1EddLNS21_9ScaleType4KindE0ELNS_15FloatRoundStyleE2EdEENSB_ILi0ELi4EEELi1ELi1EEENS4_30GemmIdentityThreadblockSwizzleILi1EEELNS_8FillModeE2ELS1Q_1EEEEEvNT_6ParamsE:
[----:B------:R-:W-:Y:S08]  /*0000*/  LDC R1, c[0x0][0x37c] ;  /* 0x0000df00ff017b82 */ /* 0x000ff00000000800 */
[----:B------:R-:W1:Y:S01]  /*0010*/  LDC.64 R4, c[0x0][0x4a8] ;  /* 0x00012a00ff047b82 */ /* 0x000e620000000a00 */
[----:B------:R-:W2:Y:S07]  /*0020*/  LDCU.U8 UR4, c[0x0][0x528] ;  /* 0x0000a500ff0477ac */ /* 0x000eae0008000000 */
[----:B------:R-:W3:Y:S01]  /*0030*/  LDC.64 R2, c[0x0][0x4a0] ;  /* 0x00012800ff027b82 */ /* 0x000ee20000000a00 */
[----:B--2---:R-:W-:Y:S01]  /*0040*/  ISETP.NE.AND P0, PT, RZ, UR4, PT ;  /* 0x00000004ff007c0c */ /* 0x004fe2000bf05270 */
[----:B-1----:R-:W-:-:S06]  /*0050*/  DSETP.NEU.AND P1, PT, R4, 1, PT ;  /* 0x3ff000000400742a */ /* 0x002fcc0003f2d000 */
[----:B---3--:R-:W-:-:S14]  /*0060*/  DSETP.EQ.AND P1, PT, R2, RZ, !P1 ;  /* 0x000000ff0200722a */ /* 0x008fdc0004f22000 */
[----:B------:R-:W-:Y:S05]  /*0070*/  @P1 EXIT P0 ;  /* 0x000000000000194d */ /* 0x000fea0000000000 */
[----:B------:R-:W1:Y:S01]  /*0080*/  S2UR UR6, SR_CTAID.Y ;  /* 0x00000000000679c3 */ /* 0x000e620000002600 */
[----:B------:R-:W2:Y:S01]  /*0090*/  LDCU UR5, c[0x0][0x398] ;  /* 0x00007300ff0577ac */ /* 0x000ea20008000800 */
[----:B------:R-:W-:Y:S01]  /*00a0*/  IMAD.MOV.U32 R2, RZ, RZ, -0x1 ;  /* 0xffffffffff027424 */ /* 0x000fe200078e00ff */
[----:B------:R-:W3:Y:S05]  /*00b0*/  LDCU UR4, c[0x0][0x390] ;  /* 0x00007200ff0477ac */ /* 0x000eea0008000800 */
[----:B------:R-:W4:Y:S08]  /*00c0*/  S2UR UR7, SR_CTAID.X ;  /* 0x00000000000779c3 */ /* 0x000f300000002500 */
[----:B------:R-:W3:Y:S01]  /*00d0*/  LDC R0, c[0x0][0x38c] ;  /* 0x0000e300ff007b82 */ /* 0x000ee20000000800 */
[----:B--2---:R-:W-:Y:S01]  /*00e0*/  SHF.L.U32 R2, R2, UR5, RZ ;  /* 0x0000000502027c19 */ /* 0x004fe200080006ff */
[----:B-1----:R-:W-:-:S03]  /*00f0*/  USHF.L.U32 UR6, UR6, UR5, URZ ;  /* 0x0000000506067299 */ /* 0x002fc600080006ff */
[----:B----4-:R-:W-:Y:S01]  /*0100*/  LOP3.LUT R16, R2, UR7, RZ, 0xc, !PT ;  /* 0x0000000702107c12 */ /* 0x010fe2000f8e0cff */
[----:B------:R-:W-:-:S04]  /*0110*/  USHF.R.U32.HI UR5, URZ, UR5, UR7 ;  /* 0x00000005ff057299 */ /* 0x000fc80008011607 */
[----:B------:R-:W-:-:S05]  /*0120*/  VIADD R16, R16, UR6 ;  /* 0x0000000610107c36 */ /* 0x000fca0008000000 */
[----:B---3--:R-:W-:-:S04]  /*0130*/  ISETP.GE.AND P0, PT, R16, UR4, PT ;  /* 0x0000000410007c0c */ /* 0x008fc8000bf06270 */
[----:B------:R-:W-:-:S13]  /*0140*/  ISETP.LE.OR P0, PT, R0, UR5, P0 ;  /* 0x0000000500007c0c */ /* 0x000fda0008703670 */
[----:B------:R-:W-:Y:S05]  /*0150*/  @P0 EXIT ;  /* 0x000000000000094d */ /* 0x000fea0003800000 */
[----:B------:R-:W-:Y:S01]  /*0160*/  USHF.L.U32 UR19, UR5, 0x7, URZ ;  /* 0x0000000705137899 */ /* 0x000fe200080006ff */
[----:B------:R-:W-:-:S05]  /*0170*/  LEA R0, R16, 0x40, 0x6 ;  /* 0x0000004010007811 */ /* 0x000fca00078e30ff */
[----:B------:R-:W-:-:S13]  /*0180*/  ISETP.LE.AND P0, PT, R0, UR19, PT ;  /* 0x0000001300007c0c */ /* 0x000fda000bf03270 */
[----:B------:R-:W-:Y:S05]  /*0190*/  @P0 EXIT ;  /* 0x000000000000094d */ /* 0x000fea0003800000 */
[----:B------:R-:W1:Y:S01]  /*01a0*/  LDCU UR4, c[0x0][0x4d0] ;  /* 0x00009a00ff0477ac */ /* 0x000e620008000800 */
[----:B------:R-:W2:Y:S01]  /*01b0*/  LDCU UR21, c[0x0][0x388] ;  /* 0x00007100ff1577ac */ /* 0x000ea20008000800 */
[----:B------:R-:W3:Y:S01]  /*01c0*/  LDCU.64 UR12, c[0x0][0x358] ;  /* 0x00006b00ff0c77ac */ /* 0x000ee20008000a00 */
[----:B------:R-:W-:Y:S01]  /*01d0*/  UMOV UR16, URZ ;  /* 0x000000ff00107c82 */ /* 0x000fe20008000000 */
[----:B-1----:R-:W-:-:S09]  /*01e0*/  UISETP.GT.U32.AND UP0, UPT, UR4, 0x1, UPT ;  /* 0x000000010400788c */ /* 0x002fd2000bf04070 */
[----:B--23--:R-:W-:Y:S05]  /*01f0*/  BRA.U UP0, `(.L_x_0) ;  /* 0x0000000100247547 */ /* 0x00cfea000b800000 */
[----:B------:R-:W1:Y:S01]  /*0200*/  S2UR UR5, SR_CTAID.Z ;  /* 0x00000000000579c3 */ /* 0x000e620000002700 */
[----:B------:R-:W1:Y:S01]  /*0210*/  LDCU UR21, c[0x0][0x4d8] ;  /* 0x00009b00ff1577ac */ /* 0x000e620008000800 */
[----:B------:R-:W2:Y:S01]  /*0220*/  LDCU UR4, c[0x0][0x394] ;  /* 0x00007280ff0477ac */ /* 0x000ea20008000800 */
[----:B-1----:R-:W-:Y:S02]  /*0230*/  UIMAD UR16, UR5, UR21, URZ ;  /* 0x00000015051072a4 */ /* 0x002fe4000f8e02ff */
[----:B------:R-:W-:Y:S02]  /*0240*/  UIADD3 UR5, UPT, UPT, UR5, 0x1, URZ ;  /* 0x0000000105057890 */ /* 0x000fe4000fffe0ff */
[----:B------:R-:W-:Y:S02]  /*0250*/  UIADD3 UR21, UPT, UPT, UR16, UR21, URZ ;  /* 0x0000001510157290 */ /* 0x000fe4000fffe0ff */
[----:B--2---:R-:W-:-:S11]  /*0260*/  UISETP.GE.AND UP0, UPT, UR5, UR4, UPT ;  /* 0x000000040500728c */ /* 0x004fd6000bf06270 */
[----:B------:R-:W1:Y:S01]  /*0270*/  @UP0 LDCU UR21, c[0x0][0x388] ;  /* 0x00007100ff1507ac */ /* 0x000e620008000800 */
[----:B------:R-:W-:Y:S01]  /*0280*/  NOP ;  /* 0x0000000000007918 */ /* 0x000fe20000000000 */
.L_x_0:
[----:B------:R-:W2:Y:S01]  /*0290*/  S2R R84, SR_TID.X ;  /* 0x0000000000547919 */ /* 0x000ea20000002100 */
[----:B------:R-:W3:Y:S01]  /*02a0*/  LDCU.128 UR8, c[0x0][0x3b0] ;  /* 0x00007600ff0877ac */ /* 0x000ee20008000c00 */
[----:B-1----:R-:W-:Y:S01]  /*02b0*/  IMAD.U32 R4, RZ, RZ, UR21 ;  /* 0x00000015ff047e24 */ /* 0x002fe2000f8e00ff */
[----:B------:R-:W-:Y:S01]  /*02c0*/  CS2R R54, SRZ ;  /* 0x0000000000367805 */ /* 0x000fe2000001ff00 */
[----:B------:R-:W-:Y:S01]  /*02d0*/  IMAD.U32 R15, RZ, RZ, UR16 ;  /* 0x00000010ff0f7e24 */ /* 0x000fe2000f8e00ff */
[----:B------:R-:W1:Y:S01]  /*02e0*/  LDCU.128 UR4, c[0x0][0x3d0] ;  /* 0x00007a00ff0477ac */ /* 0x000e620008000c00 */
[----:B------:R-:W-:Y:S02]  /*02f0*/  CS2R R52, SRZ ;  /* 0x0000000000347805 */ /* 0x000fe4000001ff00 */
[----:B------:R-:W-:Y:S02]  /*0300*/  CS2R R50, SRZ ;  /* 0x0000000000327805 */ /* 0x000fe4000001ff00 */
[----:B------:R-:W-:Y:S01]  /*0310*/  CS2R R48, SRZ ;  /* 0x0000000000307805 */ /* 0x000fe2000001ff00 */
[----:B------:R-:W-:Y:S01]  /*0320*/  UIADD3 UR22, UPT, UPT, -UR16, UR21, URZ ;  /* 0x0000001510167290 */ /* 0x000fe2000fffe1ff */
[----:B------:R-:W-:Y:S01]  /*0330*/  CS2R R22, SRZ ;  /* 0x0000000000167805 */ /* 0x000fe2000001ff00 */
[----:B------:R-:W4:Y:S01]  /*0340*/  LDCU.64 UR14, c[0x0][0x380] ;  /* 0x00007000ff0e77ac */ /* 0x000f220008000a00 */
[----:B------:R-:W-:-:S02]  /*0350*/  CS2R R20, SRZ ;  /* 0x0000000000147805 */ /* 0x000fc4000001ff00 */
[----:B------:R-:W-:Y:S02]  /*0360*/  CS2R R58, SRZ ;  /* 0x00000000003a7805 */ /* 0x000fe4000001ff00 */
[----:B------:R-:W-:Y:S01]  /*0370*/  CS2R R56, SRZ ;  /* 0x0000000000387805 */ /* 0x000fe2000001ff00 */
[----:B------:R-:W-:Y:S01]  /*0380*/  USHF.R.S32.HI UR18, URZ, 0x1f, UR22 ;  /* 0x0000001fff127899 */ /* 0x000fe20008011416 */
[----:B------:R-:W-:Y:S02]  /*0390*/  CS2R R46, SRZ ;  /* 0x00000000002e7805 */ /* 0x000fe4000001ff00 */
[----:B------:R-:W-:Y:S02]  /*03a0*/  CS2R R44, SRZ ;  /* 0x00000000002c7805 */ /* 0x000fe4000001ff00 */
[----:B------:R-:W-:Y:S01]  /*03b0*/  CS2R R26, SRZ ;  /* 0x00000000001a7805 */ /* 0x000fe2000001ff00 */
[----:B---3--:R-:W-:Y:S01]  /*03c0*/  UIADD3 UR17, UP1, UPT, UR8, -UR10, URZ ;  /* 0x8000000a08117290 */ /* 0x008fe2000ff3e0ff */
[----:B------:R-:W-:Y:S01]  /*03d0*/  CS2R R24, SRZ ;  /* 0x0000000000187805 */ /* 0x000fe2000001ff00 */
[----:B------:R-:W-:Y:S01]  /*03e0*/  ULEA.HI UR8, UR18, UR22, URZ, 0x4 ;  /* 0x0000001612087291 */ /* 0x000fe2000f8f20ff */
[----:B------:R-:W-:Y:S01]  /*03f0*/  CS2R R62, SRZ ;  /* 0x00000000003e7805 */ /* 0x000fe2000001ff00 */
[----:B-1----:R-:W-:Y:S01]  /*0400*/  UIADD3 UR18, UP0, UPT, UR4, -UR6, URZ ;  /* 0x8000000604127290 */ /* 0x002fe2000ff1e0ff */
[----:B------:R-:W-:Y:S01]  /*0410*/  CS2R R60, SRZ ;  /* 0x00000000003c7805 */ /* 0x000fe2000001ff00 */
[----:B------:R-:W-:Y:S01]  /*0420*/  ULOP3.LUT UR8, UR8, 0xfffffff0, URZ, 0xc0, !UPT ;  /* 0xfffffff008087892 */ /* 0x000fe2000f8ec0ff */
[----:B------:R-:W-:Y:S01]  /*0430*/  CS2R R42, SRZ ;  /* 0x00000000002a7805 */ /* 0x000fe2000001ff00 */
[----:B------:R-:W-:Y:S01]  /*0440*/  UIADD3.X UR20, UPT, UPT, UR5, ~UR7, URZ, UP0, !UPT ;  /* 0x8000000705147290 */ /* 0x000fe200087fe4ff */
[----:B------:R-:W-:Y:S01]  /*0450*/  CS2R R40, SRZ ;  /* 0x0000000000287805 */ /* 0x000fe2000001ff00 */
[----:B------:R-:W-:Y:S01]  /*0460*/  UIADD3 UR8, UPT, UPT, UR22, -UR8, URZ ;  /* 0x8000000816087290 */ /* 0x000fe2000fffe0ff */
[----:B------:R-:W-:Y:S01]  /*0470*/  CS2R R30, SRZ ;  /* 0x00000000001e7805 */ /* 0x000fe2000001ff00 */
[----:B------:R-:W1:Y:S01]  /*0480*/  LDCU.128 UR4, c[0x0][0x4e0] ;  /* 0x00009c00ff0477ac */ /* 0x000e620008000c00 */
[----:B--2---:R-:W-:-:S02]  /*0490*/  LOP3.LUT R5, R84, 0xf, RZ, 0xc0, !PT ;  /* 0x0000000f54057812 */ /* 0x004fc400078ec0ff */
[----:B------:R-:W-:Y:S02]  /*04a0*/  CS2R R28, SRZ ;  /* 0x00000000001c7805 */ /* 0x000fe4000001ff00 */
[--C-:B------:R-:W-:Y:S01]  /*04b0*/  SHF.R.U32.HI R86, RZ, 0x4, R84.reuse ;  /* 0x00000004ff567819 */ /* 0x100fe20000011654 */
[----:B------:R-:W-:Y:S01]  /*04c0*/  UISETP.NE.AND UP0, UPT, UR8, URZ, UPT ;  /* 0x000000ff0800728c */ /* 0x000fe2000bf05270 */
[----:B------:R-:W-:Y:S01]  /*04d0*/  SHF.R.U32.HI R85, RZ, 0x1, R84 ;  /* 0x00000001ff557819 */ /* 0x000fe20000011654 */
[----:B------:R-:W-:Y:S01]  /*04e0*/  VIADD R18, R5, UR19 ;  /* 0x0000001305127c36 */ /* 0x000fe20008000000 */
[----:B------:R-:W-:Y:S01]  /*04f0*/  LOP3.LUT R3, R86, 0x1, RZ, 0xc0, !PT ;  /* 0x0000000156037812 */ /* 0x000fe200078ec0ff */
[----:B------:R-:W-:Y:S01]  /*0500*/  USEL UR23, UR8, 0x10, UP0 ;  /* 0x0000001008177887 */ /* 0x000fe20008000000 */
[----:B------:R-:W-:Y:S01]  /*0510*/  IMAD R16, R16, 0x40, R5 ;  /* 0x0000004010107824 */ /* 0x000fe200078e0205 */
[----:B------:R-:W-:Y:S01]  /*0520*/  LOP3.LUT R85, R85, 0x3, RZ, 0xc0, !PT ;  /* 0x0000000355557812 */ /* 0x000fe200078ec0ff */
[C---:B------:R-:W-:Y:S01]  /*0530*/  VIADD R0, R18.reuse, 0x10 ;  /* 0x0000001012007836 */ /* 0x040fe20000000000 */
[C---:B----4-:R-:W-:Y:S01]  /*0540*/  ISETP.GE.AND P1, PT, R18.reuse, UR14, PT ;  /* 0x0000000e12007c0c */ /* 0x050fe2000bf26270 */
[C---:B------:R-:W-:Y:S01]  /*0550*/  VIADD R2, R18.reuse, 0x20 ;  /* 0x0000002012027836 */ /* 0x040fe20000000000 */
[----:B------:R-:W-:Y:S01]  /*0560*/  VIADDMNMX R15, R15, UR23, R4, PT ;  /* 0x000000170f0f7c46 */ /* 0x000fe2000b800104 */
[----:B------:R-:W-:Y:S01]  /*0570*/  VIADD R4, R18, 0x40 ;  /* 0x0000004012047836 */ /* 0x000fe20000000000 */
[----:B------:R-:W-:Y:S01]  /*0580*/  ISETP.GE.AND P4, PT, R0, UR14, PT ;  /* 0x0000000e00007c0c */ /* 0x000fe2000bf86270 */
[----:B------:R-:W-:Y:S01]  /*0590*/  VIADD R7, R18, 0x70 ;  /* 0x0000007012077836 */ /* 0x000fe20000000000 */
[----:B------:R-:W-:Y:S01]  /*05a0*/  SHF.R.U32.HI R0, RZ, 0x5, R84 ;  /* 0x00000005ff007819 */ /* 0x000fe20000011654 */
[----:B------:R-:W-:Y:S01]  /*05b0*/  UIADD3.X UR19, UPT, UPT, UR9, ~UR11, URZ, UP1, !UPT ;  /* 0x8000000b09137290 */ /* 0x000fe20008ffe4ff */
[----:B------:R-:W-:Y:S01]  /*05c0*/  ISETP.GE.AND P0, PT, R2, UR14, PT ;  /* 0x0000000e02007c0c */ /* 0x000fe2000bf06270 */
[----:B------:R-:W-:Y:S01]  /*05d0*/  VIADD R2, R18, 0x30 ;  /* 0x0000003012027836 */ /* 0x000fe20000000000 */
[----:B------:R-:W-:Y:S01]  /*05e0*/  ISETP.GE.AND P6, PT, R4, UR14, PT ;  /* 0x0000000e04007c0c */ /* 0x000fe2000bfc6270 */
[----:B------:R-:W-:Y:S01]  /*05f0*/  IMAD R6, R0, 0x2, R3 ;  /* 0x0000000200067824 */ /* 0x000fe200078e0203 */
[----:B------:R-:W-:Y:S01]  /*0600*/  SEL R12, RZ, 0x2, P4 ;  /* 0x00000002ff0c7807 */ /* 0x000fe20002000000 */
[----:B------:R-:W-:Y:S01]  /*0610*/  VIADD R3, R18, 0x50 ;  /* 0x0000005012037836 */ /* 0x000fe20000000000 */
[----:B------:R-:W-:Y:S01]  /*0620*/  ISETP.GE.AND P2, PT, R2, UR14, PT ;  /* 0x0000000e02007c0c */ /* 0x000fe2000bf46270 */
[----:B------:R-:W-:Y:S01]  /*0630*/  VIADD R14, R6, UR16 ;  /* 0x00000010060e7c36 */ /* 0x000fe20008000000 */
[----:B------:R-:W-:Y:S01]  /*0640*/  ISETP.GE.AND P4, PT, R7, UR14, PT ;  /* 0x0000000e07007c0c */ /* 0x000fe2000bf86270 */
[----:B------:R-:W-:Y:S01]  /*0650*/  VIADD R2, R18, 0x60 ;  /* 0x0000006012027836 */ /* 0x000fe20000000000 */
[----:B------:R-:W-:Y:S01]  /*0660*/  ISETP.GE.AND P3, PT, R3, UR14, PT ;  /* 0x0000000e03007c0c */ /* 0x000fe2000bf66270 */
[----:B------:R-:W-:Y:S01]  /*0670*/  VIADD R4, R16, 0x10 ;  /* 0x0000001010047836 */ /* 0x000fe20000000000 */
[----:B------:R-:W-:Y:S01]  /*0680*/  ISETP.LT.AND P5, PT, R14, R15, !P1 ;  /* 0x0000000f0e00720c */ /* 0x000fe20004fa1270 */
[----:B------:R-:W2:Y:S01]  /*0690*/  LDCU.64 UR10, c[0x0][0x3a0] ;  /* 0x00007400ff0a77ac */ /* 0x000ea20008000a00 */
[----:B------:R-:W-:Y:S01]  /*06a0*/  SEL R10, RZ, 0x4, P0 ;  /* 0x00000004ff0a7807 */ /* 0x000fe20000000000 */
[----:B------:R-:W3:Y:S01]  /*06b0*/  SHFL.IDX PT, R0, R0, RZ, 0x1f ;  /* 0x00001fff00007589 */ /* 0x000ee200000e0000 */
[----:B------:R-:W-:Y:S01]  /*06c0*/  SEL R3, RZ, 0x1, !P5 ;  /* 0x00000001ff037807 */ /* 0x000fe20006800000 */
[----:B------:R-:W4:Y:S01]  /*06d0*/  LDCU.64 UR8, c[0x0][0x3c0] ;  /* 0x00007800ff0877ac */ /* 0x000f220008000a00 */
[----:B------:R-:W-:Y:S01]  /*06e0*/  ISETP.GE.AND P5, PT, R2, UR14, PT ;  /* 0x0000000e02007c0c */ /* 0x000fe2000bfa6270 */
[----:B------:R-:W-:Y:S01]  /*06f0*/  IMAD.SHL.U32 R2, R84, 0x4, RZ ;  /* 0x0000000454027824 */ /* 0x000fe200078e00ff */
[----:B------:R-:W-:Y:S01]  /*0700*/  ISETP.GE.AND P0, PT, R4, UR15, PT ;  /* 0x0000000f04007c0c */ /* 0x000fe2000bf06270 */
[----:B------:R-:W-:Y:S01]  /*0710*/  VIADD R4, R16, 0x20 ;  /* 0x0000002010047836 */ /* 0x000fe20000000000 */
[----:B------:R-:W-:-:S02]  /*0720*/  SHF.R.U32.HI R5, RZ, 0x3, R5 ;  /* 0x00000003ff057819 */ /* 0x000fc40000011605 */
[----:B------:R-:W-:Y:S02]  /*0730*/  CS2R R66, SRZ ;  /* 0x0000000000427805 */ /* 0x000fe4000001ff00 */
[----:B------:R-:W-:Y:S02]  /*0740*/  LOP3.LUT R7, R85, 0x4, R2, 0xf8, !PT ;  /* 0x0000000455077812 */ /* 0x000fe400078ef802 */
[----:B------:R-:W-:Y:S02]  /*0750*/  CS2R R64, SRZ ;  /* 0x0000000000407805 */ /* 0x000fe4000001ff00 */
[----:B------:R-:W-:Y:S02]  /*0760*/  SEL R11, RZ, 0x8, P2 ;  /* 0x00000008ff0b7807 */ /* 0x000fe40001000000 */
[----:B------:R-:W-:Y:S02]  /*0770*/  CS2R R38, SRZ ;  /* 0x0000000000267805 */ /* 0x000fe4000001ff00 */
[----:B------:R-:W-:Y:S01]  /*0780*/  LOP3.LUT R2, R7, 0x1, R86, 0x78, !PT ;  /* 0x0000000107027812 */ /* 0x000fe200078e7856 */
[----:B------:R-:W-:Y:S01]  /*0790*/  VIADD R7, R16, 0x30 ;  /* 0x0000003010077836 */ /* 0x000fe20000000000 */
[----:B------:R-:W-:Y:S01]  /*07a0*/  ISETP.GE.AND P2, PT, R4, UR15, PT ;  /* 0x0000000f04007c0c */ /* 0x000fe2000bf46270 */
[----:B--2---:R-:W-:Y:S01]  /*07b0*/  UIMAD.WIDE.U32 UR24, UR23, UR10, URZ ;  /* 0x0000000a171872a5 */ /* 0x004fe2000f8e00ff */
[----:B------:R-:W-:Y:S01]  /*07c0*/  SEL R8, RZ, 0x100, P6 ;  /* 0x00000100ff087807 */ /* 0x000fe20003000000 */
[----:B------:R-:W-:Y:S01]  /*07d0*/  IMAD R5, R2, 0x2, R5 ;  /* 0x0000000202057824 */ /* 0x000fe200078e0205 */
[----:B------:R-:W-:Y:S01]  /*07e0*/  SHF.R.U32.HI R4, RZ, 0x3, R84 ;  /* 0x00000003ff047819 */ /* 0x000fe20000011654 */
[----:B------:R-:W-:Y:S01]  /*07f0*/  ULEA UR17, UP1, UR24, UR17, 0x3 ;  /* 0x0000001118117291 */ /* 0x000fe2000f8218ff */
[----:B------:R-:W-:-:S02]  /*0800*/  ISETP.GE.AND P6, PT, R14, R15, PT ;  /* 0x0000000f0e00720c */ /* 0x000fc40003fc6270 */
[----:B------:R-:W-:Y:S02]  /*0810*/  CS2R R36, SRZ ;  /* 0x0000000000247805 */ /* 0x000fe4000001ff00 */
[----:B------:R-:W-:Y:S02]  /*0820*/  SEL R9, RZ, 0x1, P1 ;  /* 0x00000001ff097807 */ /* 0x000fe40000800000 */
[----:B------:R-:W-:Y:S02]  /*0830*/  CS2R R34, SRZ ;  /* 0x0000000000227805 */ /* 0x000fe4000001ff00 */
[----:B------:R-:W-:Y:S02]  /*0840*/  LOP3.LUT R4, R5, 0x4, R4, 0x78, !PT ;  /* 0x0000000405047812 */ /* 0x000fe400078e7804 */
[----:B------:R-:W-:Y:S02]  /*0850*/  CS2R R32, SRZ ;  /* 0x0000000000207805 */ /* 0x000fe4000001ff00 */
[----:B------:R-:W-:-:S02]  /*0860*/  SEL R2, R12, RZ, !P6 ;  /* 0x000000ff0c027207 */ /* 0x000fc40007000000 */
[C---:B------:R-:W-:Y:S02]  /*0870*/  SEL R13, R10.reuse, RZ, !P6 ;  /* 0x000000ff0a0d7207 */ /* 0x040fe40007000000 */
[----:B------:R-:W-:Y:S02]  /*0880*/  SHF.R.S32.HI R5, RZ, 0x1f, R14 ;  /* 0x0000001fff057819 */ /* 0x000fe4000001140e */
[----:B------:R-:W-:Y:S02]  /*0890*/  IADD3 R9, PT, PT, R10, R12, R9 ;  /* 0x0000000c0a097210 */ /* 0x000fe40007ffe009 */
[----:B------:R-:W-:Y:S01]  /*08a0*/  IADD3 R13, PT, PT, R13, R2, R3 ;  /* 0x000000020d0d7210 */ /* 0x000fe20007ffe003 */
[C---:B------:R-:W-:Y:S01]  /*08b0*/  IMAD R3, R5.reuse, UR10, RZ ;  /* 0x0000000a05037c24 */ /* 0x040fe2000f8e02ff */
[----:B------:R-:W-:Y:S01]  /*08c0*/  SEL R12, RZ, 0x200, P3 ;  /* 0x00000200ff0c7807 */ /* 0x000fe20001800000 */
[----:B----4-:R-:W-:Y:S01]  /*08d0*/  IMAD R5, R5, UR8, RZ ;  /* 0x0000000805057c24 */ /* 0x010fe2000f8e02ff */
[----:B------:R-:W-:Y:S01]  /*08e0*/  SHF.R.S32.HI R19, RZ, 0x1f, R18 ;  /* 0x0000001fff137819 */ /* 0x000fe20000011412 */
[C---:B------:R-:W-:Y:S01]  /*08f0*/  IMAD R3, R14.reuse, UR11, R3 ;  /* 0x0000000b0e037c24 */ /* 0x040fe2000f8e0203 */
[----:B------:R-:W-:Y:S01]  /*0900*/  SHF.R.S32.HI R17, RZ, 0x1f, R16 ;  /* 0x0000001fff117819 */ /* 0x000fe20000011410 */
[----:B------:R-:W-:Y:S01]  /*0910*/  IMAD R5, R14, UR9, R5 ;  /* 0x000000090e057c24 */ /* 0x000fe2000f8e0205 */
[----:B------:R-:W-:Y:S01]  /*0920*/  BAR.SYNC.DEFER_BLOCKING 0x0 ;  /* 0x0000000000007b1d */ /* 0x000fe20000010000 */
[----:B------:R-:W-:Y:S01]  /*0930*/  ISETP.GE.AND P3, PT, R16, UR15, PT ;  /* 0x0000000f10007c0c */ /* 0x000fe2000bf66270 */
[----:B------:R-:W-:Y:S01]  /*0940*/  IMAD.WIDE.U32 R18, R14, UR10, R18 ;  /* 0x0000000a0e127c25 */ /* 0x000fe2000f8e0012 */
[----:B------:R-:W-:-:S02]  /*0950*/  IADD3 R9, PT, PT, R8, R11, R9 ;  /* 0x0000000b08097210 */ /* 0x000fc40007ffe009 */
[----:B------:R-:W-:Y:S01]  /*0960*/  SEL R11, R11, RZ, !P6 ;  /* 0x000000ff0b0b7207 */ /* 0x000fe20007000000 */
[----:B------:R-:W-:Y:S01]  /*0970*/  IMAD.WIDE.U32 R16, R14, UR8, R16 ;  /* 0x000000080e107c25 */ /* 0x000fe2000f8e0010 */
[----:B------:R-:W-:Y:S02]  /*0980*/  SEL R8, R8, RZ, !P6 ;  /* 0x000000ff08087207 */ /* 0x000fe40007000000 */
[----:B------:R-:W-:Y:S01]  /*0990*/  ISETP.GE.AND P1, PT, R7, UR15, PT ;  /* 0x0000000f07007c0c */ /* 0x000fe2000bf26270 */
[----:B------:R-:W-:Y:S01]  /*09a0*/  IMAD.IADD R3, R19, 0x1, R3 ;  /* 0x0000000113037824 */ /* 0x000fe200078e0203 */
[----:B------:R-:W-:Y:S01]  /*09b0*/  SEL R7, RZ, 0x1, P3 ;  /* 0x00000001ff077807 */ /* 0x000fe20001800000 */
[----:B------:R-:W-:Y:S01]  /*09c0*/  IMAD.IADD R5, R17, 0x1, R5 ;  /* 0x0000000111057824 */ /* 0x000fe200078e0205 */
[----:B------:R-:W-:Y:S01]  /*09d0*/  ISETP.LT.AND P3, PT, R14, R15, !P3 ;  /* 0x0000000f0e00720c */ /* 0x000fe20005f61270 */
[----:B------:R-:W-:Y:S01]  /*09e0*/  USHF.R.S32.HI UR15, URZ, 0x1f, UR23 ;  /* 0x0000001fff0f7899 */ /* 0x000fe20008011417 */
[----:B------:R-:W-:-:S02]  /*09f0*/  IADD3 R14, PT, PT, R8, R11, R13 ;  /* 0x0000000b080e7210 */ /* 0x000fc40007ffe00d */
[----:B------:R-:W-:Y:S02]  /*0a00*/  SEL R10, RZ, 0x2, P0 ;  /* 0x00000002ff0a7807 */ /* 0x000fe40000000000 */
[----:B------:R-:W-:Y:S02]  /*0a10*/  SEL R11, RZ, 0x4, P2 ;  /* 0x00000004ff0b7807 */ /* 0x000fe40001000000 */
[----:B------:R-:W-:Y:S02]  /*0a20*/  SEL R13, RZ, 0x400, P5 ;  /* 0x00000400ff0d7807 */ /* 0x000fe40002800000 */
[----:B-1----:R-:W-:Y:S01]  /*0a30*/  LEA R2, P0, R18, UR4, 0x3 ;  /* 0x0000000412027c11 */ /* 0x002fe2000f8018ff */
[----:B------:R-:W1:Y:S01]  /*0a40*/  S2UR UR4, SR_CgaCtaId ;  /* 0x00000000000479c3 */ /* 0x000e620000008800 */
[----:B------:R-:W-:Y:S02]  /*0a50*/  IADD3 R7, PT, PT, R11, R10, R7 ;  /* 0x0000000a0b077210 */ /* 0x000fe40007ffe007 */
[----:B------:R-:W-:-:S02]  /*0a60*/  IADD3 R124, PT, PT, R13, R12, R9 ;  /* 0x0000000c0d7c7210 */ /* 0x000fc40007ffe009 */
[----:B------:R-:W-:Y:S02]  /*0a70*/  SEL R15, R12, RZ, !P6 ;  /* 0x000000ff0c0f7207 */ /* 0x000fe40007000000 */
[----:B------:R-:W-:Y:S02]  /*0a80*/  SEL R10, R10, RZ, !P6 ;  /* 0x000000ff0a0a7207 */ /* 0x000fe40007000000 */
[----:B------:R-:W-:Y:S02]  /*0a90*/  SEL R11, R11, RZ, !P6 ;  /* 0x000000ff0b0b7207 */ /* 0x000fe40007000000 */
[----:B------:R-:W-:Y:S02]  /*0aa0*/  SEL R12, RZ, 0x1, !P3 ;  /* 0x00000001ff0c7807 */ /* 0x000fe40005800000 */
[----:B------:R-:W-:Y:S01]  /*0ab0*/  LEA.HI.X R3, R18, UR5, R3, 0x3, P0 ;  /* 0x0000000512037c11 */ /* 0x000fe200080f1c03 */
[----:B------:R-:W-:Y:S01]  /*0ac0*/  UIADD3 UR5, UPT, UPT, UR22, 0x1e, URZ ;  /* 0x0000001e16057890 */ /* 0x000fe2000fffe0ff */
[C---:B------:R-:W-:Y:S01]  /*0ad0*/  LEA R8, P0, R16.reuse, UR6, 0x3 ;  /* 0x0000000610087c11 */ /* 0x040fe2000f8018ff */
[----:B------:R-:W-:Y:S01]  /*0ae0*/  UMOV UR6, 0x400 ;  /* 0x0000040000067882 */ /* 0x000fe20000000000 */
[----:B------:R-:W-:Y:S01]  /*0af0*/  IADD3 R10, PT, PT, R11, R10, R12 ;  /* 0x0000000a0b0a7210 */ /* 0x000fe20007ffe00c */
[----:B------:R-:W-:Y:S01]  /*0b00*/  UISETP.GE.U32.AND UP0, UPT, UR5, 0x1f, UPT ;  /* 0x0000001f0500788c */ /* 0x000fe2000bf06070 */
[----:B------:R-:W-:Y:S01]  /*0b10*/  SEL R12, RZ, 0x8, P1 ;  /* 0x00000008ff0c7807 */ /* 0x000fe20000800000 */
[----:B------:R-:W-:Y:S01]  /*0b20*/  UIMAD UR5, UR15, UR10, URZ ;  /* 0x0000000a0f0572a4 */ /* 0x000fe2000f8e02ff */
[----:B------:R-:W-:Y:S01]  /*0b30*/  LEA.HI.X R9, R16, UR7, R5, 0x3, P0 ;  /* 0x0000000710097c11 */ /* 0x000fe200080f1c05 */
[----:B------:R-:W-:Y:S01]  /*0b40*/  UIADD3 UR7, UPT, UPT, UR22, -0x1, URZ ;  /* 0xffffffff16077890 */ /* 0x000fe2000fffe0ff */
[----:B------:R-:W-:Y:S01]  /*0b50*/  SEL R13, R13, RZ, !P6 ;  /* 0x000000ff0d0d7207 */ /* 0x000fe20007000000 */
[C---:B------:R-:W-:Y:S01]  /*0b60*/  IMAD.IADD R123, R12.reuse, 0x1, R7 ;  /* 0x000000010c7b7824 */ /* 0x040fe200078e0207 */
[----:B------:R-:W-:Y:S01]  /*0b70*/  SEL R5, RZ, 0x800, P4 ;  /* 0x00000800ff057807 */ /* 0x000fe20002000000 */
[----:B-1----:R-:W-:Y:S01]  /*0b80*/  ULEA UR6, UR4, UR6, 0x18 ;  /* 0x0000000604067291 */ /* 0x002fe2000f8ec0ff */
[----:B------:R-:W-:Y:S01]  /*0b90*/  SEL R7, R12, RZ, !P6 ;  /* 0x000000ff0c077207 */ /* 0x000fe20007000000 */
[----:B------:R-:W-:Y:S01]  /*0ba0*/  UIMAD UR5, UR23, UR11, UR5 ;  /* 0x0000000b170572a4 */ /* 0x000fe2000f8e0205 */
[----:B------:R-:W-:Y:S01]  /*0bb0*/  IADD3 R13, PT, PT, R13, R15, R14 ;  /* 0x0000000f0d0d7210 */ /* 0x000fe20007ffe00e */
[C---:B------:R-:W-:Y:S01]  /*0bc0*/  IMAD.IADD R124, R5.reuse, 0x1, R124 ;  /* 0x00000001057c7824 */ /* 0x040fe200078e027c */
[----:B------:R-:W-:Y:S01]  /*0bd0*/  SEL R12, R5, RZ, !P6 ;  /* 0x000000ff050c7207 */ /* 0x000fe20007000000 */
[----:B------:R-:W-:Y:S01]  /*0be0*/  IMAD.IADD R10, R10, 0x1, R7 ;  /* 0x000000010a0a7824 */ /* 0x000fe200078e0207 */
[----:B------:R-:W-:Y:S01]  /*0bf0*/  PLOP3.LUT P0, PT, PT, PT, UP0, 0x80, 0x8 ;  /* 0x000000000008781c */ /* 0x000fe20003f0f008 */
[----:B------:R-:W-:Y:S01]  /*0c00*/  UISETP.GE.U32.AND UP0, UPT, UR7, 0x10, UPT ;  /* 0x000000100700788c */ /* 0x000fe2000bf06070 */
[----:B------:R-:W-:Y:S01]  /*0c10*/  LOP3.LUT R125, R85, 0x3c, R6, 0xf8, !PT ;  /* 0x0000003c557d7812 */ /* 0x000fe200078ef806 */
[----:B------:R-:W-:Y:S01]  /*0c20*/  IMAD.IADD R12, R13, 0x1, R12 ;  /* 0x000000010d0c7824 */ /* 0x000fe200078e020c */
[----:B------:R-:W-:Y:S01]  /*0c30*/  SEL R111, R10, RZ, P0 ;  /* 0x000000ff0a6f7207 */ /* 0x000fe20000000000 */
[----:B------:R-:W-:Y:S01]  /*0c40*/  UIADD3 UR5, UPT, UPT, UR25, UR5, URZ ;  /* 0x0000000519057290 */ /* 0x000fe2000fffe0ff */
[----:B---3--:R-:W-:Y:S01]  /*0c50*/  R2UR UR4, R0 ;  /* 0x00000000000472ca */ /* 0x008fe200000e0000 */
[----:B------:R-:W-:Y:S01]  /*0c60*/  IMAD R4, R125, 0x80, R4 ;  /* 0x000000807d047824 */ /* 0x000fe200078e0204 */
[----:B------:R-:W-:Y:S01]  /*0c70*/  SEL R115, R12, RZ, P0 ;  /* 0x000000ff0c737207 */ /* 0x000fe20000000000 */
[C---:B------:R-:W-:Y:S01]  /*0c80*/  IMAD.SHL.U32 R114, R111.reuse, 0x8, RZ ;  /* 0x000000086f727824 */ /* 0x040fe200078e00ff */
[----:B------:R-:W-:Y:S01]  /*0c90*/  ULEA.HI.X UR5, UR24, UR19, UR5, 0x3, UP1 ;  /* 0x0000001318057291 */ /* 0x000fe200088f1c05 */
[----:B------:R-:W-:Y:S01]  /*0ca0*/  IMAD.SHL.U32 R113, R111, 0x4, RZ ;  /* 0x000000046f717824 */ /* 0x000fe200078e00ff */
[----:B------:R-:W-:Y:S01]  /*0cb0*/  LEA R7, R4, UR6, 0x3 ;  /* 0x0000000604077c11 */ /* 0x000fe2000f8e18ff */
[C---:B------:R-:W-:Y:S01]  /*0cc0*/  IMAD.SHL.U32 R122, R115.reuse, 0x8, RZ ;  /* 0x00000008737a7824 */ /* 0x040fe200078e00ff */
[--C-:B------:R-:W-:Y:S01]  /*0cd0*/  SHF.R.U32.HI R118, RZ, 0x5, R115.reuse ;  /* 0x00000005ff767819 */ /* 0x100fe20000011673 */
[C---:B------:R-:W-:Y:S01]  /*0ce0*/  IMAD.SHL.U32 R121, R115.reuse, 0x4, RZ ;  /* 0x0000000473797824 */ /* 0x040fe200078e00ff */
[--C-:B------:R-:W-:Y:S01]  /*0cf0*/  SHF.R.U32.HI R117, RZ, 0x6, R115.reuse ;  /* 0x00000006ff757819 */ /* 0x100fe20000011673 */
[----:B------:R-:W-:Y:S01]  /*0d00*/  IMAD.SHL.U32 R120, R115, 0x2, RZ ;  /* 0x0000000273787824 */ /* 0x000fe200078e00ff */
[----:B------:R-:W-:Y:S01]  /*0d10*/  LOP3.LUT P5, R122, R122, 0x8, RZ, 0xc0, !PT ;  /* 0x000000087a7a7812 */ /* 0x000fe200078ac0ff */
[----:B------:R-:W-:Y:S01]  /*0d20*/  IMAD.SHL.U32 R112, R111, 0x2, RZ ;  /* 0x000000026f707824 */ /* 0x000fe200078e00ff */
[----:B------:R-:W-:Y:S01]  /*0d30*/  LOP3.LUT P2, R121, R121, 0x8, RZ, 0xc0, !PT ;  /* 0x0000000879797812 */ /* 0x000fe2000784c0ff */
[----:B------:R-:W-:Y:S01]  /*0d40*/  IMAD R125, R125, -0x40, R4 ;  /* 0xffffffc07d7d7824 */ /* 0x000fe200078e0204 */
[----:B------:R-:W-:Y:S01]  /*0d50*/  LOP3.LUT P4, R120, R120, 0x8, RZ, 0xc0, !PT ;  /* 0x0000000878787812 */ /* 0x000fe2000788c0ff */
[----:B------:R-:W-:Y:S01]  /*0d60*/  UIMAD.WIDE.U32 UR10, UR23, UR8, URZ ;  /* 0x00000008170a72a5 */ /* 0x000fe2000f8e00ff */
[----:B------:R-:W-:Y:S01]  /*0d70*/  LOP3.LUT P3, R119, R115, 0x8, RZ, 0xc0, !PT ;  /* 0x0000000873777812 */ /* 0x000fe2000786c0ff */
[----:B------:R-:W-:Y:S01]  /*0d80*/  UIMAD UR8, UR15, UR8, URZ ;  /* 0x000000080f0872a4 */ /* 0x000fe2000f8e02ff */
[--C-:B------:R-:W-:Y:S01]  /*0d90*/  SHF.R.U32.HI R116, RZ, 0x7, R115.reuse ;  /* 0x00000007ff747819 */ /* 0x100fe20000011673 */
[----:B------:R-:W-:Y:S01]  /*0da0*/  USHF.R.S32.HI UR27, URZ, 0x1f, UR4 ;  /* 0x0000001fff1b7899 */ /* 0x000fe20008011404 */
[----:B------:R-:W-:Y:S01]  /*0db0*/  SHF.R.U32.HI R115, RZ, 0x8, R115 ;  /* 0x00000008ff737819 */ /* 0x000fe20000011673 */
[----:B------:R-:W-:Y:S01]  /*0dc0*/  UIMAD UR8, UR23, UR9, UR8 ;  /* 0x00000009170872a4 */ /* 0x000fe2000f8e0208 */
[----:B------:R-:W-:Y:S01]  /*0dd0*/  LOP3.LUT P1, R118, R118, 0x8, RZ, 0xc0, !PT ;  /* 0x0000000876767812 */ /* 0x000fe2000782c0ff */
[----:B------:R-:W-:Y:S01]  /*0de0*/  @!PT LDS RZ, [RZ] ;  /* 0x00000000fffff984 */ /* 0x000fe20000000800 */
[----:B------:R-:W-:Y:S01]  /*0df0*/  @!PT LDS RZ, [RZ] ;  /* 0x00000000fffff984 */ /* 0x000fe20000000800 */
[----:B------:R-:W-:Y:S01]  /*0e00*/  @!PT LDS RZ, [RZ] ;  /* 0x00000000fffff984 */ /* 0x000fe20000000800 */
[----:B------:R-:W-:Y:S01]  /*0e10*/  LDGSTS.E.LTC128B.64 [R7], desc[UR12][R2.64], P5 ;  /* 0x0000000002077fae */ /* 0x000fe2000a9a160c */
[----:B------:R-:W-:Y:S01]  /*0e20*/  LOP3.LUT P0, R117, R117, 0x8, RZ, 0xc0, !PT ;  /* 0x0000000875757812 */ /* 0x000fe2000780c0ff */
[----:B------:R-:W-:Y:S01]  /*0e30*/  UIADD3 UR8, UPT, UPT, UR11, UR8, URZ ;  /* 0x000000080b087290 */ /* 0x000fe2000fffe0ff */
[----:B------:R-:W-:Y:S01]  /*0e40*/  LOP3.LUT P5, R116, R116, 0x8, RZ, 0xc0, !PT ;  /* 0x0000000874747812 */ /* 0x000fe200078ac0ff */
[----:B------:R-:W-:Y:S01]  /*0e50*/  LDGSTS.E.LTC128B.64 [R7+0x80], desc[UR12][R2.64+0x80], P2 ;  /* 0x0008008002077fae */ /* 0x000fe200091a160c */
[----:B------:R-:W-:Y:S01]  /*0e60*/  LOP3.LUT P2, R115, R115, 0x8, RZ, 0xc0, !PT ;  /* 0x0000000873737812 */ /* 0x000fe2000784c0ff */
[----:B------:R-:W-:Y:S01]  /*0e70*/  ULEA.HI UR27, UR27, UR4, URZ, 0x3 ;  /* 0x000000041b1b7291 */ /* 0x000fe2000f8f18ff */
[----:B------:R-:W-:Y:S01]  /*0e80*/  LEA R5, R125, UR6, 0x3 ;  /* 0x000000067d057c11 */ /* 0x000fe2000f8e18ff */
[----:B------:R-:W-:Y:S01]  /*0e90*/  LDGSTS.E.LTC128B.64 [R7+0x100], desc[UR12][R2.64+0x100], P4 ;  /* 0x0010010002077fae */ /* 0x000fe2000a1a160c */
[----:B------:R-:W-:Y:S01]  /*0ea0*/  LOP3.LUT P4, R114, R114, 0x8, RZ, 0xc0, !PT ;  /* 0x0000000872727812 */ /* 0x000fe2000788c0ff */
[----:B------:R-:W-:Y:S01]  /*0eb0*/  UIADD3 UR22, UPT, UPT, UR22, 0xf, URZ ;  /* 0x0000000f16167890 */ /* 0x000fe2000fffe0ff */
[----:B------:R-:W-:Y:S01]  /*0ec0*/  LOP3.LUT R69, R84, 0x1f, RZ, 0xc0, !PT ;  /* 0x0000001f54457812 */ /* 0x000fe200078ec0ff */
[----:B------:R-:W-:Y:S01]  /*0ed0*/  LDGSTS.E.LTC128B.64 [R7+0x180], desc[UR12][R2.64+0x180], P3 ;  /* 0x0018018002077fae */ /* 0x000fe200099a160c */
[----:B------:R-:W-:Y:S01]  /*0ee0*/  LOP3.LUT P3, R113, R113, 0x8, RZ, 0xc0, !PT ;  /* 0x0000000871717812 */ /* 0x000fe2000786c0ff */
[----:B------:R-:W-:Y:S01]  /*0ef0*/  USHF.R.S32.HI UR28, URZ, 0x1f, UR22 ;  /* 0x0000001fff1c7899 */ /* 0x000fe20008011416 */
[----:B------:R-:W-:Y:S01]  /*0f00*/  SHF.R.U32.HI R69, RZ, 0x3, R69 ;  /* 0x00000003ff457819 */ /* 0x000fe20000011645 */
[----:B------:R-:W-:Y:S01]  /*0f10*/  LDGSTS.E.LTC128B.64 [R7+0x200], desc[UR12][R2.64+0x200], P1 ;  /* 0x0020020002077fae */ /* 0x000fe200089a160c */
[----:B------:R-:W-:Y:S01]  /*0f20*/  LOP3.LUT P1, R112, R112, 0x8, RZ, 0xc0, !PT ;  /* 0x0000000870707812 */ /* 0x000fe2000782c0ff */
[----:B------:R-:W-:Y:S01]  /*0f30*/  ULEA.HI UR28, UR28, UR22, URZ, 0x4 ;  /* 0x000000161c1c7291 */ /* 0x000fe2000f8f20ff */
[----:B------:R-:W-:Y:S01]  /*0f40*/  CS2R R18, SRZ ;  /* 0x0000000000127805 */ /* 0x000fe2000001ff00 */
[----:B------:R-:W-:Y:S01]  /*0f50*/  LDGSTS.E.LTC128B.64 [R7+0x280], desc[UR12][R2.64+0x280], P0 ;  /* 0x0028028002077fae */ /* 0x000fe200081a160c */
[----:B------:R-:W-:Y:S01]  /*0f60*/  LOP3.LUT P0, R111, R111, 0x8, RZ, 0xc0, !PT ;  /* 0x000000086f6f7812 */ /* 0x000fe2000780c0ff */
[----:B------:R-:W-:Y:S01]  /*0f70*/  ULEA.HI.SX32 UR28, UR28, 0xfffffffe, 0x1c ;  /* 0xfffffffe1c1c7891 */ /* 0x000fe2000f8fe2ff */
[----:B------:R-:W-:Y:S01]  /*0f80*/  CS2R R16, SRZ ;  /* 0x0000000000107805 */ /* 0x000fe2000001ff00 */
[----:B------:R-:W-:Y:S01]  /*0f90*/  LDGSTS.E.LTC128B.64 [R7+0x300], desc[UR12][R2.64+0x300], P5 ;  /* 0x0030030002077fae */ /* 0x000fe2000a9a160c */
[----:B------:R-:W-:Y:S01]  /*0fa0*/  UIADD3 UR7, UPT, UPT, UR6, 0xc000, URZ ;  /* 0x0000c00006077890 */ /* 0x000fe2000fffe0ff */
[----:B------:R-:W-:-:S02]  /*0fb0*/  CS2R R14, SRZ ;  /* 0x00000000000e7805 */ /* 0x000fc4000001ff00 */
[----:B------:R-:W-:Y:S01]  /*0fc0*/  CS2R R12, SRZ ;  /* 0x00000000000c7805 */ /* 0x000fe2000001ff00 */
[----:B------:R1:W-:Y:S01]  /*0fd0*/  LDGSTS.E.LTC128B.64 [R7+0x380], desc[UR12][R2.64+0x380], P2 ;  /* 0x0038038002077fae */ /* 0x0003e200091a160c */
[----:B------:R-:W-:Y:S01]  /*0fe0*/  PLOP3.LUT P2, PT, PT, PT, UP0, 0x80, 0x8 ;  /* 0x000000000008781c */ /* 0x000fe20003f4f008 */
[----:B------:R-:W-:Y:S01]  /*0ff0*/  ULEA UR18, UP0, UR10, UR18, 0x3 ;  /* 0x000000120a127291 */ /* 0x000fe2000f8018ff */
[----:B------:R-:W-:Y:S01]  /*1000*/  CS2R R10, SRZ ;  /* 0x00000000000a7805 */ /* 0x000fe2000001ff00 */
[----:B------:R-:W-:Y:S01]  /*1010*/  LDGSTS.E.LTC128B.64 [R5+0xc000], desc[UR12][R8.64], P4 ;  /* 0x0c00000008057fae */ /* 0x000fe2000a1a160c */
[----:B------:R-:W-:Y:S01]  /*1020*/  SEL R124, R124, RZ, P2 ;  /* 0x000000ff7c7c7207 */ /* 0x000fe20001000000 */
[----:B------:R-:W-:Y:S01]  /*1030*/  ULEA.HI.X UR8, UR10, UR20, UR8, 0x3, UP0 ;  /* 0x000000140a087291 */ /* 0x000fe200080f1c08 */
[----:B------:R-:W-:Y:S01]  /*1040*/  SEL R123, R123, RZ, P2 ;  /* 0x000000ff7b7b7207 */ /* 0x000fe20001000000 */
[----:B------:R-:W-:Y:S01]  /*1050*/  LDGSTS.E.LTC128B.64 [R5+0xc080], desc[UR12][R8.64+0x80], P3 ;  /* 0x0c08008008057fae */ /* 0x000fe200099a160c */
[--C-:B------:R-:W-:Y:S01]  /*1060*/  SHF.R.U32.HI R106, RZ, 0x5, R124.reuse ;  /* 0x00000005ff6a7819 */ /* 0x100fe2000001167c */
[C---:B------:R-:W-:Y:S01]  /*1070*/  IMAD.SHL.U32 R110, R124.reuse, 0x8, RZ ;  /* 0x000000087c6e7824 */ /* 0x040fe200078e00ff */
[--C-:B------:R-:W-:Y:S01]  /*1080*/  SHF.R.U32.HI R105, RZ, 0x6, R124.reuse ;  /* 0x00000006ff697819 */ /* 0x100fe2000001167c */
[C---:B------:R-:W-:Y:S01]  /*1090*/  IMAD.SHL.U32 R109, R124.reuse, 0x4, RZ ;  /* 0x000000047c6d7824 */ /* 0x040fe200078e00ff */
[----:B------:R-:W-:Y:S01]  /*10a0*/  LDGSTS.E.LTC128B.64 [R5+0xc100], desc[UR12][R8.64+0x100], P1 ;  /* 0x0c10010008057fae */ /* 0x000fe200089a160c */
[----:B------:R-:W-:Y:S01]  /*10b0*/  IMAD.SHL.U32 R108, R124, 0x2, RZ ;  /* 0x000000027c6c7824 */ /* 0x000fe200078e00ff */
[----:B------:R-:W-:Y:S01]  /*10c0*/  LOP3.LUT P4, R110, R110, 0x8, RZ, 0xc0, !PT ;  /* 0x000000086e6e7812 */ /* 0x000fe2000788c0ff */
[----:B------:R-:W-:Y:S01]  /*10d0*/  IMAD.SHL.U32 R102, R123, 0x8, RZ ;  /* 0x000000087b667824 */ /* 0x000fe200078e00ff */
[----:B------:R-:W-:Y:S01]  /*10e0*/  IADD3 R136, P1, PT, R2, UR17, RZ ;  /* 0x0000001102887c10 */ /* 0x000fe2000ff3e0ff */
[----:B------:R2:W-:Y:S01]  /*10f0*/  LDGSTS.E.LTC128B.64 [R5+0xc180], desc[UR12][R8.64+0x180], P0 ;  /* 0x0c18018008057fae */ /* 0x0005e200081a160c */
[----:B------:R-:W-:Y:S01]  /*1100*/  LOP3.LUT P6, R109, R109, 0x8, RZ, 0xc0, !PT ;  /* 0x000000086d6d7812 */ /* 0x000fe200078cc0ff */
[C---:B------:R-:W-:Y:S01]  /*1110*/  IMAD.SHL.U32 R101, R123.reuse, 0x4, RZ ;  /* 0x000000047b657824 */ /* 0x040fe200078e00ff */
[----:B------:R-:W-:Y:S01]  /*1120*/  LOP3.LUT P5, R108, R108, 0x8, RZ, 0xc0, !PT ;  /* 0x000000086c6c7812 */ /* 0x000fe200078ac0ff */
[----:B------:R-:W0:Y:S01]  /*1130*/  LDGDEPBAR ;  /* 0x00000000000079af */ /* 0x000e220000000000 */
[----:B------:R-:W-:Y:S01]  /*1140*/  LOP3.LUT P3, R107, R124, 0x8, RZ, 0xc0, !PT ;  /* 0x000000087c6b7812 */ /* 0x000fe2000786c0ff */
[----:B------:R-:W-:Y:S01]  /*1150*/  IMAD.SHL.U32 R100, R123, 0x2, RZ ;  /* 0x000000027b647824 */ /* 0x000fe200078e00ff */
[----:B------:R-:W-:Y:S01]  /*1160*/  IADD3.X R137, PT, PT, R3, UR5, RZ, P1, !PT ;  /* 0x0000000503897c10 */ /* 0x000fe20008ffe4ff */
[----:B------:R-:W-:Y:S01]  /*1170*/  ULOP3.LUT UR5, UR27, 0xfff8, URZ, 0xc0, !UPT ;  /* 0x0000fff81b057892 */ /* 0x000fe2000f8ec0ff */
[----:B------:R-:W-:Y:S01]  /*1180*/  LOP3.LUT P2, R106, R106, 0x8, RZ, 0xc0, !PT ;  /* 0x000000086a6a7812 */ /* 0x000fe2000784c0ff */
[----:B------:R-:W-:Y:S01]  /*1190*/  UISETP.GE.AND UP0, UPT, UR22, 0x10, UPT ;  /* 0x000000101600788c */ /* 0x000fe2000bf06270 */
[----:B------:R-:W-:Y:S01]  /*11a0*/  LOP3.LUT P1, R105, R105, 0x8, RZ, 0xc0, !PT ;  /* 0x0000000869697812 */ /* 0x000fe2000782c0ff */
[----:B------:R-:W-:Y:S01]  /*11b0*/  LDGSTS.E.LTC128B.64 [R7+0x4000], desc[UR12][R136.64], P4 ;  /* 0x0400000088077fae */ /* 0x000fe2000a1a160c */
[--C-:B------:R-:W-:Y:S01]  /*11c0*/  SHF.R.U32.HI R104, RZ, 0x7, R124.reuse ;  /* 0x00000007ff687819 */ /* 0x100fe2000001167c */
[----:B------:R-:W-:Y:S01]  /*11d0*/  UIADD3 UR5, UPT, UPT, UR4, -UR5, URZ ;  /* 0x8000000504057290 */ /* 0x000fe2000fffe0ff */
[----:B------:R-:W-:Y:S01]  /*11e0*/  SHF.R.U32.HI R103, RZ, 0x8, R124 ;  /* 0x00000008ff677819 */ /* 0x000fe2000001167c */
[----:B------:R-:W-:Y:S01]  /*11f0*/  LDGSTS.E.LTC128B.64 [R7+0x4080], desc[UR12][R136.64+0x80], P6 ;  /* 0x0408008088077fae */ /* 0x000fe2000b1a160c */
[----:B------:R-:W-:Y:S01]  /*1200*/  LOP3.LUT P6, R104, R104, 0x8, RZ, 0xc0, !PT ;  /* 0x0000000868687812 */ /* 0x000fe200078cc0ff */
[----:B------:R-:W-:Y:S01]  /*1210*/  UPRMT UR4, UR5, 0x8880, URZ ;  /* 0x0000888005047896 */ /* 0x000fe200080000ff */
[----:B------:R-:W-:Y:S01]  /*1220*/  LOP3.LUT P4, R102, R102, 0x8, RZ, 0xc0, !PT ;  /* 0x0000000866667812 */ /* 0x000fe2000788c0ff */
[----:B------:R-:W-:Y:S01]  /*1230*/  LDGSTS.E.LTC128B.64 [R7+0x4100], desc[UR12][R136.64+0x100], P5 ;  /* 0x0410010088077fae */ /* 0x000fe2000a9a160c */
[----:B------:R-:W-:Y:S01]  /*1240*/  LOP3.LUT P5, R103, R103, 0x8, RZ, 0xc0, !PT ;  /* 0x0000000867677812 */ /* 0x000fe200078ac0ff */
[----:B------:R-:W-:Y:S01]  /*1250*/  UPRMT UR4, UR4, 0x7710, URZ ;  /* 0x0000771004047896 */ /* 0x000fe200080000ff */
[----:B------:R-:W-:Y:S01]  /*1260*/  IADD3 R134, P0, PT, R8, UR18, RZ ;  /* 0x0000001208867c10 */ /* 0x000fe2000ff1e0ff */
[----:B------:R-:W-:Y:S01]  /*1270*/  LDGSTS.E.LTC128B.64 [R7+0x4180], desc[UR12][R136.64+0x180], P3 ;  /* 0x0418018088077fae */ /* 0x000fe200099a160c */
[----:B------:R-:W-:Y:S01]  /*1280*/  LOP3.LUT P3, R101, R101, 0x8, RZ, 0xc0, !PT ;  /* 0x0000000865657812 */ /* 0x000fe2000786c0ff */
[----:B------:R-:W-:Y:S01]  /*1290*/  USHF.R.U32.HI UR4, URZ, 0xd, UR4 ;  /* 0x0000000dff047899 */ /* 0x000fe20008011604 */
[----:B------:R-:W-:Y:S01]  /*12a0*/  IADD3.X R135, PT, PT, R9, UR8, RZ, P0, !PT ;  /* 0x0000000809877c10 */ /* 0x000fe200087fe4ff */
[----:B------:R-:W-:Y:S01]  /*12b0*/  LDGSTS.E.LTC128B.64 [R7+0x4200], desc[UR12][R136.64+0x200], P2 ;  /* 0x0420020088077fae */ /* 0x000fe200091a160c */
[----:B------:R-:W-:Y:S01]  /*12c0*/  LOP3.LUT P2, R100, R100, 0x8, RZ, 0xc0, !PT ;  /* 0x0000000864647812 */ /* 0x000fe2000784c0ff */
[----:B------:R-:W-:Y:S01]  /*12d0*/  ULOP3.LUT UR4, UR4, 0x3, URZ, 0xc0, !UPT ;  /* 0x0000000304047892 */ /* 0x000fe2000f8ec0ff */
[----:B-1----:R-:W-:Y:S01]  /*12e0*/  LOP3.LUT R2, R69, 0x7, R84, 0x78, !PT ;  /* 0x0000000745027812 */ /* 0x002fe200078e7854 */
[----:B------:R-:W-:Y:S01]  /*12f0*/  LDGSTS.E.LTC128B.64 [R7+0x4280], desc[UR12][R136.64+0x280], P1 ;  /* 0x0428028088077fae */ /* 0x000fe200089a160c */
[----:B------:R-:W-:Y:S01]  /*1300*/  LOP3.LUT P1, R3, R123, 0x8, RZ, 0xc0, !PT ;  /* 0x000000087b037812 */ /* 0x000fe2000782c0ff */
[----:B------:R-:W-:Y:S01]  /*1310*/  UIADD3 UR4, UPT, UPT, UR5, UR4, URZ ;  /* 0x0000000405047290 */ /* 0x000fe2000fffe0ff */
[----:B------:R-:W-:Y:S01]  /*1320*/  ISETP.NE.AND P0, PT, RZ, UR28, PT ;  /* 0x0000001cff007c0c */ /* 0x000fe2000bf05270 */
[----:B------:R-:W-:Y:S01]  /*1330*/  LDGSTS.E.LTC128B.64 [R7+0x4300], desc[UR12][R136.64+0x300], P6 ;  /* 0x0430030088077fae */ /* 0x000fe2000b1a160c */
[C---:B------:R-:W-:Y:S01]  /*1340*/  IMAD R2, R69.reuse, 0x40, R2 ;  /* 0x0000004045027824 */ /* 0x040fe200078e0202 */
[----:B------:R-:W-:Y:S01]  /*1350*/  ULOP3.LUT UR8, UR4, 0xfffc, URZ, 0xc0, !UPT ;  /* 0x0000fffc04087892 */ /* 0x000fe2000f8ec0ff */
[----:B--2---:R-:W-:Y:S01]  /*1360*/  CS2R R8, SRZ ;  /* 0x0000000000087805 */ /* 0x004fe2000001ff00 */
[----:B------:R1:W-:Y:S01]  /*1370*/  LDGSTS.E.LTC128B.64 [R7+0x4380], desc[UR12][R136.64+0x380], P5 ;  /* 0x0438038088077fae */ /* 0x0003e2000a9a160c */
[----:B------:R-:W-:Y:S01]  /*1380*/  UPRMT UR4, UR4, 0x8880, URZ ;  /* 0x0000888004047896 */ /* 0x000fe200080000ff */
[----:B------:R-:W-:Y:S01]  /*1390*/  IMAD R0, R69, -0x20, R2 ;  /* 0xffffffe045007824 */ /* 0x000fe200078e0202 */
[----:B------:R-:W-:Y:S01]  /*13a0*/  UIADD3 UR8, UPT, UPT, URZ, -UR8, URZ ;  /* 0x80000008ff087290 */ /* 0x000fe2000fffe0ff */
[----:B------:R-:W-:Y:S01]  /*13b0*/  LDGSTS.E.LTC128B.64 [R5+0xe000], desc[UR12][R134.64], P4 ;  /* 0x0e00000086057fae */ /* 0x000fe2000a1a160c */
[----:B------:R-:W-:Y:S01]  /*13c0*/  USHF.R.S32.HI UR4, URZ, 0x2, UR4 ;  /* 0x00000002ff047899 */ /* 0x000fe20008011404 */
[----:B------:R-:W-:Y:S01]  /*13d0*/  LEA R125, R125, UR7, 0x3 ;  /* 0x000000077d7d7c11 */ /* 0x000fe2000f8e18ff */
[----:B------:R-:W-:Y:S01]  /*13e0*/  UPRMT UR8, UR8, 0x7710, URZ ;  /* 0x0000771008087896 */ /* 0x000fe200080000ff */
[----:B------:R-:W-:Y:S01]  /*13f0*/  LDGSTS.E.LTC128B.64 [R5+0xe080], desc[UR12][R134.64+0x80], P3 ;  /* 0x0e08008086057fae */ /* 0x000fe200099a160c */
[----:B------:R-:W-:Y:S01]  /*1400*/  SEL R123, R123, RZ, P0 ;  /* 0x000000ff7b7b7207 */ /* 0x000fe20000000000 */
[----:B------:R-:W-:Y:S01]  /*1410*/  USHF.R.S32.HI UR27, URZ, 0x3, UR27 ;  /* 0x00000003ff1b7899 */ /* 0x000fe2000801141b */
[----:B------:R-:W-:Y:S01]  /*1420*/  SEL R124, R124, RZ, P0 ;  /* 0x000000ff7c7c7207 */ /* 0x000fe20000000000 */
[----:B------:R-:W-:Y:S01]  /*1430*/  LDGSTS.E.LTC128B.64 [R5+0xe100], desc[UR12][R134.64+0x100], P2 ;  /* 0x0e10010086057fae */ /* 0x000fe200091a160c */
[----:B------:R-:W-:-:S02]  /*1440*/  UIADD3 UR5, UPT, UPT, UR5, UR8, URZ ;  /* 0x0000000805057290 */ /* 0x000fc4000fffe0ff */
[----:B------:R-:W-:Y:S01]  /*1450*/  UPRMT UR24, UR4, 0x9910, URZ ;  /* 0x0000991004187896 */ /* 0x000fe200080000ff */
[----:B------:R2:W-:Y:S01]  /*1460*/  LDGSTS.E.LTC128B.64 [R5+0xe180], desc[UR12][R134.64+0x180], P1 ;  /* 0x0e18018086057fae */ /* 0x0005e200089a160c */
[----:B------:R-:W-:-:S03]  /*1470*/  ULOP3.LUT UR25, UR5, 0xffff, URZ, 0xc0, !UPT ;  /* 0x0000ffff05197892 */ /* 0x000fc6000f8ec0ff */
[----:B------:R-:W0:Y:S01]  /*1480*/  LDGDEPBAR ;  /* 0x00000000000079af */ /* 0x000e220000000000 */
[----:B------:R-:W-:Y:S01]  /*1490*/  UPRMT UR25, UR25, 0x8880, URZ ;  /* 0x0000888019197896 */ /* 0x000fe200080000ff */
[----:B-1----:R-:W-:Y:S02]  /*14a0*/  CS2R R6, SRZ ;  /* 0x0000000000067805 */ /* 0x002fe4000001ff00 */
[----:B--2---:R-:W-:Y:S01]  /*14b0*/  CS2R R4, SRZ ;  /* 0x0000000000047805 */ /* 0x004fe2000001ff00 */
[----:B------:R-:W-:-:S04]  /*14c0*/  DEPBAR.LE SB0, 0x1 ;  /* 0x000080400000791a */ /* 0x000fc80000000000 */
[----:B------:R-:W-:Y:S06]  /*14d0*/  BAR.SYNC.DEFER_BLOCKING 0x0 ;  /* 0x0000000000007b1d */ /* 0x000fec0000010000 */
[----:B------:R-:W-:Y:S05]  /*14e0*/  BRA.U !UP0, `(.L_x_1) ;  /* 0x00000011080c7547 */ /* 0x000fea000b800000 */
[----:B------:R-:W-:Y:S01]  /*14f0*/  UPRMT UR5, UR5, 0x8880, URZ ;  /* 0x0000888005057896 */ /* 0x000fe200080000ff */
[----:B------:R-:W-:Y:S01]  /*1500*/  LEA R88, R0, UR7, 0x4 ;  /* 0x0000000700587c11 */ /* 0x000fe2000f8e20ff */
[----:B------:R-:W-:Y:S01]  /*1510*/  ULEA UR4, UR27, UR24, 0x5 ;  /* 0x000000181b047291 */ /* 0x000fe2000f8e28ff */
[----:B------:R-:W-:Y:S01]  /*1520*/  LEA R2, R2, UR6, 0x4 ;  /* 0x0000000602027c11 */ /* 0x000fe2000f8e20ff */
[----:B------:R-:W-:Y:S01]  /*1530*/  ULEA UR5, UR27, UR5, 0x6 ;  /* 0x000000051b057291 */ /* 0x000fe2000f8e30ff */
[C---:B------:R-:W-:Y:S01]  /*1540*/  IMAD.SHL.U32 R54, R84.reuse, 0x4, RZ ;  /* 0x0000000454367824 */ /* 0x040fe200078e00ff */
[----:B------:R-:W-:Y:S01]  /*1550*/  USHF.L.U32 UR4, UR4, 0x8, URZ ;  /* 0x0000000804047899 */ /* 0x000fe200080006ff */
[----:B------:R-:W-:Y:S01]  /*1560*/  LOP3.LUT R55, R84, 0x8, RZ, 0xc0, !PT ;  /* 0x0000000854377812 */ /* 0x000fe200078ec0ff */
[----:B------:R-:W-:Y:S01]  /*1570*/  USHF.L.U32 UR5, UR5, 0x8, URZ ;  /* 0x0000000805057899 */ /* 0x000fe200080006ff */
[C---:B------:R-:W-:Y:S01]  /*1580*/  LOP3.LUT R128, R85.reuse, 0x3c, R86, 0xf8, !PT ;  /* 0x0000003c55807812 */ /* 0x040fe200078ef856 */
[----:B------:R-:W-:Y:S01]  /*1590*/  IMAD.MOV.U32 R130, RZ, RZ, R123 ;  /* 0x000000ffff827224 */ /* 0x000fe200078e007b */
[----:B------:R-:W-:Y:S01]  /*15a0*/  LOP3.LUT R87, R85, 0x4, R54, 0xf8, !PT ;  /* 0x0000000455577812 */ /* 0x000fe200078ef836 */
[----:B------:R-:W-:Y:S01]  /*15b0*/  IMAD.MOV.U32 R129, RZ, RZ, R124 ;  /* 0x000000ffff817224 */ /* 0x000fe200078e007c */
[----:B------:R-:W-:Y:S01]  /*15c0*/  SHF.R.U32.HI R55, RZ, 0x3, R55 ;  /* 0x00000003ff377819 */ /* 0x000fe20000011637 */
[----:B------:R-:W1:Y:S01]  /*15d0*/  LDCU.64 UR10, c[0x0][0x3d0] ;  /* 0x00007a00ff0a77ac */ /* 0x000e620008000a00 */
[----:B------:R2:W3:Y:S01]  /*15e0*/  LDS.128 R76, [R88+UR4+0x80] ;  /* 0x00008004584c7984 */ /* 0x0004e20008000c00 */
[----:B------:R-:W-:-:S02]  /*15f0*/  LOP3.LUT R54, R87, 0x1, R86, 0x78, !PT ;  /* 0x0000000157367812 */ /* 0x000fc400078e7856 */
[----:B------:R-:W-:Y:S01]  /*1600*/  LEA R0, R0, UR6, 0x4 ;  /* 0x0000000600007c11 */ /* 0x000fe2000f8e20ff */
[----:B------:R2:W1:Y:S01]  /*1610*/  LDS.128 R72, [R88+UR4] ;  /* 0x0000000458487984 */ /* 0x0004620008000c00 */
[----:B------:R-:W1:Y:S01]  /*1620*/  LDCU.64 UR8, c[0x0][0x3b0] ;  /* 0x00007600ff0877ac */ /* 0x000e620008000a00 */
[----:B------:R-:W-:Y:S01]  /*1630*/  IMAD R54, R54, 0x2, R55 ;  /* 0x0000000236367824 */ /* 0x000fe200078e0237 */
[----:B------:R-:W-:Y:S01]  /*1640*/  SHF.R.U32.HI R55, RZ, 0x3, R84 ;  /* 0x00000003ff377819 */ /* 0x000fe20000011654 */
[----:B------:R2:W1:Y:S01]  /*1650*/  LDS.128 R80, [R2+UR5+0x80] ;  /* 0x0000800502507984 */ /* 0x0004620008000c00 */
[----:B------:R-:W-:Y:S01]  /*1660*/  UMOV UR19, 0x8000 ;  /* 0x0000800000137882 */ /* 0x000fe20000000000 */
[----:B------:R-:W-:Y:S01]  /*1670*/  UMOV UR18, 0x4000 ;  /* 0x0000400000127882 */ /* 0x000fe20000000000 */
[----:B------:R-:W-:Y:S01]  /*1680*/  LOP3.LUT R55, R54, 0x4, R55, 0x78, !PT ;  /* 0x0000000436377812 */ /* 0x000fe200078e7837 */
[----:B------:R2:W1:Y:S01]  /*1690*/  LDS.128 R68, [R2+UR5] ;  /* 0x0000000502447984 */ /* 0x0004620008000c00 */
[----:B------:R-:W-:Y:S01]  /*16a0*/  UMOV UR17, 0x2 ;  /* 0x0000000200117882 */ /* 0x000fe20000000000 */
[----:B------:R-:W-:Y:S01]  /*16b0*/  UMOV UR14, URZ ;  /* 0x000000ff000e7c82 */ /* 0x000fe20008000000 */
[----:B------:R-:W-:Y:S01]  /*16c0*/  UMOV UR7, UR28 ;  /* 0x0000001c00077c82 */ /* 0x000fe20008000000 */
[----:B------:R-:W-:Y:S01]  /*16d0*/  IMAD R128, R128, 0x80, R55 ;  /* 0x0000008080807824 */ /* 0x000fe200078e0237 */
[----:B------:R-:W-:Y:S01]  /*16e0*/  CS2R R54, SRZ ;  /* 0x0000000000367805 */ /* 0x000fe2000001ff00 */
[----:B------:R-:W-:Y:S01]  /*16f0*/  UMOV UR21, 0xffffc000 ;  /* 0xffffc00000157882 */ /* 0x000fe20000000000 */
[----:B------:R-:W-:-:S02]  /*1700*/  UMOV UR20, 0x4000 ;  /* 0x0000400000147882 */ /* 0x000fc40000000000 */
[----:B------:R-:W-:-:S07]  /*1710*/  LEA R128, R128, UR6, 0x3 ;  /* 0x0000000680807c11 */ /* 0x000fce000f8e18ff */
.L_x_2:
[----:B------:R-:W-:-:S04]  /*1720*/  DEPBAR.LE SB5, 0xc ;  /* 0x0000d3000000791a */ /* 0x000fc80000000000 */
[C---:B-1----:R-:W5:Y:S01]  /*1730*/  DMMA.8x8x4 R4, R68.reuse, R72, R4 ;  /* 0x000000484404723f */ /* 0x042f620000000004 */
[----:B---3--:R-:W-:Y:S01]  /*1740*/  LDS.128 R84, [R2+UR5+0x1000] ;  /* 0x0010000502547984 */ /* 0x008fe20008000c00 */
[----:B------:R-:W-:Y:S02]  /*1750*/  UIADD3 UR14, UPT, UPT, UR14, 0x1, URZ ;  /* 0x000000010e0e7890 */ /* 0x000fe4000fffe0ff */
[----:B------:R-:W-:Y:S01]  /*1760*/  LOP3.LUT P2, RZ, R129, 0x1, RZ, 0xc0, !PT ;  /* 0x0000000181ff7812 */ /* 0x000fe2000784c0ff */
[----:B------:R-:W-:Y:S01]  /*1770*/  VIADD R132, R128, UR19 ;  /* 0x0000001380847c36 */ /* 0x000fe20008000000 */
[----:B------:R-:W-:Y:S01]  /*1780*/  IADD3 R134, P1, PT, R134, UR10, RZ ;  /* 0x0000000a86867c10 */ /* 0x000fe2000ff3e0ff */
[----:B------:R-:W-:Y:S01]  /*1790*/  VIADD R127, R2, UR5 ;  /* 0x00000005027f7c36 */ /* 0x000fe20008000000 */
[----:B------:R-:W-:Y:S01]  /*17a0*/  IADD3 R136, P0, PT, R136, UR8, RZ ;  /* 0x0000000888887c10 */ /* 0x000fe2000ff1e0ff */
[----:B--2---:R-:W1:Y:S01]  /*17b0*/  LDS.128 R88, [R0+UR4+0xc800] ;  /* 0x00c8000400587984 */ /* 0x004e620008000c00 */
[----:B------:R-:W-:Y:S01]  /*17c0*/  VIADD R131, R125, UR18 ;  /* 0x000000127d837c36 */ /* 0x000fe20008000000 */
[----:B------:R-:W-:Y:S01]  /*17d0*/  IADD3.X R135, PT, PT, R135, UR11, RZ, P1, !PT ;  /* 0x0000000b87877c10 */ /* 0x000fe20008ffe4ff */
[----:B------:R-:W-:Y:S01]  /*17e0*/  VIADD R126, R0, UR4 ;  /* 0x00000004007e7c36 */ /* 0x000fe20008000000 */
[----:B------:R-:W-:Y:S01]  /*17f0*/  IADD3.X R137, PT, PT, R137, UR9, RZ, P0, !PT ;  /* 0x0000000989897c10 */ /* 0x000fe200087fe4ff */
[----:B------:R-:W-:Y:S01]  /*1800*/  UISETP.NE.AND UP0, UPT, UR14, 0x3, UPT ;  /* 0x000000030e00788c */ /* 0x000fe2000bf05270 */
[----:B------:R-:W-:Y:S01]  /*1810*/  LOP3.LUT P0, RZ, R130, 0x1, RZ, 0xc0, !PT ;  /* 0x0000000182ff7812 */ /* 0x000fe2000780c0ff */
[C---:B------:R-:W5:Y:S01]  /*1820*/  DMMA.8x8x4 R8, R68.reuse, R74, R8 ;  /* 0x0000004a4408723f */ /* 0x040f620000000008 */
[----:B------:R-:W1:Y:S01]  /*1830*/  LDS.128 R92, [R0+UR4+0xc880] ;  /* 0x00c88004005c7984 */ /* 0x000e620008000c00 */
[----:B------:R-:W-:Y:S02]  /*1840*/  USEL UR6, UR21, 0x2000, !UP0 ;  /* 0x0000200015067887 */ /* 0x000fe4000c000000 */
[----:B------:R-:W-:Y:S01]  /*1850*/  USEL UR29, UR20, 0xffff8000, UP0 ;  /* 0xffff8000141d7887 */ /* 0x000fe20008000000 */
[--C-:B------:R-:W-:Y:S01]  /*1860*/  SHF.R.U32.HI R133, RZ, 0x1, R129.reuse ;  /* 0x00000001ff857819 */ /* 0x100fe20000011681 */
[----:B------:R-:W-:Y:S01]  /*1870*/  UIADD3 UR17, UPT, UPT, UR17, 0x1, URZ ;  /* 0x0000000111117890 */ /* 0x000fe2000fffe0ff */
[--C-:B------:R-:W-:Y:S01]  /*1880*/  SHF.R.U32.HI R139, RZ, 0x3, R129.reuse ;  /* 0x00000003ff8b7819 */ /* 0x100fe20000011681 */
[----:B------:R-:W-:Y:S01]  /*1890*/  USEL UR14, UR14, URZ, UP0 ;  /* 0x000000ff0e0e7287 */ /* 0x000fe20008000000 */
[----:B------:R-:W2:Y:S01]  /*18a0*/  LDS.128 R96, [R2+UR5+0x1080] ;  /* 0x0010800502607984 */ /* 0x000ea20008000c00 */
[----:B------:R-:W-:Y:S01]  /*18b0*/  LOP3.LUT P1, RZ, R133, 0x1, RZ, 0xc0, !PT ;  /* 0x0000000185ff7812 */ /* 0x000fe2000782c0ff */
[----:B------:R-:W-:Y:S01]  /*18c0*/  UISETP.NE.AND UP1, UPT, UR17, 0x3, UPT ;  /* 0x000000031100788c */ /* 0x000fe2000bf25270 */
[--C-:B------:R-:W-:Y:S01]  /*18d0*/  SHF.R.U32.HI R133, RZ, 0x2, R129.reuse ;  /* 0x00000002ff857819 */ /* 0x100fe20000011681 */
[----:B------:R-:W-:Y:S01]  /*18e0*/  UISETP.GT.AND UP0, UPT, UR7, -0x1, UPT ;  /* 0xffffffff0700788c */ /* 0x000fe2000bf04270 */
[--C-:B------:R-:W-:Y:S01]  /*18f0*/  SHF.R.U32.HI R138, RZ, 0x1, R130.reuse ;  /* 0x00000001ff8a7819 */ /* 0x100fe20000011682 */
[----:B------:R-:W-:Y:S01]  /*1900*/  UIADD3 UR26, UPT, UPT, UR7, -0x1, URZ ;  /* 0xffffffff071a7890 */ /* 0x000fe2000fffe0ff */
[C---:B---3--:R-:W5:Y:S01]  /*1910*/  DMMA.8x8x4 R12, R68.reuse, R76, R12 ;  /* 0x0000004c440c723f */ /* 0x048f62000000000c */
[----:B------:R-:W-:Y:S01]  /*1920*/  @!PT LDS RZ, [RZ] ;  /* 0x00000000fffff984 */ /* 0x000fe20000000800 */
[----:B------:R-:W-:Y:S01]  /*1930*/  @!PT LDS RZ, [RZ] ;  /* 0x00000000fffff984 */ /* 0x000fe20000000800 */
[----:B------:R-:W-:Y:S01]  /*1940*/  @!PT LDS RZ, [RZ] ;  /* 0x00000000fffff984 */ /* 0x000fe20000000800 */
[----:B------:R3:W-:Y:S01]  /*1950*/  @P2 LDGSTS.E.LTC128B.64 [R132], desc[UR12][R136.64] ;  /* 0x0000000088842fae */ /* 0x0007e2000b9a160c */
[----:B------:R-:W-:Y:S01]  /*1960*/  UIADD3 UR31, UPT, UPT, UR19, -0x8000, URZ ;  /* 0xffff8000131f7890 */ /* 0x000fe2000fffe0ff */
[----:B------:R-:W-:Y:S01]  /*1970*/  LOP3.LUT P2, RZ, R133, 0x1, RZ, 0xc0, !PT ;  /* 0x0000000185ff7812 */ /* 0x000fe2000784c0ff */
[----:B------:R-:W-:Y:S01]  /*1980*/  UIADD3 UR30, UPT, UPT, UR18, -0x4000, URZ ;  /* 0xffffc000121e7890 */ /* 0x000fe2000fffe0ff */
[--C-:B------:R-:W-:Y:S01]  /*1990*/  SHF.R.U32.HI R133, RZ, 0x9, R129.reuse ;  /* 0x00000009ff857819 */ /* 0x100fe20000011681 */
[----:B------:R-:W-:Y:S01]  /*19a0*/  @UP1 UIADD3 UR31, UPT, UPT, UR19, 0x4000, URZ ;  /* 0x00004000131f1890 */ /* 0x000fe2000fffe0ff */
[----:B------:R3:W-:Y:S01]  /*19b0*/  @P1 LDGSTS.E.LTC128B.64 [R132+0x80], desc[UR12][R136.64+0x80] ;  /* 0x0008008088841fae */ /* 0x0007e2000b9a160c */
[----:B------:R-:W-:Y:S01]  /*19c0*/  LOP3.LUT P1, RZ, R139, 0x1, RZ, 0xc0, !PT ;  /* 0x000000018bff7812 */ /* 0x000fe2000782c0ff */
[----:B------:R-:W-:Y:S01]  /*19d0*/  @UP1 UIADD3 UR30, UPT, UPT, UR18, 0x2000, URZ ;  /* 0x00002000121e1890 */ /* 0x000fe2000fffe0ff */
[----:B------:R-:W-:Y:S01]  /*19e0*/  LOP3.LUT P4, RZ, R133, 0x1, RZ, 0xc0, !PT ;  /* 0x0000000185ff7812 */ /* 0x000fe2000788c0ff */
[----:B------:R-:W-:Y:S01]  /*19f0*/  USEL UR17, UR17, URZ, UP1 ;  /* 0x000000ff11117287 */ /* 0x000fe20008800000 */
[--C-:B------:R-:W-:Y:S01]  /*1a00*/  SHF.R.U32.HI R139, RZ, 0xa, R129.reuse ;  /* 0x0000000aff8b7819 */ /* 0x100fe20000011681 */
[----:B------:R3:W-:Y:S01]  /*1a10*/  @P0 LDGSTS.E.LTC128B.64 [R131], desc[UR12][R134.64] ;  /* 0x0000000086830fae */ /* 0x0007e2000b9a160c */
[----:B------:R-:W-:Y:S01]  /*1a20*/  LOP3.LUT P0, RZ, R138, 0x1, RZ, 0xc0, !PT ;  /* 0x000000018aff7812 */ /* 0x000fe2000780c0ff */
[----:B------:R-:W-:Y:S01]  /*1a30*/  UMOV UR19, UR31 ;  /* 0x0000001f00137c82 */ /* 0x000fe20008000000 */
[-C--:B------:R-:W5:Y:S01]  /*1a40*/  DMMA.8x8x4 R16, R68, R78.reuse, R16 ;  /* 0x0000004e4410723f */ /* 0x080f620000000010 */
[----:B------:R-:W-:Y:S01]  /*1a50*/  UMOV UR18, UR30 ;  /* 0x0000001e00127c82 */ /* 0x000fe20008000000 */
[----:B------:R-:W-:Y:S02]  /*1a60*/  UMOV UR7, UR26 ;  /* 0x0000001a00077c82 */ /* 0x000fe40008000000 */
[--C-:B------:R-:W-:Y:S02]  /*1a70*/  SHF.R.U32.HI R138, RZ, 0x8, R129.reuse ;  /* 0x00000008ff8a7819 */ /* 0x100fe40000011681 */
[----:B------:R-:W-:Y:S02]  /*1a80*/  SHF.R.U32.HI R133, RZ, 0xb, R129 ;  /* 0x0000000bff857819 */ /* 0x000fe40000011681 */
[----:B------:R-:W-:Y:S02]  /*1a90*/  LOP3.LUT P5, RZ, R138, 0x1, RZ, 0xc0, !PT ;  /* 0x000000018aff7812 */ /* 0x000fe400078ac0ff */
[--C-:B------:R-:W-:Y:S01]  /*1aa0*/  SHF.R.U32.HI R138, RZ, 0x2, R130.reuse ;  /* 0x00000002ff8a7819 */ /* 0x100fe20000011682 */
[----:B------:R-:W-:Y:S05]  /*1ab0*/  DEPBAR.LE SB5, 0xc ;  /* 0x0000d3000000791a */ /* 0x000fea0000000000 */
[C---:B------:R-:W5:Y:S04]  /*1ac0*/  DMMA.8x8x4 R20, R70.reuse, R78, R20 ;  /* 0x0000004e4614723f */ /* 0x040f680000000014 */
[----:B------:R-:W-:Y:S02]  /*1ad0*/  LOP3.LUT P3, RZ, R138, 0x1, RZ, 0xc0, !PT ;  /* 0x000000018aff7812 */ /* 0x000fe4000786c0ff */
[----:B------:R-:W-:Y:S10]  /*1ae0*/  SHF.R.U32.HI R138, RZ, 0x3, R130 ;  /* 0x00000003ff8a7819 */ /* 0x000ff40000011682 */
[C---:B------:R-:W5:Y:S11]  /*1af0*/  DMMA.8x8x4 R24, R70.reuse, R76, R24 ;  /* 0x0000004c4618723f */ /* 0x040f760000000018 */
[----:B------:R-:W-:Y:S05]  /*1b00*/  @!UPT UIADD3 URZ, UPT, UPT, URZ, URZ, URZ ;  /* 0x000000fffffff290 */ /* 0x000fea000fffe0ff */
[C---:B------:R-:W5:Y:S11]  /*1b10*/  DMMA.8x8x4 R28, R70.reuse, R74, R28 ;  /* 0x0000004a461c723f */ /* 0x040f76000000001c */
[----:B------:R-:W-:Y:S05]  /*1b20*/  @!UPT UIADD3 URZ, UPT, UPT, URZ, URZ, URZ ;  /* 0x000000fffffff290 */ /* 0x000fea000fffe0ff */
[-C--:B---3--:R3:W5:Y:S02]  /*1b30*/  DMMA.8x8x4 R32, R70, R72.reuse, R32 ;  /* 0x000000484620723f */ /* 0x0887640000000020 */
[----:B---3--:R-:W-:Y:S01]  /*1b40*/  LDS.128 R68, [R2+UR5+0x2000] ;  /* 0x0020000502447984 */ /* 0x008fe20008000c00 */
[----:B------:R-:W-:Y:S11]  /*1b50*/  DEPBAR.LE SB5, 0xc ;  /* 0x0000d3000000791a */ /* 0x000ff60000000000 */
[----:B------:R-:W-:Y:S02]  /*1b60*/  @!UPT UIADD3 URZ, UPT, UPT, URZ, URZ, URZ ;  /* 0x000000fffffff290 */ /* 0x000fe4000fffe0ff */
[C---:B------:R-:W5:Y:S11]  /*1b70*/  DMMA.8x8x4 R36, R80.reuse, R72, R36 ;  /* 0x000000485024723f */ /* 0x040f760000000024 */
[----:B------:R-:W-:Y:S05]  /*1b80*/  @!UPT UIADD3 URZ, UPT, UPT, URZ, URZ, URZ ;  /* 0x000000fffffff290 */ /* 0x000fea000fffe0ff */
[C---:B------:R-:W5:Y:S11]  /*1b90*/  DMMA.8x8x4 R40, R80.reuse, R74, R40 ;  /* 0x0000004a5028723f */ /* 0x040f760000000028 */
[----:B------:R-:W-:Y:S05]  /*1ba0*/  @!UPT UIADD3 URZ, UPT, UPT, URZ, URZ, URZ ;  /* 0x000000fffffff290 */ /* 0x000fea000fffe0ff */
[C---:B------:R-:W5:Y:S11]  /*1bb0*/  DMMA.8x8x4 R44, R80.reuse, R76, R44 ;  /* 0x0000004c502c723f */ /* 0x040f76000000002c */
[----:B------:R-:W-:Y:S05]  /*1bc0*/  @!UPT UIADD3 URZ, UPT, UPT, URZ, URZ, URZ ;  /* 0x000000fffffff290 */ /* 0x000fea000fffe0ff */
[-C--:B------:R-:W5:Y:S01]  /*1bd0*/  DMMA.8x8x4 R48, R80, R78.reuse, R48 ;  /* 0x0000004e5030723f */ /* 0x080f620000000030 */
[----:B------:R-:W-:Y:S11]  /*1be0*/  DEPBAR.LE SB5, 0xc ;  /* 0x0000d3000000791a */ /* 0x000ff60000000000 */
[----:B------:R-:W-:Y:S04]  /*1bf0*/  @!UPT UIADD3 URZ, UPT, UPT, URZ, URZ, URZ ;  /* 0x000000fffffff290 */ /* 0x000fe8000fffe0ff */
[C---:B------:R-:W5:Y:S11]  /*1c00*/  DMMA.8x8x4 R52, R82.reuse, R78, R52 ;  /* 0x0000004e5234723f */ /* 0x040f760000000034 */
[----:B------:R-:W-:Y:S05]  /*1c10*/  @!UPT UIADD3 URZ, UPT, UPT, URZ, URZ, URZ ;  /* 0x000000fffffff290 */ /* 0x000fea000fffe0ff */
[C---:B------:R3:W5:Y:S02]  /*1c20*/  DMMA.8x8x4 R56, R82.reuse, R76, R56 ;  /* 0x0000004c5238723f */ /* 0x0407640000000038 */
[----:B---3--:R-:W-:Y:S11]  /*1c30*/  LDS.128 R76, [R0+UR4+0xd080] ;  /* 0x00d08004004c7984 */ /* 0x008ff60008000c00 */
[----:B------:R-:W-:Y:S03]  /*1c40*/  @!UPT UIADD3 URZ, UPT, UPT, URZ, URZ, URZ ;  /* 0x000000fffffff290 */ /* 0x000fe6000fffe0ff */
[C---:B------:R-:W5:Y:S11]  /*1c50*/  DMMA.8x8x4 R60, R82.reuse, R74, R60 ;  /* 0x0000004a523c723f */ /* 0x040f76000000003c */
[----:B------:R-:W-:Y:S05]  /*1c60*/  @!UPT UIADD3 URZ, UPT, UPT, URZ, URZ, URZ ;  /* 0x000000fffffff290 */ /* 0x000fea000fffe0ff */
[----:B------:R3:W5:Y:S02]  /*1c70*/  DMMA.8x8x4 R64, R82, R72, R64 ;  /* 0x000000485240723f */ /* 0x0007640000000040 */
[----:B---3--:R-:W3:Y:S08]  /*1c80*/  LDS.128 R72, [R0+UR4+0xd000] ;  /* 0x00d0000400487984 */ /* 0x008ef00008000c00 */
[----:B------:R-:W4:Y:S01]  /*1c90*/  LDS.128 R80, [R2+UR5+0x2080] ;  /* 0x0020800502507984 */ /* 0x000f220008000c00 */
[----:B------:R-:W-:-:S05]  /*1ca0*/  DEPBAR.LE SB5, 0xc ;  /* 0x0000d3000000791a */ /* 0x000fca0000000000 */
[C---:B-1----:R-:W5:Y:S02]  /*1cb0*/  DMMA.8x8x4 R4, R84.reuse, R88, R4 ;  /* 0x000000585404723f */ /* 0x042f640000000004 */
[----:B------:R-:W-:Y:S01]  /*1cc0*/  @!PT LDS RZ, [RZ] ;  /* 0x00000000fffff984 */ /* 0x000fe20000000800 */
[----:B------:R-:W-:Y:S01]  /*1cd0*/  @!PT LDS RZ, [RZ] ;  /* 0x00000000fffff984 */ /* 0x000fe20000000800 */
[----:B------:R-:W-:Y:S01]  /*1ce0*/  @!PT LDS RZ, [RZ] ;  /* 0x00000000fffff984 */ /* 0x000fe20000000800 */
[----:B------:R1:W-:Y:S02]  /*1cf0*/  @P2 LDGSTS.E.LTC128B.64 [R132+0x100], desc[UR12][R136.64+0x100] ;  /* 0x0010010088842fae */ /* 0x0003e4000b9a160c */
[----:B------:R-:W-:Y:S04]  /*1d00*/  LOP3.LUT P2, RZ, R139, 0x1, RZ, 0xc0, !PT ;  /* 0x000000018bff7812 */ /* 0x000fe8000784c0ff */
[----:B------:R1:W-:Y:S01]  /*1d10*/  @P1 LDGSTS.E.LTC128B.64 [R132+0x180], desc[UR12][R136.64+0x180] ;  /* 0x0018018088841fae */ /* 0x0003e2000b9a160c */
[----:B------:R-:W-:Y:S07]  /*1d20*/  LOP3.LUT P1, RZ, R133, 0x1, RZ, 0xc0, !PT ;  /* 0x0000000185ff7812 */ /* 0x000fee000782c0ff */
[C---:B------:R-:W5:Y:S01]  /*1d30*/  DMMA.8x8x4 R8, R84.reuse, R90, R8 ;  /* 0x0000005a5408723f */ /* 0x040f620000000008 */
[----:B------:R1:W-:Y:S02]  /*1d40*/  @P0 LDGSTS.E.LTC128B.64 [R131+0x80], desc[UR12][R134.64+0x80] ;  /* 0x0008008086830fae */ /* 0x0003e4000b9a160c */
[----:B------:R-:W-:Y:S11]  /*1d50*/  LOP3.LUT P0, RZ, R138, 0x1, RZ, 0xc0, !PT ;  /* 0x000000018aff7812 */ /* 0x000ff6000780c0ff */
[----:B------:R-:W-:Y:S02]  /*1d60*/  @!UPT UIADD3 URZ, UPT, UPT, URZ, URZ, URZ ;  /* 0x000000fffffff290 */ /* 0x000fe4000fffe0ff */
[C---:B------:R-:W5:Y:S11]  /*1d70*/  DMMA.8x8x4 R12, R84.reuse, R92, R12 ;  /* 0x0000005c540c723f */ /* 0x040f76000000000c */
[----:B------:R-:W-:Y:S05]  /*1d80*/  @!UPT UIADD3 URZ, UPT, UPT, URZ, URZ, URZ ;  /* 0x000000fffffff290 */ /* 0x000fea000fffe0ff */
[-C--:B------:R-:W5:Y:S01]  /*1d90*/  DMMA.8x8x4 R16, R84, R94.reuse, R16 ;  /* 0x0000005e5410723f */ /* 0x080f620000000010 */
[----:B------:R-:W-:Y:S11]  /*1da0*/  DEPBAR.LE SB5, 0xc ;  /* 0x0000d3000000791a */ /* 0x000ff60000000000 */
[----:B------:R-:W-:Y:S04]  /*1db0*/  @!UPT UIADD3 URZ, UPT, UPT, URZ, URZ, URZ ;  /* 0x000000fffffff290 */ /* 0x000fe8000fffe0ff */
[C---:B------:R-:W5:Y:S11]  /*1dc0*/  DMMA.8x8x4 R20, R86.reuse, R94, R20 ;  /* 0x0000005e5614723f */ /* 0x040f760000000014 */
[----:B------:R-:W-:Y:S05]  /*1dd0*/  @!UPT UIADD3 URZ, UPT, UPT, URZ, URZ, URZ ;  /* 0x000000fffffff290 */ /* 0x000fea000fffe0ff */
[C---:B------:R-:W5:Y:S11]  /*1de0*/  DMMA.8x8x4 R24, R86.reuse, R92, R24 ;  /* 0x0000005c5618723f */ /* 0x040f760000000018 */
[----:B------:R-:W-:Y:S05]  /*1df0*/  @!UPT UIADD3 URZ, UPT, UPT, URZ, URZ, URZ ;  /* 0x000000fffffff290 */ /* 0x000fea000fffe0ff */
[C---:B------:R-:W5:Y:S11]  /*1e00*/  DMMA.8x8x4 R28, R86.reuse, R90, R28 ;  /* 0x0000005a561c723f */ /* 0x040f76000000001c */
[----:B------:R-:W-:Y:S05]  /*1e10*/  @!UPT UIADD3 URZ, UPT, UPT, URZ, URZ, URZ ;  /* 0x000000fffffff290 */ /* 0x000fea000fffe0ff */
[-C--:B-1----:R1:W5:Y:S02]  /*1e20*/  DMMA.8x8x4 R32, R86, R88.reuse, R32 ;  /* 0x000000585620723f */ /* 0x0823640000000020 */
[----:B-1----:R-:W-:Y:S01]  /*1e30*/  LDS.128 R84, [R2+UR5+0x3000] ;  /* 0x0030000502547984 */ /* 0x002fe20008000c00 */
[----:B------:R-:W-:Y:S11]  /*1e40*/  DEPBAR.LE SB5, 0xc ;  /* 0x0000d3000000791a */ /* 0x000ff60000000000 */
[----:B------:R-:W-:Y:S02]  /*1e50*/  @!UPT UIADD3 URZ, UPT, UPT, URZ, URZ, URZ ;  /* 0x000000fffffff290 */ /* 0x000fe4000fffe0ff */
[C---:B--2---:R-:W5:Y:S11]  /*1e60*/  DMMA.8x8x4 R36, R96.reuse, R88, R36 ;  /* 0x000000586024723f */ /* 0x044f760000000024 */
        /* <DEDUP_REMOVED lines=11> */
[----:B-1----:R-:W-:Y:S11]  /*1f20*/  LDS.128 R92, [R0+UR4+0xd880] ;  /* 0x00d88004005c7984 */ /* 0x002ff60008000c00 */
[----:B------:R-:W-:Y:S03]  /*1f30*/  @!UPT UIADD3 URZ, UPT, UPT, URZ, URZ, URZ ;  /* 0x000000fffffff290 */ /* 0x000fe6000fffe0ff */
[C---:B------:R-:W5:Y:S11]  /*1f40*/  DMMA.8x8x4 R60, R98.reuse, R90, R60 ;  /* 0x0000005a623c723f */ /* 0x040f76000000003c */
[----:B------:R-:W-:Y:S05]  /*1f50*/  @!UPT UIADD3 URZ, UPT, UPT, URZ, URZ, URZ ;  /* 0x000000fffffff290 */ /* 0x000fea000fffe0ff */
[----:B------:R1:W5:Y:S02]  /*1f60*/  DMMA.8x8x4 R64, R98, R88, R64 ;  /* 0x000000586240723f */ /* 0x0003640000000040 */
[----:B-1----:R-:W1:Y:S01]  /*1f70*/  LDS.128 R88, [R0+UR4+0xd800] ;  /* 0x00d8000400587984 */ /* 0x002e620008000c00 */
[----:B------:R-:W-:Y:S07]  /*1f80*/  UIADD3 UR4, UPT, UPT, UR6, UR4, URZ ;  /* 0x0000000406047290 */ /* 0x000fee000fffe0ff */
[----:B------:R-:W2:Y:S01]  /*1f90*/  LDS.128 R96, [R2+UR5+0x3080] ;  /* 0x0030800502607984 */ /* 0x000ea20008000c00 */
[----:B------:R-:W-:Y:S01]  /*1fa0*/  UIADD3 UR5, UPT, UPT, UR29, UR5, URZ ;  /* 0x000000051d057290 */ /* 0x000fe2000fffe0ff */
[----:B------:R-:W-:-:S04]  /*1fb0*/  DEPBAR.LE SB5, 0xc ;  /* 0x0000d3000000791a */ /* 0x000fc80000000000 */
[C---:B---3--:R-:W5:Y:S02]  /*1fc0*/  DMMA.8x8x4 R4, R68.reuse, R72, R4 ;  /* 0x000000484404723f */ /* 0x048f640000000004 */
[----:B------:R-:W-:Y:S01]  /*1fd0*/  @!PT LDS RZ, [RZ] ;  /* 0x00000000fffff984 */ /* 0x000fe20000000800 */
[----:B------:R-:W-:Y:S01]  /*1fe0*/  @!PT LDS RZ, [RZ] ;  /* 0x00000000fffff984 */ /* 0x000fe20000000800 */
[----:B------:R-:W-:Y:S01]  /*1ff0*/  @!PT LDS RZ, [RZ] ;  /* 0x00000000fffff984 */ /* 0x000fe20000000800 */
[----:B------:R3:W-:Y:S06]  /*2000*/  @P5 LDGSTS.E.LTC128B.64 [R132+0x200], desc[UR12][R136.64+0x200] ;  /* 0x0020020088845fae */ /* 0x0007ec000b9a160c */
[----:B------:R3:W-:Y:S08]  /*2010*/  @P4 LDGSTS.E.LTC128B.64 [R132+0x280], desc[UR12][R136.64+0x280] ;  /* 0x0028028088844fae */ /* 0x0007f0000b9a160c */
[C---:B------:R-:W5:Y:S01]  /*2020*/  DMMA.8x8x4 R8, R68.reuse, R74, R8 ;  /* 0x0000004a4408723f */ /* 0x040f620000000008 */
[----:B------:R3:W-:Y:S06]  /*2030*/  @P3 LDGSTS.E.LTC128B.64 [R131+0x100], desc[UR12][R134.64+0x100] ;  /* 0x0010010086833fae */ /* 0x0007ec000b9a160c */
[----:B------:R3:W-:Y:S06]  /*2040*/  @P2 LDGSTS.E.LTC128B.64 [R132+0x300], desc[UR12][R136.64+0x300] ;  /* 0x0030030088842fae */ /* 0x0007ec000b9a160c */
[----:B------:R3:W-:Y:S03]  /*2050*/  @P1 LDGSTS.E.LTC128B.64 [R132+0x380], desc[UR12][R136.64+0x380] ;  /* 0x0038038088841fae */ /* 0x0007e6000b9a160c */
[C---:B------:R-:W5:Y:S03]  /*2060*/  DMMA.8x8x4 R12, R68.reuse, R76, R12 ;  /* 0x0000004c440c723f */ /* 0x040f66000000000c */
[----:B------:R3:W-:Y:S01]  /*2070*/  @P0 LDGSTS.E.LTC128B.64 [R131+0x180], desc[UR12][R134.64+0x180] ;  /* 0x0018018086830fae */ /* 0x0007e2000b9a160c */
[----:B------:R-:W-:Y:S04]  /*2080*/  ISETP.NE.AND P0, PT, RZ, UR26, PT ;  /* 0x0000001aff007c0c */ /* 0x000fe8000bf05270 */
[----:B------:R-:W-:Y:S01]  /*2090*/  SEL R129, R129, RZ, P0 ;  /* 0x000000ff81817207 */ /* 0x000fe20000000000 */
[----:B------:R-:W0:Y:S01]  /*20a0*/  LDGDEPBAR ;  /* 0x00000000000079af */ /* 0x000e220000000000 */
[----:B------:R-:W-:Y:S06]  /*20b0*/  SEL R130, R130, RZ, P0 ;  /* 0x000000ff82827207 */ /* 0x000fec0000000000 */
[-C--:B------:R-:W5:Y:S01]  /*20c0*/  DMMA.8x8x4 R16, R68, R78.reuse, R16 ;  /* 0x0000004e4410723f */ /* 0x080f620000000010 */
[----:B------:R-:W-:Y:S11]  /*20d0*/  DEPBAR.LE SB5, 0xc ;  /* 0x0000d3000000791a */ /* 0x000ff60000000000 */
[----:B------:R-:W-:Y:S04]  /*20e0*/  @!UPT UIADD3 URZ, UPT, UPT, URZ, URZ, URZ ;  /* 0x000000fffffff290 */ /* 0x000fe8000fffe0ff */
[C---:B------:R-:W5:Y:S01]  /*20f0*/  DMMA.8x8x4 R20, R70.reuse, R78, R20 ;  /* 0x0000004e4614723f */ /* 0x040f620000000014 */
[----:B------:R-:W-:Y:S04]  /*2100*/  DEPBAR.LE SB0, 0x1 ;  /* 0x000080400000791a */ /* 0x000fe80000000000 */
[----:B------:R-:W-:Y:S11]  /*2110*/  BAR.SYNC.DEFER_BLOCKING 0x0 ;  /* 0x0000000000007b1d */ /* 0x000ff60000010000 */
[C---:B------:R-:W5:Y:S11]  /*2120*/  DMMA.8x8x4 R24, R70.reuse, R76, R24 ;  /* 0x0000004c4618723f */ /* 0x040f760000000018 */
[----:B------:R-:W-:Y:S05]  /*2130*/  @!UPT UIADD3 URZ, UPT, UPT, URZ, URZ, URZ ;  /* 0x000000fffffff290 */ /* 0x000fea000fffe0ff */
[C---:B------:R-:W5:Y:S11]  /*2140*/  DMMA.8x8x4 R28, R70.reuse, R74, R28 ;  /* 0x0000004a461c723f */ /* 0x040f76000000001c */
[----:B------:R-:W-:Y:S05]  /*2150*/  @!UPT UIADD3 URZ, UPT, UPT, URZ, URZ, URZ ;  /* 0x000000fffffff290 */ /* 0x000fea000fffe0ff */
[-C--:B---3--:R3:W5:Y:S02]  /*2160*/  DMMA.8x8x4 R32, R70, R72.reuse, R32 ;  /* 0x000000484620723f */ /* 0x0887640000000020 */
[----:B---3--:R3:W1:Y:S01]  /*2170*/  LDS.128 R68, [R127+UR29] ;  /* 0x0000001d7f447984 */ /* 0x0086620008000c00 */
[----:B------:R-:W-:Y:S11]  /*2180*/  DEPBAR.LE SB5, 0xc ;  /* 0x0000d3000000791a */ /* 0x000ff60000000000 */
[----:B------:R-:W-:Y:S02]  /*2190*/  @!UPT UIADD3 URZ, UPT, UPT, URZ, URZ, URZ ;  /* 0x000000fffffff290 */ /* 0x000fe4000fffe0ff */
[C---:B----4-:R-:W5:Y:S11]  /*21a0*/  DMMA.8x8x4 R36, R80.reuse, R72, R36 ;  /* 0x000000485024723f */ /* 0x050f760000000024 */
        /* <DEDUP_REMOVED lines=10> */
[C---:B---3--:R3:W5:Y:S02]  /*2250*/  DMMA.8x8x4 R56, R82.reuse, R76, R56 ;  /* 0x0000004c5238723f */ /* 0x0487640000000038 */
[----:B---3--:R3:W1:Y:S11]  /*2260*/  LDS.128 R76, [R126+UR6+0xc080] ;  /* 0x00c080067e4c7984 */ /* 0x0086760008000c00 */
[----:B------:R-:W-:Y:S03]  /*2270*/  @!UPT UIADD3 URZ, UPT, UPT, URZ, URZ, URZ ;  /* 0x000000fffffff290 */ /* 0x000fe6000fffe0ff */
[C---:B------:R-:W5:Y:S11]  /*2280*/  DMMA.8x8x4 R60, R82.reuse, R74, R60 ;  /* 0x0000004a523c723f */ /* 0x040f76000000003c */
[----:B------:R-:W-:Y:S05]  /*2290*/  @!UPT UIADD3 URZ, UPT, UPT, URZ, URZ, URZ ;  /* 0x000000fffffff290 */ /* 0x000fea000fffe0ff */
[----:B---3--:R3:W5:Y:S02]  /*22a0*/  DMMA.8x8x4 R64, R82, R72, R64 ;  /* 0x000000485240723f */ /* 0x0087640000000040 */
[----:B---3--:R3:W2:Y:S08]  /*22b0*/  LDS.128 R80, [R127+UR29+0x80] ;  /* 0x0000801d7f507984 */ /* 0x0086b00008000c00 */
[----:B------:R3:W2:Y:S01]  /*22c0*/  LDS.128 R72, [R126+UR6+0xc000] ;  /* 0x00c000067e487984 */ /* 0x0006a20008000c00 */
[----:B------:R-:W-:-:S05]  /*22d0*/  DEPBAR.LE SB5, 0xc ;  /* 0x0000d3000000791a */ /* 0x000fca0000000000 */
[C---:B-1----:R3:W5:Y:S11]  /*22e0*/  DMMA.8x8x4 R4, R84.reuse, R88, R4 ;  /* 0x000000585404723f */ /* 0x0427760000000004 */
[----:B------:R-:W-:Y:S05]  /*22f0*/  @!UPT UIADD3 URZ, UPT, UPT, URZ, URZ, URZ ;  /* 0x000000fffffff290 */ /* 0x000fea000fffe0ff */
[C---:B------:R3:W5:Y:S11]  /*2300*/  DMMA.8x8x4 R8, R84.reuse, R90, R8 ;  /* 0x0000005a5408723f */ /* 0x0407760000000008 */
[----:B------:R-:W-:Y:S05]  /*2310*/  @!UPT UIADD3 URZ, UPT, UPT, URZ, URZ, URZ ;  /* 0x000000fffffff290 */ /* 0x000fea000fffe0ff */
[C---:B------:R3:W5:Y:S11]  /*2320*/  DMMA.8x8x4 R12, R84.reuse, R92, R12 ;  /* 0x0000005c540c723f */ /* 0x040776000000000c */
[----:B------:R-:W-:Y:S05]  /*2330*/  @!UPT UIADD3 URZ, UPT, UPT, URZ, URZ, URZ ;  /* 0x000000fffffff290 */ /* 0x000fea000fffe0ff */
[-C--:B------:R3:W5:Y:S01]  /*2340*/  DMMA.8x8x4 R16, R84, R94.reuse, R16 ;  /* 0x0000005e5410723f */ /* 0x0807620000000010 */
[----:B------:R-:W-:Y:S11]  /*2350*/  DEPBAR.LE SB5, 0xc ;  /* 0x0000d3000000791a */ /* 0x000ff60000000000 */
[----:B------:R-:W-:Y:S04]  /*2360*/  @!UPT UIADD3 URZ, UPT, UPT, URZ, URZ, URZ ;  /* 0x000000fffffff290 */ /* 0x000fe8000fffe0ff */
[C---:B------:R3:W5:Y:S11]  /*2370*/  DMMA.8x8x4 R20, R86.reuse, R94, R20 ;  /* 0x0000005e5614723f */ /* 0x0407760000000014 */
        /* <DEDUP_REMOVED lines=8> */
[C---:B--2---:R3:W5:Y:S11]  /*2400*/  DMMA.8x8x4 R36, R96.reuse, R88, R36 ;  /* 0x000000586024723f */ /* 0x0447760000000024 */
        /* <DEDUP_REMOVED lines=14> */
[----:B------:R3:W5:Y:S01]  /*24f0*/  DMMA.8x8x4 R64, R98, R88, R64 ;  /* 0x000000586240723f */ /* 0x0007620000000040 */
[----:B------:R-:W-:Y:S03]  /*2500*/  @!UPT UIADD3 URZ, UPT, UPT, URZ, URZ, URZ ;  /* 0x000000fffffff290 */ /* 0x000fe6000fffe0ff */
[----:B------:R-:W-:Y:S11]  /*2510*/  BRA.U UP0, `(.L_x_2) ;  /* 0xfffffff100807547 */ /* 0x000ff6000b83ffff */
.L_x_1:
[----:B------:R-:W1:Y:S01]  /*2520*/  S2R R0, SR_TID.X ;  /* 0x0000000000007919 */ /* 0x000e620000002100 */
[----:B------:R-:W2:Y:S01]  /*2530*/  S2UR UR14, SR_CTAID.X ;  /* 0x00000000000e79c3 */ /* 0x000ea20000002500 */
[----:B------:R-:W2:Y:S01]  /*2540*/  LDCU UR6, c[0x0][0x398] ;  /* 0x00007300ff0677ac */ /* 0x000ea20008000800 */
[----:B------:R-:W-:Y:S01]  /*2550*/  ISETP.NE.U32.AND P4, PT, R122, RZ, PT ;  /* 0x000000ff7a00720c */ /* 0x000fe20003f85070 */
[----:B------:R-:W0:Y:S01]  /*2560*/  LDGDEPBAR ;  /* 0x00000000000079af */ /* 0x000e220000000000 */
[----:B------:R-:W-:Y:S01]  /*2570*/  ISETP.NE.U32.AND P2, PT, R121, RZ, PT ;  /* 0x000000ff7900720c */ /* 0x000fe20003f45070 */
[----:B------:R-:W4:Y:S01]  /*2580*/  LDCU.64 UR20, c[0x0][0x3e0] ;  /* 0x00007c00ff1477ac */ /* 0x000f220008000a00 */
[----:B------:R-:W-:Y:S01]  /*2590*/  ISETP.NE.U32.AND P0, PT, R120, RZ, PT ;  /* 0x000000ff7800720c */ /* 0x000fe20003f05070 */
[----:B------:R-:W0:Y:S01]  /*25a0*/  LDGDEPBAR ;  /* 0x00000000000079af */ /* 0x000e220000000000 */
[----:B------:R-:W-:Y:S01]  /*25b0*/  S2UR UR26, SR_CTAID.Y ;  /* 0x00000000001a79c3 */ /* 0x000fe20000002600 */
[----:B------:R-:W3:Y:S01]  /*25c0*/  LDCU.64 UR18, c[0x0][0x400] ;  /* 0x00008000ff1277ac */ /* 0x000ee20008000a00 */
[----:B------:R-:W-:-:S02]  /*25d0*/  ISETP.NE.U32.AND P1, PT, R119, RZ, PT ;  /* 0x000000ff7700720c */ /* 0x000fc40003f25070 */
[----:B------:R-:W-:Y:S01]  /*25e0*/  ISETP.NE.U32.AND P6, PT, R118, RZ, PT ;  /* 0x000000ff7600720c */ /* 0x000fe20003fc5070 */
[----:B------:R-:W3:Y:S01]  /*25f0*/  LDCU.128 UR8, c[0x0][0x3f0] ;  /* 0x00007e00ff0877ac */ /* 0x000ee20008000c00 */
[----:B------:R-:W-:Y:S02]  /*2600*/  ISETP.NE.U32.AND P3, PT, R117, RZ, PT ;  /* 0x000000ff7500720c */ /* 0x000fe40003f65070 */
[----:B------:R-:W3:Y:S01]  /*2610*/  S2UR UR29, SR_CgaCtaId ;  /* 0x00000000001d79c3 */ /* 0x000ee20000008800 */
[----:B------:R-:W-:Y:S01]  /*2620*/  UMOV UR7, 0x400 ;  /* 0x0000040000077882 */ /* 0x000fe20000000000 */
[----:B----4-:R-:W-:Y:S02]  /*2630*/  UIMAD.WIDE.U32 UR30, UR23, UR20, URZ ;  /* 0x00000014171e72a5 */ /* 0x010fe4000f8e00ff */
[----:B--2---:R-:W-:Y:S01]  /*2640*/  USHF.R.U32.HI UR4, URZ, UR6, UR14 ;  /* 0x00000006ff047299 */ /* 0x004fe2000801160e */
[----:B-1----:R-:W-:-:S05]  /*2650*/  SHF.R.U32.HI R69, RZ, 0x4, R0 ;  /* 0x00000004ff457819 */ /* 0x002fca0000011600 */
[----:B------:R-:W-:Y:S01]  /*2660*/  IMAD.U32 R73, RZ, RZ, UR4 ;  /* 0x00000004ff497e24 */ /* 0x000fe2000f8e00ff */
[C---:B------:R-:W-:Y:S01]  /*2670*/  LOP3.LUT R70, R0.reuse, 0xf, RZ, 0xc0, !PT ;  /* 0x0000000f00467812 */ /* 0x040fe200078ec0ff */
[----:B------:R-:W-:Y:S01]  /*2680*/  IMAD.SHL.U32 R71, R0, 0x4, RZ ;  /* 0x0000000400477824 */ /* 0x000fe200078e00ff */
[----:B------:R-:W-:Y:S01]  /*2690*/  SHF.R.U32.HI R68, RZ, 0x1, R0 ;  /* 0x00000001ff447819 */ /* 0x000fe20000011600 */
[----:B------:R-:W-:Y:S01]  /*26a0*/  VIADD R75, R69, UR16 ;  /* 0x00000010454b7c36 */ /* 0x000fe20008000000 */
[----:B------:R-:W1:Y:S01]  /*26b0*/  LDCU.64 UR4, c[0x0][0x4e8] ;  /* 0x00009d00ff0477ac */ /* 0x000e620008000a00 */
[----:B------:R-:W-:Y:S01]  /*26c0*/  IMAD R80, R73, 0x80, R70 ;  /* 0x0000008049507824 */ /* 0x000fe200078e0246 */
[----:B------:R-:W-:Y:S01]  /*26d0*/  LOP3.LUT R71, R71, 0x4, RZ, 0xc0, !PT ;  /* 0x0000000447477812 */ /* 0x000fe200078ec0ff */
[----:B------:R-:W-:-:S04]  /*26e0*/  DEPBAR.LE SB0, 0x0 ;  /* 0x000080000000791a */ /* 0x000fc80000000000 */
[----:B------:R-:W-:Y:S01]  /*26f0*/  SHF.R.S32.HI R74, RZ, 0x1f, R75 ;  /* 0x0000001fff4a7819 */ /* 0x000fe2000001144b */
[----:B------:R-:W2:Y:S01]  /*2700*/  LDCU.64 UR16, c[0x0][0x4e0] ;  /* 0x00009c00ff1077ac */ /* 0x000ea20008000a00 */
[----:B------:R-:W-:Y:S02]  /*2710*/  SHF.R.S32.HI R81, RZ, 0x1f, R80 ;  /* 0x0000001fff517819 */ /* 0x000fe40000011450 */
[----:B------:R-:W-:Y:S01]  /*2720*/  LOP3.LUT R2, R71, 0x3, R68, 0xf8, !PT ;  /* 0x0000000347027812 */ /* 0x000fe200078ef844 */
[----:B------:R-:W-:Y:S01]  /*2730*/  IMAD R72, R74, UR20, RZ ;  /* 0x000000144a487c24 */ /* 0x000fe2000f8e02ff */
[----:B------:R-:W-:Y:S01]  /*2740*/  SHF.R.U32.HI R76, RZ, 0x3, R70 ;  /* 0x00000003ff4c7819 */ /* 0x000fe20000011646 */
[----:B------:R-:W-:Y:S01]  /*2750*/  IMAD.WIDE.U32 R80, R75, UR20, R80 ;  /* 0x000000144b507c25 */ /* 0x000fe2000f8e0050 */
[----:B------:R-:W-:Y:S01]  /*2760*/  LOP3.LUT R71, R2, 0x1, R69, 0x78, !PT ;  /* 0x0000000102477812 */ /* 0x000fe200078e7845 */
[----:B---3--:R-:W-:Y:S01]  /*2770*/  ULEA UR29, UR29, UR7, 0x18 ;  /* 0x000000071d1d7291 */ /* 0x008fe2000f8ec0ff */
[----:B------:R-:W-:Y:S01]  /*2780*/  LOP3.LUT R69, R69, 0x3c, RZ, 0xc0, !PT ;  /* 0x0000003c45457812 */ /* 0x000fe200078ec0ff */
[----:B------:R-:W-:Y:S01]  /*2790*/  IMAD R72, R75, UR21, R72 ;  /* 0x000000154b487c24 */ /* 0x000fe2000f8e0248 */
[----:B------:R-:W-:Y:S01]  /*27a0*/  BAR.SYNC.DEFER_BLOCKING 0x0 ;  /* 0x0000000000007b1d */ /* 0x000fe20000010000 */
[----:B-1----:R-:W-:Y:S01]  /*27b0*/  LEA R78, P5, R80, UR4, 0x3 ;  /* 0x00000004504e7c11 */ /* 0x002fe2000f8a18ff */
[----:B------:R-:W-:Y:S01]  /*27c0*/  IMAD R73, R71, 0x2, R76 ;  /* 0x0000000247497824 */ /* 0x000fe200078e024c */
[----:B------:R-:W-:Y:S01]  /*27d0*/  SHF.R.U32.HI R2, RZ, 0x3, R0 ;  /* 0x00000003ff027819 */ /* 0x000fe20000011600 */
[----:B------:R-:W-:Y:S01]  /*27e0*/  IMAD.IADD R72, R81, 0x1, R72 ;  /* 0x0000000151487824 */ /* 0x000fe200078e0248 */
[----:B------:R-:W-:Y:S01]  /*27f0*/  UIADD3 UR8, UP0, UPT, UR8, -UR10, URZ ;  /* 0x8000000a08087290 */ /* 0x000fe2000ff1e0ff */
[----:B------:R-:W-:Y:S01]  /*2800*/  IMAD R74, R74, UR18, RZ ;  /* 0x000000124a4a7c24 */ /* 0x000fe2000f8e02ff */
[----:B------:R-:W-:-:S02]  /*2810*/  LOP3.LUT R73, R73, 0x4, R2, 0x78, !PT ;  /* 0x0000000449497812 */ /* 0x000fc400078e7802 */
[----:B------:R-:W-:Y:S01]  /*2820*/  LEA.HI.X R79, R80, UR5, R72, 0x3, P5 ;  /* 0x00000005504f7c11 */ /* 0x000fe2000a8f1c48 */
[----:B------:R-:W-:Y:S01]  /*2830*/  IMAD R74, R75, UR19, R74 ;  /* 0x000000134b4a7c24 */ /* 0x000fe2000f8e024a */
[----:B------:R-:W-:Y:S01]  /*2840*/  LOP3.LUT R72, R69, 0x3, R68, 0xf8, !PT ;  /* 0x0000000345487812 */ /* 0x000fe200078ef844 */
[----:B------:R-:W-:Y:S01]  /*2850*/  IMAD.MOV.U32 R69, RZ, RZ, -0x1 ;  /* 0xffffffffff457424 */ /* 0x000fe200078e00ff */
[----:B------:R-:W-:Y:S01]  /*2860*/  ISETP.NE.U32.AND P5, PT, R116, RZ, PT ;  /* 0x000000ff7400720c */ /* 0x000fe20003fa5070 */
[----:B------:R-:W-:Y:S02]  /*2870*/  UIADD3.X UR11, UPT, UPT, UR9, ~UR11, URZ, UP0, !UPT ;  /* 0x8000000b090b7290 */ /* 0x000fe400087fe4ff */
[----:B------:R-:W-:Y:S01]  /*2880*/  IMAD R73, R72, 0x80, R73 ;  /* 0x0000008048497824 */ /* 0x000fe200078e0249 */
[----:B------:R-:W-:Y:S01]  /*2890*/  SHF.L.U32 R69, R69, UR6, RZ ;  /* 0x0000000645457c19 */ /* 0x000fe200080006ff */
[----:B------:R-:W-:Y:S02]  /*28a0*/  USHF.L.U32 UR6, UR26, UR6, URZ ;  /* 0x000000061a067299 */ /* 0x000fe400080006ff */
[----:B------:R-:W-:Y:S01]  /*28b0*/  UIMAD UR9, UR15, UR20, URZ ;  /* 0x000000140f0972a4 */ /* 0x000fe2000f8e02ff */
[----:B------:R-:W-:Y:S01]  /*28c0*/  LOP3.LUT R69, R69, UR14, RZ, 0xc, !PT ;  /* 0x0000000e45457c12 */ /* 0x000fe2000f8e0cff */
[----:B------:R-:W-:Y:S01]  /*28d0*/  ULEA UR8, UP0, UR30, UR8, 0x3 ;  /* 0x000000081e087291 */ /* 0x000fe2000f8018ff */
[----:B------:R-:W-:Y:S01]  /*28e0*/  LEA R73, R73, UR29, 0x3 ;  /* 0x0000001d49497c11 */ /* 0x000fe2000f8e18ff */
[----:B------:R-:W-:-:S02]  /*28f0*/  UIMAD UR9, UR23, UR21, UR9 ;  /* 0x00000015170972a4 */ /* 0x000fc4000f8e0209 */
[----:B------:R-:W-:Y:S01]  /*2900*/  VIADD R69, R69, UR6 ;  /* 0x0000000645457c36 */ /* 0x000fe20008000000 */
[----:B------:R-:W-:Y:S01]  /*2910*/  UIMAD UR15, UR15, UR18, URZ ;  /* 0x000000120f0f72a4 */ /* 0x000fe2000f8e02ff */
[----:B------:R-:W-:Y:S01]  /*2920*/  @!PT LDS RZ, [RZ] ;  /* 0x00000000fffff984 */ /* 0x000fe20000000800 */
[----:B------:R-:W-:Y:S01]  /*2930*/  @!PT LDS RZ, [RZ] ;  /* 0x00000000fffff984 */ /* 0x000fe20000000800 */
[----:B------:R-:W-:Y:S01]  /*2940*/  @!PT LDS RZ, [RZ] ;  /* 0x00000000fffff984 */ /* 0x000fe20000000800 */
[----:B------:R1:W-:Y:S01]  /*2950*/  LDGSTS.E.LTC128B.64 [R73], desc[UR12][R78.64], P4 ;  /* 0x000000004e497fae */ /* 0x0003e2000a1a160c */
[----:B------:R-:W-:Y:S01]  /*2960*/  ISETP.NE.U32.AND P4, PT, R115, RZ, PT ;  /* 0x000000ff7300720c */ /* 0x000fe20003f85070 */
[----:B------:R-:W-:Y:S01]  /*2970*/  IMAD R76, R69, 0x40, R70 ;  /* 0x00000040454c7824 */ /* 0x000fe200078e0246 */
[----:B------:R-:W3:Y:S01]  /*2980*/  LDCU.128 UR4, c[0x0][0x410] ;  /* 0x00008200ff0477ac */ /* 0x000ee20008000c00 */
[----:B------:R1:W-:Y:S01]  /*2990*/  LDGSTS.E.LTC128B.64 [R73+0x80], desc[UR12][R78.64+0x80], P2 ;  /* 0x000800804e497fae */ /* 0x0003e200091a160c */
[----:B------:R-:W-:Y:S02]  /*29a0*/  ISETP.NE.U32.AND P2, PT, R114, RZ, PT ;  /* 0x000000ff7200720c */ /* 0x000fe40003f45070 */
[--C-:B------:R-:W-:Y:S01]  /*29b0*/  SHF.R.S32.HI R77, RZ, 0x1f, R76.reuse ;  /* 0x0000001fff4d7819 */ /* 0x100fe2000001144c */
[----:B------:R1:W-:Y:S01]  /*29c0*/  LDGSTS.E.LTC128B.64 [R73+0x100], desc[UR12][R78.64+0x100], P0 ;  /* 0x001001004e497fae */ /* 0x0003e200081a160c */
[----:B------:R-:W-:Y:S01]  /*29d0*/  ISETP.NE.U32.AND P0, PT, R113, RZ, PT ;  /* 0x000000ff7100720c */ /* 0x000fe20003f05070 */
[----:B------:R-:W-:Y:S01]  /*29e0*/  UIADD3 UR9, UPT, UPT, UR31, UR9, URZ ;  /* 0x000000091f097290 */ /* 0x000fe2000fffe0ff */
[----:B------:R-:W-:Y:S01]  /*29f0*/  IMAD.WIDE.U32 R76, R75, UR18, R76 ;  /* 0x000000124b4c7c25 */ /* 0x000fe2000f8e004c */
[----:B------:R1:W-:Y:S01]  /*2a00*/  LDGSTS.E.LTC128B.64 [R73+0x180], desc[UR12][R78.64+0x180], P1 ;  /* 0x001801804e497fae */ /* 0x0003e200089a160c */
[----:B------:R-:W-:Y:S01]  /*2a10*/  ISETP.NE.U32.AND P1, PT, R112, RZ, PT ;  /* 0x000000ff7000720c */ /* 0x000fe20003f25070 */
[----:B------:R-:W-:Y:S01]  /*2a20*/  ULEA.HI.X UR9, UR30, UR11, UR9, 0x3, UP0 ;  /* 0x0000000b1e097291 */ /* 0x000fe200080f1c09 */
[----:B------:R-:W-:Y:S01]  /*2a30*/  IMAD.IADD R74, R77, 0x1, R74 ;  /* 0x000000014d4a7824 */ /* 0x000fe200078e024a */
[----:B------:R1:W-:Y:S01]  /*2a40*/  LDGSTS.E.LTC128B.64 [R73+0x200], desc[UR12][R78.64+0x200], P6 ;  /* 0x002002004e497fae */ /* 0x0003e2000b1a160c */
[----:B------:R-:W-:Y:S01]  /*2a50*/  ISETP.NE.U32.AND P6, PT, R111, RZ, PT ;  /* 0x000000ff6f00720c */ /* 0x000fe20003fc5070 */
[----:B------:R-:W-:-:S02]  /*2a60*/  UIMAD UR15, UR23, UR19, UR15 ;  /* 0x00000013170f72a4 */ /* 0x000fc4000f8e020f */
[----:B------:R1:W-:Y:S01]  /*2a70*/  LDGSTS.E.LTC128B.64 [R73+0x280], desc[UR12][R78.64+0x280], P3 ;  /* 0x002802804e497fae */ /* 0x0003e200099a160c */
[C---:B--2---:R-:W-:Y:S01]  /*2a80*/  LEA R80, P3, R76.reuse, UR16, 0x3 ;  /* 0x000000104c507c11 */ /* 0x044fe2000f8618ff */
[----:B---3--:R-:W-:Y:S02]  /*2a90*/  UIADD3 UR4, UP1, UPT, UR4, -UR6, URZ ;  /* 0x8000000604047290 */ /* 0x008fe4000ff3e0ff */
[----:B------:R1:W-:Y:S01]  /*2aa0*/  LDGSTS.E.LTC128B.64 [R73+0x300], desc[UR12][R78.64+0x300], P5 ;  /* 0x003003004e497fae */ /* 0x0003e2000a9a160c */
[----:B------:R-:W-:Y:S01]  /*2ab0*/  LEA.HI.X R81, R76, UR17, R74, 0x3, P3 ;  /* 0x000000114c517c11 */ /* 0x000fe200098f1c4a */
[----:B------:R-:W-:Y:S01]  /*2ac0*/  UIADD3.X UR5, UPT, UPT, UR5, ~UR7, URZ, UP1, !UPT ;  /* 0x8000000705057290 */ /* 0x000fe20008ffe4ff */
[----:B------:R-:W-:Y:S01]  /*2ad0*/  ISETP.NE.U32.AND P5, PT, R110, RZ, PT ;  /* 0x000000ff6e00720c */ /* 0x000fe20003fa5070 */
[----:B------:R1:W-:Y:S01]  /*2ae0*/  LDGSTS.E.LTC128B.64 [R73+0x380], desc[UR12][R78.64+0x380], P4 ;  /* 0x003803804e497fae */ /* 0x0003e2000a1a160c */
[----:B------:R-:W-:Y:S01]  /*2af0*/  ISETP.NE.U32.AND P4, PT, R109, RZ, PT ;  /* 0x000000ff6d00720c */ /* 0x000fe20003f85070 */
[----:B------:R-:W-:Y:S01]  /*2b00*/  UIMAD.WIDE.U32 UR6, UR23, UR18, URZ ;  /* 0x00000012170672a5 */ /* 0x000fe2000f8e00ff */
[----:B------:R-:W-:Y:S01]  /*2b10*/  ISETP.NE.U32.AND P3, PT, R108, RZ, PT ;  /* 0x000000ff6c00720c */ /* 0x000fe20003f65070 */
[----:B------:R1:W-:Y:S01]  /*2b20*/  LDGSTS.E.LTC128B.64 [R125], desc[UR12][R80.64], P2 ;  /* 0x00000000507d7fae */ /* 0x0003e200091a160c */
[----:B------:R-:W-:Y:S01]  /*2b30*/  ISETP.NE.U32.AND P2, PT, R107, RZ, PT ;  /* 0x000000ff6b00720c */ /* 0x000fe20003f45070 */
[----:B------:R-:W-:-:S02]  /*2b40*/  ULEA UR4, UP0, UR6, UR4, 0x3 ;  /* 0x0000000406047291 */ /* 0x000fc4000f8018ff */
[----:B------:R1:W-:Y:S01]  /*2b50*/  LDGSTS.E.LTC128B.64 [R125+0x80], desc[UR12][R80.64+0x80], P0 ;  /* 0x00080080507d7fae */ /* 0x0003e200081a160c */
[----:B------:R-:W-:Y:S01]  /*2b60*/  IADD3 R112, P0, PT, R78, UR8, RZ ;  /* 0x000000084e707c10 */ /* 0x000fe2000ff1e0ff */
[----:B------:R-:W-:Y:S02]  /*2b70*/  UIADD3 UR15, UPT, UPT, UR7, UR15, URZ ;  /* 0x0000000f070f7290 */ /* 0x000fe4000fffe0ff */
[----:B------:R1:W-:Y:S01]  /*2b80*/  LDGSTS.E.LTC128B.64 [R125+0x100], desc[UR12][R80.64+0x100], P1 ;  /* 0x00100100507d7fae */ /* 0x0003e200089a160c */
[----:B------:R-:W-:Y:S01]  /*2b90*/  ISETP.NE.U32.AND P1, PT, R106, RZ, PT ;  /* 0x000000ff6a00720c */ /* 0x000fe20003f25070 */
[----:B------:R-:W-:Y:S01]  /*2ba0*/  ULEA.HI.X UR5, UR6, UR5, UR15, 0x3, UP0 ;  /* 0x0000000506057291 */ /* 0x000fe200080f1c0f */
[----:B------:R-:W-:Y:S01]  /*2bb0*/  IADD3.X R113, PT, PT, R79, UR9, RZ, P0, !PT ;  /* 0x000000094f717c10 */ /* 0x000fe200087fe4ff */
[----:B------:R1:W-:Y:S01]  /*2bc0*/  LDGSTS.E.LTC128B.64 [R125+0x180], desc[UR12][R80.64+0x180], P6 ;  /* 0x00180180507d7fae */ /* 0x0003e2000b1a160c */
[----:B------:R-:W-:Y:S01]  /*2bd0*/  ISETP.NE.U32.AND P0, PT, R105, RZ, PT ;  /* 0x000000ff6900720c */ /* 0x000fe20003f05070 */
[----:B------:R-:W-:Y:S01]  /*2be0*/  UISETP.GE.AND UP0, UPT, UR22, 0x10, UPT ;  /* 0x000000101600788c */ /* 0x000fe2000bf06270 */
[----:B------:R-:W-:Y:S01]  /*2bf0*/  ISETP.NE.U32.AND P6, PT, R104, RZ, PT ;  /* 0x000000ff6800720c */ /* 0x000fe20003fc5070 */
[----:B------:R-:W0:Y:S04]  /*2c00*/  LDGDEPBAR ;  /* 0x00000000000079af */ /* 0x000e280000000000 */
[----:B------:R1:W-:Y:S01]  /*2c10*/  LDGSTS.E.LTC128B.64 [R73+0x4000], desc[UR12][R112.64], P5 ;  /* 0x0400000070497fae */ /* 0x0003e2000a9a160c */
[----:B------:R-:W-:-:S03]  /*2c20*/  ISETP.NE.U32.AND P5, PT, R103, RZ, PT ;  /* 0x000000ff6700720c */ /* 0x000fc60003fa5070 */
        /* <DEDUP_REMOVED lines=9> */
[----:B------:R-:W-:-:S03]  /*2cc0*/  IADD3 R86, P0, PT, R80, UR4, RZ ;  /* 0x0000000450567c10 */ /* 0x000fc6000ff1e0ff */
[----:B------:R1:W-:Y:S01]  /*2cd0*/  LDGSTS.E.LTC128B.64 [R73+0x4300], desc[UR12][R112.64+0x300], P6 ;  /* 0x0430030070497fae */ /* 0x0003e2000b1a160c */
[----:B------:R-:W-:-:S03]  /*2ce0*/  IADD3.X R87, PT, PT, R81, UR5, RZ, P0, !PT ;  /* 0x0000000551577c10 */ /* 0x000fc600087fe4ff */
[----:B------:R1:W-:Y:S04]  /*2cf0*/  LDGSTS.E.LTC128B.64 [R73+0x4380], desc[UR12][R112.64+0x380], P5 ;  /* 0x0438038070497fae */ /* 0x0003e8000a9a160c */
[----:B------:R1:W-:Y:S04]  /*2d00*/  LDGSTS.E.LTC128B.64 [R125+0x2000], desc[UR12][R86.64], P4 ;  /* 0x02000000567d7fae */ /* 0x0003e8000a1a160c */
[----:B------:R1:W-:Y:S04]  /*2d10*/  LDGSTS.E.LTC128B.64 [R125+0x2080], desc[UR12][R86.64+0x80], P3 ;  /* 0x02080080567d7fae */ /* 0x0003e800099a160c */
[----:B------:R1:W-:Y:S04]  /*2d20*/  LDGSTS.E.LTC128B.64 [R125+0x2100], desc[UR12][R86.64+0x100], P2 ;  /* 0x02100100567d7fae */ /* 0x0003e800091a160c */
[----:B------:R1:W-:Y:S04]  /*2d30*/  LDGSTS.E.LTC128B.64 [R125+0x2180], desc[UR12][R86.64+0x180], P1 ;  /* 0x02180180567d7fae */ /* 0x0003e800089a160c */
[----:B------:R-:W0:Y:S01]  /*2d40*/  LDGDEPBAR ;  /* 0x00000000000079af */ /* 0x000e220000000000 */
[----:B------:R-:W-:-:S04]  /*2d50*/  DEPBAR.LE SB0, 0x1 ;  /* 0x000080400000791a */ /* 0x000fc80000000000 */
[----:B------:R-:W-:Y:S06]  /*2d60*/  BAR.SYNC.DEFER_BLOCKING 0x0 ;  /* 0x0000000000007b1d */ /* 0x000fec0000010000 */
[----:B------:R-:W-:Y:S05]  /*2d70*/  BRA.U !UP0, `(.L_x_3) ;  /* 0x0000000d08ac7547 */ /* 0x000fea000b800000 */
[C---:B------:R-:W-:Y:S01]  /*2d80*/  LOP3.LUT R70, R0.reuse, 0x1f, RZ, 0xc0, !PT ;  /* 0x0000001f00467812 */ /* 0x040fe200078ec0ff */
[----:B------:R-:W-:Y:S01]  /*2d90*/  ULEA UR15, UR27, UR25, 0x6 ;  /* 0x000000191b0f7291 */ /* 0x000fe2000f8e30ff */
[----:B------:R-:W-:Y:S01]  /*2da0*/  LOP3.LUT R74, R0, 0x8, RZ, 0xc0, !PT ;  /* 0x00000008004a7812 */ /* 0x000fe200078ec0ff */
[----:B------:R-:W-:Y:S01]  /*2db0*/  ULEA UR16, UR27, UR24, 0x5 ;  /* 0x000000181b107291 */ /* 0x000fe2000f8e28ff */
[----:B------:R-:W-:Y:S01]  /*2dc0*/  SHF.R.U32.HI R70, RZ, 0x3, R70 ;  /* 0x00000003ff467819 */ /* 0x000fe20000011646 */
[----:B------:R-:W-:Y:S01]  /*2dd0*/  USHF.L.U32 UR15, UR15, 0x8, URZ ;  /* 0x000000080f0f7899 */ /* 0x000fe200080006ff */
[----:B------:R-:W-:Y:S01]  /*2de0*/  SHF.R.U32.HI R74, RZ, 0x3, R74 ;  /* 0x00000003ff4a7819 */ /* 0x000fe2000001164a */
[----:B------:R-:W-:Y:S01]  /*2df0*/  USHF.L.U32 UR16, UR16, 0x8, URZ ;  /* 0x0000000810107899 */ /* 0x000fe200080006ff */
[----:B------:R-:W-:Y:S01]  /*2e00*/  LOP3.LUT R69, R70, 0x7, R0, 0x78, !PT ;  /* 0x0000000746457812 */ /* 0x000fe200078e7800 */
[----:B------:R-:W2:Y:S02]  /*2e10*/  LDCU.64 UR6, c[0x0][0x410] ;  /* 0x00008200ff0677ac */ /* 0x000ea40008000a00 */
[----:B------:R-:W-:-:S02]  /*2e20*/  IMAD R3, R71, 0x2, R74 ;  /* 0x0000000247037824 */ /* 0x000fc400078e024a */
[C---:B------:R-:W-:Y:S01]  /*2e30*/  IMAD R69, R70.reuse, 0x40, R69 ;  /* 0x0000004046457824 */ /* 0x040fe200078e0245 */
[----:B------:R-:W3:Y:S02]  /*2e40*/  LDCU.64 UR4, c[0x0][0x3f0] ;  /* 0x00007e00ff0477ac */ /* 0x000ee40008000a00 */
[----:B------:R-:W-:Y:S01]  /*2e50*/  LOP3.LUT R3, R3, 0x4, R2, 0x78, !PT ;  /* 0x0000000403037812 */ /* 0x000fe200078e7802 */
[----:B------:R-:W-:Y:S01]  /*2e60*/  IMAD R70, R70, -0x20, R69 ;  /* 0xffffffe046467824 */ /* 0x000fe200078e0245 */
[----:B------:R-:W-:Y:S01]  /*2e70*/  LEA R69, R69, UR29, 0x4 ;  /* 0x0000001d45457c11 */ /* 0x000fe2000f8e20ff */
[----:B------:R-:W-:Y:S01]  /*2e80*/  UMOV UR11, URZ ;  /* 0x000000ff000b7c82 */ /* 0x000fe20008000000 */
[----:B------:R-:W-:Y:S01]  /*2e90*/  UMOV UR10, 0x2 ;  /* 0x00000002000a7882 */ /* 0x000fe20000000000 */
[----:B------:R-:W-:Y:S01]  /*2ea0*/  IMAD R3, R72, 0x80, R3 ;  /* 0x0000008048037824 */ /* 0x000fe200078e0203 */
[----:B------:R-:W-:Y:S01]  /*2eb0*/  LEA R70, R70, UR29, 0x4 ;  /* 0x0000001d46467c11 */ /* 0x000fe2000f8e20ff */
[----:B-1----:R1:W1:Y:S01]  /*2ec0*/  LDS.128 R80, [R69+UR15+0x80] ;  /* 0x0000800f45507984 */ /* 0x0022620008000c00 */
[----:B------:R-:W-:Y:S01]  /*2ed0*/  UMOV UR9, 0x4000 ;  /* 0x0000400000097882 */ /* 0x000fe20000000000 */
[----:B------:R-:W-:Y:S01]  /*2ee0*/  UMOV UR8, 0x8000 ;  /* 0x0000800000087882 */ /* 0x000fe20000000000 */
[----:B------:R-:W-:Y:S01]  /*2ef0*/  LEA R3, R3, UR29, 0x3 ;  /* 0x0000001d03037c11 */ /* 0x000fe2000f8e18ff */
[----:B------:R1:W1:Y:S01]  /*2f00*/  LDS.128 R96, [R69+UR15] ;  /* 0x0000000f45607984 */ /* 0x0002620008000c00 */
[----:B------:R-:W-:Y:S01]  /*2f10*/  UMOV UR18, 0xffffc000 ;  /* 0xffffc00000127882 */ /* 0x000fe20000000000 */
[----:B------:R-:W-:-:S02]  /*2f20*/  UMOV UR17, 0x4000 ;  /* 0x0000400000117882 */ /* 0x000fc40000000000 */
[----:B------:R1:W1:Y:S04]  /*2f30*/  LDS.128 R92, [R70+UR16+0xc080] ;  /* 0x00c08010465c7984 */ /* 0x0002680008000c00 */
[----:B--23--:R1:W1:Y:S02]  /*2f40*/  LDS.128 R88, [R70+UR16+0xc000] ;  /* 0x00c0001046587984 */ /* 0x00c2640008000c00 */
.L_x_4:
[----:B------:R-:W-:-:S04]  /*2f50*/  DEPBAR.LE SB5, 0xf ;  /* 0x0000d3c00000791a */ /* 0x000fc80000000000 */
[----:B-1----:R1:W-:Y:S01]  /*2f60*/  DMMA.8x8x4 R108, R96, R88, R4 ;  /* 0x00000058606c723f */ /* 0x0023e20000000004 */
[----:B------:R-:W-:Y:S01]  /*2f70*/  LDS.128 R72, [R70+UR16+0xc880] ;  /* 0x00c8801046487984 */ /* 0x000fe20008000c00 */
[----:B------:R-:W-:Y:S01]  /*2f80*/  LOP3.LUT P4, RZ, R124, 0x1, RZ, 0xc0, !PT ;  /* 0x000000017cff7812 */ /* 0x000fe2000788c0ff */
[----:B------:R-:W-:Y:S01]  /*2f90*/  VIADD R84, R3, UR8 ;  /* 0x0000000803547c36 */ /* 0x000fe20008000000 */
[----:B------:R-:W-:Y:S01]  /*2fa0*/  LOP3.LUT P2, RZ, R123, 0x1, RZ, 0xc0, !PT ;  /* 0x000000017bff7812 */ /* 0x000fe2000784c0ff */
[----:B-1----:R-:W-:Y:S01]  /*2fb0*/  LDS.128 R4, [R70+UR16+0xc800] ;  /* 0x00c8001046047984 */ /* 0x002fe20008000c00 */
[----:B------:R-:W-:Y:S01]  /*2fc0*/  IADD3 R112, P0, PT, R112, UR4, RZ ;  /* 0x0000000470707c10 */ /* 0x000fe2000ff1e0ff */
[----:B------:R-:W-:Y:S01]  /*2fd0*/  VIADD R71, R125, UR9 ;  /* 0x000000097d477c36 */ /* 0x000fe20008000000 */
[----:B------:R-:W-:Y:S01]  /*2fe0*/  IADD3 R86, P1, PT, R86, UR6, RZ ;  /* 0x0000000656567c10 */ /* 0x000fe2000ff3e0ff */
[----:B------:R-:W-:Y:S01]  /*2ff0*/  LDS.128 R76, [R69+UR15+0x1000] ;  /* 0x0010000f454c7984 */ /* 0x000fe20008000c00 */
[----:B------:R-:W-:Y:S01]  /*3000*/  IADD3.X R113, PT, PT, R113, UR5, RZ, P0, !PT ;  /* 0x0000000571717c10 */ /* 0x000fe200087fe4ff */
[----:B------:R-:W-:Y:S01]  /*3010*/  UIADD3 UR11, UPT, UPT, UR11, 0x1, URZ ;  /* 0x000000010b0b7890 */ /* 0x000fe2000fffe0ff */
[----:B------:R-:W-:Y:S01]  /*3020*/  IADD3.X R87, PT, PT, R87, UR7, RZ, P1, !PT ;  /* 0x0000000757577c10 */ /* 0x000fe20008ffe4ff */
[----:B------:R-:W-:Y:S01]  /*3030*/  UIADD3 UR10, UPT, UPT, UR10, 0x1, URZ ;  /* 0x000000010a0a7890 */ /* 0x000fe2000fffe0ff */
[----:B------:R-:W-:Y:S01]  /*3040*/  SHF.R.U32.HI R85, RZ, 0x9, R124 ;  /* 0x00000009ff557819 */ /* 0x000fe2000001167c */
[----:B------:R-:W-:Y:S01]  /*3050*/  UISETP.NE.AND UP0, UPT, UR11, 0x3, UPT ;  /* 0x000000030b00788c */ /* 0x000fe2000bf05270 */
[----:B------:R-:W-:-:S04]  /*3060*/  DEPBAR.LE SB5, 0xe ;  /* 0x0000d3800000791a */ /* 0x000fc80000000000 */
[----:B------:R1:W-:Y:S01]  /*3070*/  DMMA.8x8x4 R104, R96, R90, R8 ;  /* 0x0000005a6068723f */ /* 0x0003e20000000008 */
[----:B------:R-:W-:Y:S01]  /*3080*/  UISETP.NE.AND UP1, UPT, UR10, 0x3, UPT ;  /* 0x000000030a00788c */ /* 0x000fe2000bf25270 */
[----:B-1----:R-:W1:Y:S01]  /*3090*/  LDS.128 R8, [R69+UR15+0x1080] ;  /* 0x0010800f45087984 */ /* 0x002e620008000c00 */
[----:B------:R-:W-:Y:S02]  /*30a0*/  USEL UR21, UR17, 0xffff8000, UP0 ;  /* 0xffff800011157887 */ /* 0x000fe40008000000 */
[----:B------:R-:W-:Y:S01]  /*30b0*/  USEL UR19, UR18, 0x2000, !UP0 ;  /* 0x0000200012137887 */ /* 0x000fe2000c000000 */
[----:B------:R-:W-:Y:S01]  /*30c0*/  @!PT LDS RZ, [RZ] ;  /* 0x00000000fffff984 */ /* 0x000fe20000000800 */
[----:B------:R-:W-:Y:S01]  /*30d0*/  @!PT LDS RZ, [RZ] ;  /* 0x00000000fffff984 */ /* 0x000fe20000000800 */
[----:B------:R-:W-:Y:S01]  /*30e0*/  @!PT LDS RZ, [RZ] ;  /* 0x00000000fffff984 */ /* 0x000fe20000000800 */
[----:B------:R2:W-:Y:S01]  /*30f0*/  @P4 LDGSTS.E.LTC128B.64 [R84], desc[UR12][R112.64] ;  /* 0x0000000070544fae */ /* 0x0005e2000b9a160c */
[----:B------:R-:W-:Y:S01]  /*3100*/  LOP3.LUT P4, RZ, R85, 0x1, RZ, 0xc0, !PT ;  /* 0x0000000155ff7812 */ /* 0x000fe2000788c0ff */
[----:B------:R-:W-:Y:S01]  /*3110*/  USEL UR11, UR11, URZ, UP0 ;  /* 0x000000ff0b0b7287 */ /* 0x000fe20008000000 */
[----:B------:R-:W-:Y:S01]  /*3120*/  SHF.R.U32.HI R85, RZ, 0xa, R124 ;  /* 0x0000000aff557819 */ /* 0x000fe2000001167c */
[----:B------:R-:W-:-:S02]  /*3130*/  UISETP.GT.AND UP0, UPT, UR28, -0x1, UPT ;  /* 0xffffffff1c00788c */ /* 0x000fc4000bf04270 */
[----:B------:R-:W-:Y:S02]  /*3140*/  UIADD3 UR20, UPT, UPT, UR28, -0x1, URZ ;  /* 0xffffffff1c147890 */ /* 0x000fe4000fffe0ff */
[----:B------:R-:W-:Y:S01]  /*3150*/  UIADD3 UR23, UPT, UPT, UR9, -0x4000, URZ ;  /* 0xffffc00009177890 */ /* 0x000fe2000fffe0ff */
[----:B------:R-:W-:-:S04]  /*3160*/  DEPBAR.LE SB5, 0x7 ;  /* 0x0000d1c00000791a */ /* 0x000fc80000000000 */
[----:B------:R-:W5:Y:S01]  /*3170*/  DMMA.8x8x4 R36, R80, R88, R36 ;  /* 0x000000585024723f */ /* 0x000f620000000024 */
[----:B------:R-:W-:Y:S02]  /*3180*/  UIADD3 UR22, UPT, UPT, UR8, -0x8000, URZ ;  /* 0xffff800008167890 */ /* 0x000fe4000fffe0ff */
[----:B------:R-:W-:Y:S02]  /*3190*/  @UP1 UIADD3 UR23, UPT, UPT, UR9, 0x2000, URZ ;  /* 0x0000200009171890 */ /* 0x000fe4000fffe0ff */
[----:B------:R-:W-:Y:S02]  /*31a0*/  @UP1 UIADD3 UR22, UPT, UPT, UR8, 0x4000, URZ ;  /* 0x0000400008161890 */ /* 0x000fe4000fffe0ff */
[----:B------:R-:W-:Y:S01]  /*31b0*/  USEL UR10, UR10, URZ, UP1 ;  /* 0x000000ff0a0a7287 */ /* 0x000fe20008800000 */
[----:B------:R-:W-:Y:S02]  /*31c0*/  UMOV UR28, UR20 ;  /* 0x00000014001c7c82 */ /* 0x000fe40008000000 */
[----:B------:R-:W-:-:S02]  /*31d0*/  UMOV UR9, UR23 ;  /* 0x0000001700097c82 */ /* 0x000fc40008000000 */
[----:B------:R-:W-:Y:S01]  /*31e0*/  UMOV UR8, UR22 ;  /* 0x0000001600087c82 */ /* 0x000fe20008000000 */
[----:B------:R-:W-:-:S04]  /*31f0*/  DEPBAR.LE SB5, 0x7 ;  /* 0x0000d1c00000791a */ /* 0x000fc80000000000 */
[----:B------:R-:W5:Y:S01]  /*3200*/  DMMA.8x8x4 R40, R80, R90, R40 ;  /* 0x0000005a5028723f */ /* 0x000f620000000028 */
[----:B------:R-:W-:-:S15]  /*3210*/  DEPBAR.LE SB5, 0x7 ;  /* 0x0000d1c00000791a */ /* 0x000fde0000000000 */
[----:B------:R-:W5:Y:S01]  /*3220*/  DMMA.8x8x4 R44, R80, R92, R44 ;  /* 0x0000005c502c723f */ /* 0x000f62000000002c */
[----:B------:R-:W-:-:S15]  /*3230*/  DEPBAR.LE SB5, 0x7 ;  /* 0x0000d1c00000791a */ /* 0x000fde0000000000 */
[----:B------:R-:W5:Y:S01]  /*3240*/  DMMA.8x8x4 R48, R80, R94, R48 ;  /* 0x0000005e5030723f */ /* 0x000f620000000030 */
[----:B------:R-:W-:-:S15]  /*3250*/  DEPBAR.LE SB5, 0x3 ;  /* 0x0000d0c00000791a */ /* 0x000fde0000000000 */
[----:B-1----:R-:W-:Y:S01]  /*3260*/  DMMA.8x8x4 R36, R8, R4, R36 ;  /* 0x000000040824723f */ /* 0x002fe20000000024 */
[----:B------:R-:W-:-:S15]  /*3270*/  DEPBAR.LE SB5, 0x2 ;  /* 0x0000d0800000791a */ /* 0x000fde0000000000 */
[----:B------:R-:W-:-:S15]  /*3280*/  DMMA.8x8x4 R40, R8, R6, R40 ;  /* 0x000000060828723f */ /* 0x000fde0000000028 */
[----:B------:R-:W-:-:S01]  /*3290*/  NOP ;  /* 0x0000000000007918 */ /* 0x000fc20000000000 */
[----:B-----5:R-:W-:-:S15]  /*32a0*/  DMMA.8x8x4 R44, R8, R72, R44 ;  /* 0x00000048082c723f */ /* 0x020fde000000002c */
[----:B------:R-:W-:-:S01]  /*32b0*/  NOP ;  /* 0x0000000000007918 */ /* 0x000fc20000000000 */
[----:B------:R1:W-:Y:S02]  /*32c0*/  DMMA.8x8x4 R48, R8, R74, R48 ;  /* 0x0000004a0830723f */ /* 0x0003e40000000030 */
[--C-:B-1----:R-:W-:Y:S02]  /*32d0*/  SHF.R.U32.HI R8, RZ, 0x1, R124.reuse ;  /* 0x00000001ff087819 */ /* 0x102fe4000001167c */
[--C-:B------:R-:W-:Y:S02]  /*32e0*/  SHF.R.U32.HI R9, RZ, 0x2, R124.reuse ;  /* 0x00000002ff097819 */ /* 0x100fe4000001167c */
[----:B------:R-:W-:Y:S02]  /*32f0*/  LOP3.LUT P3, RZ, R8, 0x1, RZ, 0xc0, !PT ;  /* 0x0000000108ff7812 */ /* 0x000fe4000786c0ff */
[----:B------:R-:W-:Y:S02]  /*3300*/  SHF.R.U32.HI R8, RZ, 0x3, R124 ;  /* 0x00000003ff087819 */ /* 0x000fe4000001167c */
[----:B------:R-:W-:-:S02]  /*3310*/  LOP3.LUT P1, RZ, R9, 0x1, RZ, 0xc0, !PT ;  /* 0x0000000109ff7812 */ /* 0x000fc4000782c0ff */
[----:B------:R-:W-:Y:S02]  /*3320*/  LOP3.LUT P0, RZ, R8, 0x1, RZ, 0xc0, !PT ;  /* 0x0000000108ff7812 */ /* 0x000fe4000780c0ff */
[----:B------:R-:W-:Y:S02]  /*3330*/  SHF.R.U32.HI R8, RZ, 0x1, R123 ;  /* 0x00000001ff087819 */ /* 0x000fe4000001167b */
[----:B------:R-:W5:Y:S03]  /*3340*/  DMMA.8x8x4 R12, R96, R92, R12 ;  /* 0x0000005c600c723f */ /* 0x000f66000000000c */
[----:B------:R2:W-:Y:S04]  /*3350*/  @P3 LDGSTS.E.LTC128B.64 [R84+0x80], desc[UR12][R112.64+0x80] ;  /* 0x0008008070543fae */ /* 0x0005e8000b9a160c */
[----:B------:R2:W-:Y:S01]  /*3360*/  @P2 LDGSTS.E.LTC128B.64 [R71], desc[UR12][R86.64] ;  /* 0x0000000056472fae */ /* 0x0005e2000b9a160c */
[----:B------:R-:W-:-:S03]  /*3370*/  LOP3.LUT P2, RZ, R8, 0x1, RZ, 0xc0, !PT ;  /* 0x0000000108ff7812 */ /* 0x000fc6000784c0ff */
[----:B------:R-:W-:Y:S04]  /*3380*/  LDS.128 R116, [R69+UR15+0x2000] ;  /* 0x0020000f45747984 */ /* 0x000fe80008000c00 */
[----:B------:R-:W-:Y:S01]  /*3390*/  LDS.128 R100, [R70+UR16+0xd080] ;  /* 0x00d0801046647984 */ /* 0x000fe20008000c00 */
[----:B------:R-:W5:-:S15]  /*33a0*/  DMMA.8x8x4 R16, R96, R94, R16 ;  /* 0x0000005e6010723f */ /* 0x000f5e0000000010 */
[----:B------:R-:W-:-:S01]  /*33b0*/  NOP ;  /* 0x0000000000007918 */ /* 0x000fc20000000000 */
[----:B------:R-:W5:-:S15]  /*33c0*/  DMMA.8x8x4 R20, R98, R94, R20 ;  /* 0x0000005e6214723f */ /* 0x000f5e0000000014 */
[----:B------:R-:W-:-:S01]  /*33d0*/  NOP ;  /* 0x0000000000007918 */ /* 0x000fc20000000000 */
[----:B------:R-:W5:-:S15]  /*33e0*/  DMMA.8x8x4 R24, R98, R92, R24 ;  /* 0x0000005c6218723f */ /* 0x000f5e0000000018 */
[----:B------:R-:W-:-:S01]  /*33f0*/  NOP ;  /* 0x0000000000007918 */ /* 0x000fc20000000000 */
[----:B------:R-:W5:-:S15]  /*3400*/  DMMA.8x8x4 R52, R82, R94, R52 ;  /* 0x0000005e5234723f */ /* 0x000f5e0000000034 */
[----:B------:R-:W-:-:S01]  /*3410*/  NOP ;  /* 0x0000000000007918 */ /* 0x000fc20000000000 */
[----:B------:R1:W5:Y:S02]  /*3420*/  DMMA.8x8x4 R56, R82, R92, R56 ;  /* 0x0000005c5238723f */ /* 0x0003640000000038 */
[----:B-1----:R-:W1:-:S14]  /*3430*/  LDS.128 R92, [R70+UR16+0xd000] ;  /* 0x00d00010465c7984 */ /* 0x002e5c0008000c00 */
[----:B------:R-:W5:-:S15]  /*3440*/  DMMA.8x8x4 R28, R98, R90, R28 ;  /* 0x0000005a621c723f */ /* 0x000f5e000000001c */
[----:B------:R-:W-:-:S01]  /*3450*/  NOP ;  /* 0x0000000000007918 */ /* 0x000fc20000000000 */
[----:B------:R3:W5:Y:S02]  /*3460*/  DMMA.8x8x4 R32, R98, R88, R32 ;  /* 0x000000586220723f */ /* 0x0007640000000020 */
[----:B---3--:R-:W3:Y:S04]  /*3470*/  LDS.128 R96, [R69+UR15+0x2080] ;  /* 0x0020800f45607984 */ /* 0x008ee80008000c00 */
[----:B------:R-:W-:Y:S01]  /*3480*/  @!PT LDS RZ, [RZ] ;  /* 0x00000000fffff984 */ /* 0x000fe20000000800 */
[----:B------:R-:W-:Y:S01]  /*3490*/  @!PT LDS RZ, [RZ] ;  /* 0x00000000fffff984 */ /* 0x000fe20000000800 */
[----:B------:R-:W-:Y:S01]  /*34a0*/  @!PT LDS RZ, [RZ] ;  /* 0x00000000fffff984 */ /* 0x000fe20000000800 */
[----:B------:R2:W-:Y:S04]  /*34b0*/  @P1 LDGSTS.E.LTC128B.64 [R84+0x100], desc[UR12][R112.64+0x100] ;  /* 0x0010010070541fae */ /* 0x0005e8000b9a160c */
[----:B------:R2:W-:Y:S04]  /*34c0*/  @P0 LDGSTS.E.LTC128B.64 [R84+0x180], desc[UR12][R112.64+0x180] ;  /* 0x0018018070540fae */ /* 0x0005e8000b9a160c */
[----:B------:R2:W-:Y:S01]  /*34d0*/  @P2 LDGSTS.E.LTC128B.64 [R71+0x80], desc[UR12][R86.64+0x80] ;  /* 0x0008008056472fae */ /* 0x0005e2000b9a160c */
[----:B------:R-:W-:Y:S01]  /*34e0*/  LOP3.LUT P2, RZ, R85, 0x1, RZ, 0xc0, !PT ;  /* 0x0000000155ff7812 */ /* 0x000fe2000784c0ff */
[----:B------:R-:W5:-:S15]  /*34f0*/  DMMA.8x8x4 R60, R82, R90, R60 ;  /* 0x0000005a523c723f */ /* 0x000f5e000000003c */
[----:B------:R-:W-:-:S01]  /*3500*/  NOP ;  /* 0x0000000000007918 */ /* 0x000fc20000000000 */
[----:B------:R4:W5:Y:S02]  /*3510*/  DMMA.8x8x4 R64, R82, R88, R64 ;  /* 0x000000585240723f */ /* 0x0009640000000040 */
[----:B----4-:R-:W-:Y:S04]  /*3520*/  LDS.128 R88, [R69+UR15+0x3000] ;  /* 0x0030000f45587984 */ /* 0x010fe80008000c00 */
[----:B------:R-:W-:Y:S10]  /*3530*/  LDS.128 R80, [R70+UR16+0xd880] ;  /* 0x00d8801046507984 */ /* 0x000ff40008000c00 */
[----:B-----5:R-:W-:-:S15]  /*3540*/  DMMA.8x8x4 R12, R76, R72, R12 ;  /* 0x000000484c0c723f */ /* 0x020fde000000000c */
[----:B------:R-:W-:-:S01]  /*3550*/  NOP ;  /* 0x0000000000007918 */ /* 0x000fc20000000000 */
[----:B------:R-:W-:-:S15]  /*3560*/  DMMA.8x8x4 R16, R76, R74, R16 ;  /* 0x0000004a4c10723f */ /* 0x000fde0000000010 */
[----:B------:R-:W-:-:S01]  /*3570*/  NOP ;  /* 0x0000000000007918 */ /* 0x000fc20000000000 */
[----:B------:R-:W-:-:S15]  /*3580*/  DMMA.8x8x4 R20, R78, R74, R20 ;  /* 0x0000004a4e14723f */ /* 0x000fde0000000014 */
[----:B------:R-:W-:-:S01]  /*3590*/  NOP ;  /* 0x0000000000007918 */ /* 0x000fc20000000000 */
[----:B------:R-:W-:-:S15]  /*35a0*/  DMMA.8x8x4 R24, R78, R72, R24 ;  /* 0x000000484e18723f */ /* 0x000fde0000000018 */
[----:B------:R-:W-:-:S01]  /*35b0*/  NOP ;  /* 0x0000000000007918 */ /* 0x000fc20000000000 */
[----:B------:R-:W-:-:S15]  /*35c0*/  DMMA.8x8x4 R52, R10, R74, R52 ;  /* 0x0000004a0a34723f */ /* 0x000fde0000000034 */
[----:B------:R-:W-:-:S01]  /*35d0*/  NOP ;  /* 0x0000000000007918 */ /* 0x000fc20000000000 */
[----:B------:R4:W-:Y:S02]  /*35e0*/  DMMA.8x8x4 R56, R10, R72, R56 ;  /* 0x000000480a38723f */ /* 0x0009e40000000038 */
[----:B----4-:R-:W4:-:S14]  /*35f0*/  LDS.128 R72, [R70+UR16+0xd800] ;  /* 0x00d8001046487984 */ /* 0x010f1c0008000c00 */
[----:B------:R-:W5:-:S15]  /*3600*/  DMMA.8x8x4 R108, R76, R4, R108 ;  /* 0x000000044c6c723f */ /* 0x000f5e000000006c */
[----:B------:R-:W-:-:S01]  /*3610*/  NOP ;  /* 0x0000000000007918 */ /* 0x000fc20000000000 */
[----:B------:R-:W5:-:S15]  /*3620*/  DMMA.8x8x4 R104, R76, R6, R104 ;  /* 0x000000064c68723f */ /* 0x000f5e0000000068 */
[----:B------:R-:W-:-:S01]  /*3630*/  NOP ;  /* 0x0000000000007918 */ /* 0x000fc20000000000 */
[----:B------:R-:W-:-:S15]  /*3640*/  DMMA.8x8x4 R28, R78, R6, R28 ;  /* 0x000000064e1c723f */ /* 0x000fde000000001c */
[----:B------:R-:W-:-:S01]  /*3650*/  NOP ;  /* 0x0000000000007918 */ /* 0x000fc20000000000 */
[----:B------:R1:W-:Y:S02]  /*3660*/  DMMA.8x8x4 R32, R78, R4, R32 ;  /* 0x000000044e20723f */ /* 0x0003e40000000020 */
[----:B-1----:R-:W1:-:S14]  /*3670*/  LDS.128 R76, [R69+UR15+0x3080] ;  /* 0x0030800f454c7984 */ /* 0x002e5c0008000c00 */
[----:B------:R-:W-:-:S15]  /*3680*/  DMMA.8x8x4 R60, R10, R6, R60 ;  /* 0x000000060a3c723f */ /* 0x000fde000000003c */
[----:B------:R-:W-:-:S01]  /*3690*/  NOP ;  /* 0x0000000000007918 */ /* 0x000fc20000000000 */
[----:B------:R-:W-:-:S15]  /*36a0*/  DMMA.8x8x4 R64, R10, R4, R64 ;  /* 0x000000040a40723f */ /* 0x000fde0000000040 */
[----:B------:R-:W-:-:S01]  /*36b0*/  NOP ;  /* 0x0000000000007918 */ /* 0x000fc20000000000 */
[----:B-----5:R-:W5:-:S15]  /*36c0*/  DMMA.8x8x4 R4, R116, R92, R108 ;  /* 0x0000005c7404723f */ /* 0x020f5e000000006c */
[----:B------:R-:W-:-:S01]  /*36d0*/  NOP ;  /* 0x0000000000007918 */ /* 0x000fc20000000000 */
[----:B------:R-:W5:-:S15]  /*36e0*/  DMMA.8x8x4 R8, R116, R94, R104 ;  /* 0x0000005e7408723f */ /* 0x000f5e0000000068 */
[----:B------:R-:W-:-:S01]  /*36f0*/  NOP ;  /* 0x0000000000007918 */ /* 0x000fc20000000000 */
[----:B------:R-:W5:-:S15]  /*3700*/  DMMA.8x8x4 R12, R116, R100, R12 ;  /* 0x00000064740c723f */ /* 0x000f5e000000000c */
[----:B------:R-:W-:-:S01]  /*3710*/  NOP ;  /* 0x0000000000007918 */ /* 0x000fc20000000000 */
[----:B------:R-:W5:-:S15]  /*3720*/  DMMA.8x8x4 R16, R116, R102, R16 ;  /* 0x000000667410723f */ /* 0x000f5e0000000010 */
[----:B------:R-:W-:-:S01]  /*3730*/  NOP ;  /* 0x0000000000007918 */ /* 0x000fc20000000000 */
[----:B---3--:R-:W5:-:S15]  /*3740*/  DMMA.8x8x4 R36, R96, R92, R36 ;  /* 0x0000005c6024723f */ /* 0x008f5e0000000024 */
[----:B------:R-:W-:-:S01]  /*3750*/  NOP ;  /* 0x0000000000007918 */ /* 0x000fc20000000000 */
[----:B------:R-:W5:-:S15]  /*3760*/  DMMA.8x8x4 R40, R96, R94, R40 ;  /* 0x0000005e6028723f */ /* 0x000f5e0000000028 */
[----:B------:R-:W-:-:S01]  /*3770*/  NOP ;  /* 0x0000000000007918 */ /* 0x000fc20000000000 */
[----:B------:R-:W5:-:S15]  /*3780*/  DMMA.8x8x4 R44, R96, R100, R44 ;  /* 0x00000064602c723f */ /* 0x000f5e000000002c */
[----:B------:R-:W-:-:S01]  /*3790*/  NOP ;  /* 0x0000000000007918 */ /* 0x000fc20000000000 */
[----:B------:R-:W5:-:S15]  /*37a0*/  DMMA.8x8x4 R48, R96, R102, R48 ;  /* 0x000000666030723f */ /* 0x000f5e0000000030 */
[----:B------:R-:W-:-:S01]  /*37b0*/  NOP ;  /* 0x0000000000007918 */ /* 0x000fc20000000000 */
[----:B----45:R-:W-:-:S15]  /*37c0*/  DMMA.8x8x4 R4, R88, R72, R4 ;  /* 0x000000485804723f */ /* 0x030fde0000000004 */
[----:B------:R-:W-:-:S01]  /*37d0*/  NOP ;  /* 0x0000000000007918 */ /* 0x000fc20000000000 */
[----:B------:R-:W-:-:S15]  /*37e0*/  DMMA.8x8x4 R8, R88, R74, R8 ;  /* 0x0000004a5808723f */ /* 0x000fde0000000008 */
[----:B------:R-:W-:-:S01]  /*37f0*/  NOP ;  /* 0x0000000000007918 */ /* 0x000fc20000000000 */
[----:B------:R-:W-:-:S15]  /*3800*/  DMMA.8x8x4 R12, R88, R80, R12 ;  /* 0x00000050580c723f */ /* 0x000fde000000000c */
[----:B------:R-:W-:-:S01]  /*3810*/  NOP ;  /* 0x0000000000007918 */ /* 0x000fc20000000000 */
[----:B------:R3:W-:Y:S02]  /*3820*/  DMMA.8x8x4 R16, R88, R82, R16 ;  /* 0x000000525810723f */ /* 0x0007e40000000010 */
[----:B---3--:R-:W-:-:S04]  /*3830*/  SHF.R.U32.HI R88, RZ, 0x8, R124 ;  /* 0x00000008ff587819 */ /* 0x008fc8000001167c */
[----:B------:R-:W-:Y:S02]  /*3840*/  LOP3.LUT P5, RZ, R88, 0x1, RZ, 0xc0, !PT ;  /* 0x0000000158ff7812 */ /* 0x000fe400078ac0ff */
[----:B------:R-:W-:-:S04]  /*3850*/  SHF.R.U32.HI R88, RZ, 0x2, R123 ;  /* 0x00000002ff587819 */ /* 0x000fc8000001167b */
[----:B------:R-:W-:-:S04]  /*3860*/  LOP3.LUT P3, RZ, R88, 0x1, RZ, 0xc0, !PT ;  /* 0x0000000158ff7812 */ /* 0x000fc8000786c0ff */
[C---:B-1----:R-:W-:Y:S03]  /*3870*/  DMMA.8x8x4 R36, R76.reuse, R72, R36 ;  /* 0x000000484c24723f */ /* 0x042fe60000000024 */
[----:B------:R-:W-:Y:S01]  /*3880*/  @!PT LDS RZ, [RZ] ;  /* 0x00000000fffff984 */ /* 0x000fe20000000800 */
[----:B------:R-:W-:Y:S01]  /*3890*/  @!PT LDS RZ, [RZ] ;  /* 0x00000000fffff984 */ /* 0x000fe20000000800 */
[----:B------:R-:W-:Y:S01]  /*38a0*/  @!PT LDS RZ, [RZ] ;  /* 0x00000000fffff984 */ /* 0x000fe20000000800 */
[----:B------:R2:W-:Y:S04]  /*38b0*/  @P5 LDGSTS.E.LTC128B.64 [R84+0x200], desc[UR12][R112.64+0x200] ;  /* 0x0020020070545fae */ /* 0x0005e8000b9a160c */
[----:B------:R2:W-:Y:S04]  /*38c0*/  @P4 LDGSTS.E.LTC128B.64 [R84+0x280], desc[UR12][R112.64+0x280] ;  /* 0x0028028070544fae */ /* 0x0005e8000b9a160c */
[----:B------:R2:W-:Y:S04]  /*38d0*/  @P3 LDGSTS.E.LTC128B.64 [R71+0x100], desc[UR12][R86.64+0x100] ;  /* 0x0010010056473fae */ /* 0x0005e8000b9a160c */
[----:B------:R2:W-:Y:S01]  /*38e0*/  @P2 LDGSTS.E.LTC128B.64 [R84+0x300], desc[UR12][R112.64+0x300] ;  /* 0x0030030070542fae */ /* 0x0005e2000b9a160c */
[----:B------:R-:W-:-:S15]  /*38f0*/  DMMA.8x8x4 R40, R76, R74, R40 ;  /* 0x0000004a4c28723f */ /* 0x000fde0000000028 */
[----:B------:R-:W-:-:S01]  /*3900*/  NOP ;  /* 0x0000000000007918 */ /* 0x000fc20000000000 */
[----:B------:R-:W-:-:S15]  /*3910*/  DMMA.8x8x4 R44, R76, R80, R44 ;  /* 0x000000504c2c723f */ /* 0x000fde000000002c */
[----:B------:R-:W-:-:S01]  /*3920*/  NOP ;  /* 0x0000000000007918 */ /* 0x000fc20000000000 */
[----:B------:R1:W-:Y:S02]  /*3930*/  DMMA.8x8x4 R48, R76, R82, R48 ;  /* 0x000000524c30723f */ /* 0x0003e40000000030 */
[----:B-1----:R-:W-:Y:S02]  /*3940*/  SHF.R.U32.HI R77, RZ, 0xb, R124 ;  /* 0x0000000bff4d7819 */ /* 0x002fe4000001167c */
[----:B------:R-:W-:Y:S02]  /*3950*/  SHF.R.U32.HI R76, RZ, 0x3, R123 ;  /* 0x00000003ff4c7819 */ /* 0x000fe4000001167b */
[----:B------:R-:W-:Y:S01]  /*3960*/  LOP3.LUT P1, RZ, R77, 0x1, RZ, 0xc0, !PT ;  /* 0x000000014dff7812 */ /* 0x000fe2000782c0ff */
[----:B------:R-:W-:Y:S01]  /*3970*/  VIADD R77, R69, UR15 ;  /* 0x0000000f454d7c36 */ /* 0x000fe20008000000 */
[----:B------:R-:W-:Y:S01]  /*3980*/  LOP3.LUT P0, RZ, R76, 0x1, RZ, 0xc0, !PT ;  /* 0x000000014cff7812 */ /* 0x000fe2000780c0ff */
[----:B------:R-:W-:Y:S01]  /*3990*/  VIADD R76, R70, UR16 ;  /* 0x00000010464c7c36 */ /* 0x000fe20008000000 */
[----:B------:R-:W-:-:S02]  /*39a0*/  UIADD3 UR16, UPT, UPT, UR19, UR16, URZ ;  /* 0x0000001013107290 */ /* 0x000fc4000fffe0ff */
[----:B------:R-:W-:-:S04]  /*39b0*/  UIADD3 UR15, UPT, UPT, UR21, UR15, URZ ;  /* 0x0000000f150f7290 */ /* 0x000fc8000fffe0ff */
[----:B------:R-:W5:Y:S03]  /*39c0*/  DMMA.8x8x4 R28, R118, R94, R28 ;  /* 0x0000005e761c723f */ /* 0x000f66000000001c */
[----:B------:R2:W-:Y:S04]  /*39d0*/  @P1 LDGSTS.E.LTC128B.64 [R84+0x380], desc[UR12][R112.64+0x380] ;  /* 0x0038038070541fae */ /* 0x0005e8000b9a160c */
[----:B------:R2:W-:Y:S01]  /*39e0*/  @P0 LDGSTS.E.LTC128B.64 [R71+0x180], desc[UR12][R86.64+0x180] ;  /* 0x0018018056470fae */ /* 0x0005e2000b9a160c */
[----:B------:R-:W-:-:S03]  /*39f0*/  ISETP.NE.AND P0, PT, RZ, UR20, PT ;  /* 0x00000014ff007c0c */ /* 0x000fc6000bf05270 */
[----:B------:R-:W0:Y:S01]  /*3a00*/  LDGDEPBAR ;  /* 0x00000000000079af */ /* 0x000e220000000000 */
[----:B------:R-:W-:Y:S02]  /*3a10*/  SEL R124, R124, RZ, P0 ;  /* 0x000000ff7c7c7207 */ /* 0x000fe40000000000 */
[----:B------:R-:W-:Y:S02]  /*3a20*/  SEL R123, R123, RZ, P0 ;  /* 0x000000ff7b7b7207 */ /* 0x000fe40000000000 */
[----:B------:R-:W5:-:S15]  /*3a30*/  DMMA.8x8x4 R32, R118, R92, R32 ;  /* 0x0000005c7620723f */ /* 0x000f5e0000000020 */
[----:B------:R-:W-:-:S01]  /*3a40*/  NOP ;  /* 0x0000000000007918 */ /* 0x000fc20000000000 */
[----:B------:R-:W5:Y:S01]  /*3a50*/  DMMA.8x8x4 R20, R118, R102, R20 ;  /* 0x000000667614723f */ /* 0x000f620000000014 */
[----:B------:R-:W-:-:S15]  /*3a60*/  DEPBAR.LE SB0, 0x1 ;  /* 0x000080400000791a */ /* 0x000fde0000000000 */
        /* <DEDUP_REMOVED lines=8> */
[----:B------:R1:W5:Y:S01]  /*3af0*/  DMMA.8x8x4 R64, R98, R92, R64 ;  /* 0x0000005c6240723f */ /* 0x0003620000000040 */
[----:B------:R-:W-:Y:S06]  /*3b00*/  BAR.SYNC.DEFER_BLOCKING 0x0 ;  /* 0x0000000000007b1d */ /* 0x000fec0000010000 */
[----:B------:R-:W-:-:S09]  /*3b10*/  DEPBAR.LE SB5, 0x1 ;  /* 0x0000d0400000791a */ /* 0x000fd20000000000 */
[C---:B------:R-:W5:Y:S01]  /*3b20*/  DMMA.8x8x4 R28, R90.reuse, R74, R28 ;  /* 0x0000004a5a1c723f */ /* 0x040f62000000001c */
[----:B-1----:R2:W3:Y:S04]  /*3b30*/  LDS.128 R96, [R77+UR21] ;  /* 0x000000154d607984 */ /* 0x0024e80008000c00 */
[----:B------:R2:W1:Y:S11]  /*3b40*/  LDS.128 R92, [R76+UR19+0xc080] ;  /* 0x00c080134c5c7984 */ /* 0x0004760008000c00 */
[----:B------:R-:W5:-:S15]  /*3b50*/  DMMA.8x8x4 R32, R90, R72, R32 ;  /* 0x000000485a20723f */ /* 0x000f5e0000000020 */
[----:B------:R-:W-:-:S01]  /*3b60*/  NOP ;  /* 0x0000000000007918 */ /* 0x000fc20000000000 */
[----:B------:R-:W5:-:S15]  /*3b70*/  DMMA.8x8x4 R20, R90, R82, R20 ;  /* 0x000000525a14723f */ /* 0x000f5e0000000014 */
[----:B------:R-:W-:-:S01]  /*3b80*/  NOP ;  /* 0x0000000000007918 */ /* 0x000fc20000000000 */
[----:B------:R4:W5:Y:S02]  /*3b90*/  DMMA.8x8x4 R24, R90, R80, R24 ;  /* 0x000000505a18723f */ /* 0x0009640000000018 */
[----:B----4-:R2:W1:-:S14]  /*3ba0*/  LDS.128 R88, [R76+UR19+0xc000] ;  /* 0x00c000134c587984 */ /* 0x01045c0008000c00 */
[----:B------:R-:W5:-:S15]  /*3bb0*/  DMMA.8x8x4 R52, R78, R82, R52 ;  /* 0x000000524e34723f */ /* 0x000f5e0000000034 */
[----:B------:R-:W-:-:S01]  /*3bc0*/  NOP ;  /* 0x0000000000007918 */ /* 0x000fc20000000000 */
[----:B------:R4:W5:Y:S02]  /*3bd0*/  DMMA.8x8x4 R56, R78, R80, R56 ;  /* 0x000000504e38723f */ /* 0x0009640000000038 */
[----:B----4-:R2:W1:-:S14]  /*3be0*/  LDS.128 R80, [R77+UR21+0x80] ;  /* 0x000080154d507984 */ /* 0x01045c0008000c00 */
[----:B------:R2:W5:Y:S01]  /*3bf0*/  DMMA.8x8x4 R60, R78, R74, R60 ;  /* 0x0000004a4e3c723f */ /* 0x000562000000003c */
[----:B------:R-:W-:-:S15]  /*3c00*/  DEPBAR.LE SB5, 0x7 ;  /* 0x0000d1c00000791a */ /* 0x000fde0000000000 */
[----:B------:R2:W5:Y:S02]  /*3c10*/  DMMA.8x8x4 R64, R78, R72, R64 ;  /* 0x000000484e40723f */ /* 0x0005640000000040 */
[----:B--23--:R-:W-:Y:S05]  /*3c20*/  BRA.U UP0, `(.L_x_4) ;  /* 0xfffffff100c87547 */ /* 0x00cfea000b83ffff */
.L_x_3:
[----:B------:R-:W0:Y:S01]  /*3c30*/  LDGDEPBAR ;  /* 0x00000000000079af */ /* 0x000e220000000000 */
[----:B------:R-:W2:Y:S03]  /*3c40*/  LDCU.64 UR4, c[0x0][0x4c0] ;  /* 0x00009800ff0477ac */ /* 0x000ea60008000a00 */
[----:B------:R-:W0:Y:S01]  /*3c50*/  LDGDEPBAR ;  /* 0x00000000000079af */ /* 0x000e220000000000 */
[----:B--2---:R-:W-:-:S04]  /*3c60*/  UISETP.NE.U32.AND UP0, UPT, UR4, URZ, UPT ;  /* 0x000000ff0400728c */ /* 0x004fc8000bf05070 */
[----:B------:R-:W-:Y:S01]  /*3c70*/  UISETP.NE.AND.EX UP0, UPT, UR5, URZ, UPT, UP0 ;  /* 0x000000ff0500728c */ /* 0x000fe2000bf05300 */
[----:B------:R-:W-:-:S04]  /*3c80*/  DEPBAR.LE SB0, 0x0 ;  /* 0x000080000000791a */ /* 0x000fc80000000000 */
[----:B------:R-:W-:Y:S06]  /*3c90*/  BAR.SYNC.DEFER_BLOCKING 0x0 ;  /* 0x0000000000007b1d */ /* 0x000fec0000010000 */
[----:B------:R-:W-:Y:S05]  /*3ca0*/  BRA.U !UP0, `(.L_x_5) ;  /* 0x00000001081c7547 */ /* 0x000fea000b800000 */
[----:B------:R-:W2:Y:S02]  /*3cb0*/  LDC.64 R100, c[0x0][0x4c0] ;  /* 0x00013000ff647b82 */ /* 0x000ea40000000a00 */
[----:B--2---:R-:W2:Y:S02]  /*3cc0*/  LDG.E.64 R100, desc[UR12][R100.64] ;  /* 0x0000000c64647981 */ /* 0x004ea4000c1e1b00 */
[----:B--2---:R-:W-:-:S04]  /*3cd0*/  ISETP.NE.U32.AND P0, PT, R100, RZ, PT ;  /* 0x000000ff6400720c */ /* 0x004fc80003f05070 */
[----:B------:R-:W-:-:S13]  /*3ce0*/  ISETP.NE.AND.EX P0, PT, R101, RZ, PT, P0 ;  /* 0x000000ff6500720c */ /* 0x000fda0003f05300 */
[----:B------:R-:W-:Y:S05]  /*3cf0*/  @!P0 BRA `(.L_x_5) ;  /* 0x0000000000088947 */ /* 0x000fea0003800000 */
[----:B------:R-:W4:Y:S01]  /*3d00*/  LD.E.64 R100, desc[UR12][R100.64] ;  /* 0x0000000c64647980 */ /* 0x000f22000c101b00 */
[----:B------:R-:W-:Y:S05]  /*3d10*/  BRA `(.L_x_6) ;  /* 0x00000000001c7947 */ /* 0x000fea0003800000 */
.L_x_5:
[----:B------:R-:W2:Y:S01]  /*3d20*/  LDCU.64 UR4, c[0x0][0x4b0] ;  /* 0x00009600ff0477ac */ /* 0x000ea20008000a00 */
[----:B------:R-:W3:Y:S01]  /*3d30*/  LDC.64 R100, c[0x0][0x4a0] ;  /* 0x00012800ff647b82 */ /* 0x000ee20000000a00 */
[----:B--2---:R-:W-:-:S04]  /*3d40*/  UISETP.NE.U32.AND UP0, UPT, UR4, URZ, UPT ;  /* 0x000000ff0400728c */ /* 0x004fc8000bf05070 */
[----:B------:R-:W-:-:S09]  /*3d50*/  UISETP.NE.AND.EX UP0, UPT, UR5, URZ, UPT, UP0 ;  /* 0x000000ff0500728c */ /* 0x000fd2000bf05300 */
[----:B------:R-:W-:Y:S05]  /*3d60*/  BRA.U !UP0, `(.L_x_6) ;  /* 0x0000000108087547 */ /* 0x000fea000b800000 */
[----:B---3--:R-:W2:Y:S02]  /*3d70*/  LDC.64 R100, c[0x0][0x4b0] ;  /* 0x00012c00ff647b82 */ /* 0x008ea40000000a00 */
[----:B--2---:R-:W4:Y:S02]  /*3d80*/  LDG.E.64 R100, desc[UR12][R100.64] ;  /* 0x0000000c64647981 */ /* 0x004f24000c1e1b00 */
.L_x_6:
[----:B------:R-:W2:Y:S02]  /*3d90*/  LDCU.64 UR4, c[0x0][0x4c8] ;  /* 0x00009900ff0477ac */ /* 0x000ea40008000a00 */
[----:B--2---:R-:W-:-:S04]  /*3da0*/  UISETP.NE.U32.AND UP0, UPT, UR4, URZ, UPT ;  /* 0x000000ff0400728c */ /* 0x004fc8000bf05070 */
[----:B------:R-:W-:-:S09]  /*3db0*/  UISETP.NE.AND.EX UP0, UPT, UR5, URZ, UPT, UP0 ;  /* 0x000000ff0500728c */ /* 0x000fd2000bf05300 */
        /* <DEDUP_REMOVED lines=8> */
.L_x_7:
[----:B------:R-:W2:Y:S01]  /*3e40*/  LDCU.64 UR4, c[0x0][0x4b8] ;  /* 0x00009700ff0477ac */ /* 0x000ea20008000a00 */
[----:B------:R-:W1:Y:S01]  /*3e50*/  LDC.64 R98, c[0x0][0x4a8] ;  /* 0x00012a00ff627b82 */ /* 0x000e620000000a00 */
[----:B--2---:R-:W-:-:S04]  /*3e60*/  UISETP.NE.U32.AND UP0, UPT, UR4, URZ, UPT ;  /* 0x000000ff0400728c */ /* 0x004fc8000bf05070 */
[----:B------:R-:W-:-:S09]  /*3e70*/  UISETP.NE.AND.EX UP0, UPT, UR5, URZ, UPT, UP0 ;  /* 0x000000ff0500728c */ /* 0x000fd2000bf05300 */
[----:B------:R-:W-:Y:S05]  /*3e80*/  BRA.U !UP0, `(.L_x_8) ;  /* 0x0000000108087547 */ /* 0x000fea000b800000 */
[----:B-1----:R-:W1:Y:S02]  /*3e90*/  LDC.64 R98, c[0x0][0x4b8] ;  /* 0x00012e00ff627b82 */ /* 0x002e640000000a00 */
[----:B-1----:R-:W4:Y:S02]  /*3ea0*/  LDG.E.64 R98, desc[UR12][R98.64] ;  /* 0x0000000c62627981 */ /* 0x002f24000c1e1b00 */
.L_x_8:
[----:B------:R-:W2:Y:S01]  /*3eb0*/  LDCU UR16, c[0x0][0x398] ;  /* 0x00007300ff1077ac */ /* 0x000ea20008000800 */
[----:B------:R-:W1:Y:S01]  /*3ec0*/  S2UR UR15, SR_CTAID.Z ;  /* 0x00000000000f79c3 */ /* 0x000e620000002700 */
[----:B------:R-:W3:Y:S01]  /*3ed0*/  LDCU UR28, c[0x0][0x4d0] ;  /* 0x00009a00ff1c77ac */ /* 0x000ee20008000800 */
[----:B------:R-:W1:Y:S01]  /*3ee0*/  LDCU UR4, c[0x0][0x38c] ;  /* 0x00007180ff0477ac */ /* 0x000e620008000800 */
[----:B------:R-:W-:Y:S01]  /*3ef0*/  UMOV UR5, 0xffffffff ;  /* 0xffffffff00057882 */ /* 0x000fe20000000000 */
[----:B------:R-:W1:Y:S01]  /*3f00*/  LDCU.64 UR22, c[0x0][0x520] ;  /* 0x0000a400ff1677ac */ /* 0x000e620008000a00 */
[----:B------:R-:W1:Y:S01]  /*3f10*/  LDCU.64 UR8, c[0x0][0x4f0] ;  /* 0x00009e00ff0877ac */ /* 0x000e620008000a00 */
[----:B--2---:R-:W-:Y:S02]  /*3f20*/  USHF.L.U32 UR5, UR5, UR16, URZ ;  /* 0x0000001005057299 */ /* 0x004fe400080006ff */
[----:B---3--:R-:W-:Y:S02]  /*3f30*/  UISETP.NE.AND UP0, UPT, UR28, URZ, UPT ;  /* 0x000000ff1c00728c */ /* 0x008fe4000bf05270 */
[----:B------:R-:W-:-:S02]  /*3f40*/  USHF.L.U32 UR17, UR26, UR16, URZ ;  /* 0x000000101a117299 */ /* 0x000fc400080006ff */
[----:B------:R-:W-:Y:S02]  /*3f50*/  ULOP3.LUT UR5, UR14, UR5, URZ, 0x30, !UPT ;  /* 0x000000050e057292 */ /* 0x000fe4000f8e30ff */
[----:B------:R-:W-:Y:S02]  /*3f60*/  USHF.R.U32.HI UR16, URZ, UR16, UR14 ;  /* 0x00000010ff107299 */ /* 0x000fe4000801160e */
[----:B------:R-:W-:Y:S01]  /*3f70*/  UIADD3 UR17, UPT, UPT, UR17, UR5, URZ ;  /* 0x0000000511117290 */ /* 0x000fe2000fffe0ff */
[----:B------:R-:W2:Y:S03]  /*3f80*/  LDCU.64 UR10, c[0x0][0x4f8] ;  /* 0x00009f00ff0a77ac */ /* 0x000ea60008000a00 */
[----:B-1----:R-:W-:-:S04]  /*3f90*/  UIMAD UR4, UR17, UR4, UR16 ;  /* 0x00000004110472a4 */ /* 0x002fc8000f8e0210 */
[----:B------:R-:W-:Y:S01]  /*3fa0*/  UIMAD.WIDE UR22, UR4, 0x4, UR22 ;  /* 0x00000004041678a5 */ /* 0x000fe2000f8e0216 */
[----:B------:R-:W-:Y:S11]  /*3fb0*/  BRA.U UP0, `(.L_x_9) ;  /* 0x0000000100387547 */ /* 0x000ff6000b800000 */
[----:B------:R-:W1:Y:S01]  /*3fc0*/  LDCU UR4, c[0x0][0x394] ;  /* 0x00007280ff0477ac */ /* 0x000e620008000800 */
[----:B------:R-:W-:Y:S01]  /*3fd0*/  MOV R3, 0xffffffff ;  /* 0xffffffff00037802 */ /* 0x000fe20000000f00 */
[----:B-1----:R-:W-:-:S09]  /*3fe0*/  UISETP.GE.AND UP0, UPT, UR4, 0x2, UPT ;  /* 0x000000020400788c */ /* 0x002fd2000bf06270 */
[----:B------:R-:W-:Y:S05]  /*3ff0*/  BRA.U !UP0, `(.L_x_10) ;  /* 0x0000000108c07547 */ /* 0x000fea000b800000 */
[----:B------:R-:W-:Y:S01]  /*4000*/  ISETP.NE.AND P0, PT, R0, RZ, PT ;  /* 0x000000ff0000720c */ /* 0x000fe20003f05270 */
[----:B------:R-:W-:Y:S02]  /*4010*/  IMAD.MOV.U32 R3, RZ, RZ, -0x1 ;  /* 0xffffffffff037424 */ /* 0x000fe400078e00ff */
[----:B------:R-:W-:Y:S02]  /*4020*/  IMAD.U32 R70, RZ, RZ, UR22 ;  /* 0x00000016ff467e24 */ /* 0x000fe4000f8e00ff */
[----:B------:R-:W-:-:S08]  /*4030*/  IMAD.U32 R71, RZ, RZ, UR23 ;  /* 0x00000017ff477e24 */ /* 0x000fd0000f8e00ff */
[----:B------:R1:W3:Y:S04]  /*4040*/  @!P0 LDG.E.STRONG.GPU R3, desc[UR12][R70.64] ;  /* 0x0000000c46038981 */ /* 0x0002e8000c1ef900 */
[----:B---3--:R-:W-:Y:S01]  /*4050*/  @!P0 CCTL.IVALL ;  /* 0x00000000ff00898f */ /* 0x008fe20002000000 */
[----:B------:R-:W-:-:S04]  /*4060*/  ISETP.NE.AND P0, PT, RZ, UR15, PT ;  /* 0x0000000fff007c0c */ /* 0x000fc8000bf05270 */
[----:B----4-:R-:W-:Y:S02]  /*4070*/  FSEL R98, R98, RZ, !P0 ;  /* 0x000000ff62627208 */ /* 0x010fe40004000000 */
[----:B------:R-:W-:Y:S01]  /*4080*/  FSEL R99, R99, 1.875, !P0 ;  /* 0x3ff0000063637808 */ /* 0x000fe20004000000 */
[----:B------:R-:W-:Y:S06]  /*4090*/  BRA `(.L_x_10) ;  /* 0x0000000000987947 */ /* 0x000fec0003800000 */
.L_x_9:
[----:B------:R-:W-:Y:S01]  /*40a0*/  UISETP.NE.AND UP0, UPT, UR28, 0x3, UPT ;  /* 0x000000031c00788c */ /* 0x000fe2000bf05270 */
[----:B------:R-:W-:-:S08]  /*40b0*/  MOV R3, 0xffffffff ;  /* 0xffffffff00037802 */ /* 0x000fd00000000f00 */
[----:B------:R-:W-:Y:S05]  /*40c0*/  BRA.U !UP0, `(.L_x_11) ;  /* 0x0000000108587547 */ /* 0x000fea000b800000 */
[----:B------:R-:W-:-:S09]  /*40d0*/  UISETP.NE.AND UP0, UPT, UR28, 0x2, UPT ;  /* 0x000000021c00788c */ /* 0x000fd2000bf05270 */
[----:B------:R-:W-:Y:S05]  /*40e0*/  BRA.U !UP0, `(.L_x_12) ;  /* 0x0000000108247547 */ /* 0x000fea000b800000 */
[----:B------:R-:W-:-:S09]  /*40f0*/  UISETP.NE.AND UP0, UPT, UR28, 0x1, UPT ;  /* 0x000000011c00788c */ /* 0x000fd2000bf05270 */
[----:B------:R-:W-:Y:S05]  /*4100*/  BRA.U UP0, `(.L_x_10) ;  /* 0x00000001007c7547 */ /* 0x000fea000b800000 */
[----:B------:R-:W1:Y:S01]  /*4110*/  LDCU.64 UR4, c[0x0][0x518] ;  /* 0x0000a300ff0477ac */ /* 0x000e620008000a00 */
[----:B--2---:R-:W2:Y:S01]  /*4120*/  LDCU.64 UR10, c[0x0][0x4f8] ;  /* 0x00009f00ff0a77ac */ /* 0x004ea20008000a00 */
[----:B-1----:R-:W-:-:S04]  /*4130*/  UIMAD.WIDE.U32 UR6, UR15, UR4, URZ ;  /* 0x000000040f0672a5 */ /* 0x002fc8000f8e00ff */
[----:B------:R-:W-:Y:S02]  /*4140*/  UIMAD UR5, UR15, UR5, UR7 ;  /* 0x000000050f0572a4 */ /* 0x000fe4000f8e0207 */
[----:B--2---:R-:W-:-:S04]  /*4150*/  ULEA UR10, UP0, UR6, UR10, 0x3 ;  /* 0x0000000a060a7291 */ /* 0x004fc8000f8018ff */
[----:B------:R-:W-:Y:S01]  /*4160*/  ULEA.HI.X UR11, UR6, UR11, UR5, 0x3, UP0 ;  /* 0x0000000b060b7291 */ /* 0x000fe200080f1c05 */
[----:B------:R-:W-:Y:S11]  /*4170*/  BRA `(.L_x_10) ;  /* 0x0000000000607947 */ /* 0x000ff60003800000 */
.L_x_12:
[----:B--2---:R-:W1:Y:S01]  /*4180*/  LDCU.128 UR8, c[0x0][0x510] ;  /* 0x0000a200ff0877ac */ /* 0x004e620008000c00 */
[----:B------:R-:W2:Y:S01]  /*4190*/  LDCU.128 UR4, c[0x0][0x4f0] ;  /* 0x00009e00ff0477ac */ /* 0x000ea20008000c00 */
[----:B-1----:R-:W-:Y:S02]  /*41a0*/  UIMAD.WIDE.U32 UR20, UR15, UR8, URZ ;  /* 0x000000080f1472a5 */ /* 0x002fe4000f8e00ff */
[----:B------:R-:W-:Y:S02]  /*41b0*/  UIMAD.WIDE.U32 UR18, UR15, UR10, URZ ;  /* 0x0000000a0f1272a5 */ /* 0x000fe4000f8e00ff */
[----:B------:R-:W-:Y:S02]  /*41c0*/  UIMAD UR9, UR15, UR9, UR21 ;  /* 0x000000090f0972a4 */ /* 0x000fe4000f8e0215 */
[----:B------:R-:W-:Y:S02]  /*41d0*/  UIMAD UR11, UR15, UR11, UR19 ;  /* 0x0000000b0f0b72a4 */ /* 0x000fe4000f8e0213 */
[----:B--2---:R-:W-:-:S02]  /*41e0*/  ULEA UR8, UP1, UR20, UR4, 0x3 ;  /* 0x0000000414087291 */ /* 0x004fc4000f8218ff */
[----:B------:R-:W-:Y:S02]  /*41f0*/  ULEA UR10, UP0, UR18, UR6, 0x3 ;  /* 0x00000006120a7291 */ /* 0x000fe4000f8018ff */
[----:B------:R-:W-:Y:S02]  /*4200*/  ULEA.HI.X UR9, UR20, UR5, UR9, 0x3, UP1 ;  /* 0x0000000514097291 */ /* 0x000fe400088f1c09 */
[----:B------:R-:W-:Y:S01]  /*4210*/  ULEA.HI.X UR11, UR18, UR7, UR11, 0x3, UP0 ;  /* 0x00000007120b7291 */ /* 0x000fe200080f1c0b */
[----:B------:R-:W-:Y:S11]  /*4220*/  BRA `(.L_x_10) ;  /* 0x0000000000347947 */ /* 0x000ff60003800000 */
.L_x_11:
[----:B------:R-:W1:Y:S02]  /*4230*/  LDCU.128 UR4, c[0x0][0x4f0] ;  /* 0x00009e00ff0477ac */ /* 0x000e640008000c00 */
[----:B-1----:R-:W-:Y:S02]  /*4240*/  UIMAD.WIDE.U32 UR4, UR15, 0x8, UR4 ;  /* 0x000000080f0478a5 */ /* 0x002fe4000f8e0004 */
[----:B------:R-:W-:-:S04]  /*4250*/  UIMAD.WIDE.U32 UR6, UR15, 0x8, UR6 ;  /* 0x000000080f0678a5 */ /* 0x000fc8000f8e0006 */
[----:B------:R-:W-:Y:S02]  /*4260*/  IMAD.U32 R72, RZ, RZ, UR4 ;  /* 0x00000004ff487e24 */ /* 0x000fe4000f8e00ff */
[----:B------:R-:W-:Y:S02]  /*4270*/  IMAD.U32 R73, RZ, RZ, UR5 ;  /* 0x00000005ff497e24 */ /* 0x000fe4000f8e00ff */
[----:B------:R-:W-:Y:S02]  /*4280*/  IMAD.U32 R70, RZ, RZ, UR6 ;  /* 0x00000006ff467e24 */ /* 0x000fe4000f8e00ff */
[----:B------:R-:W-:Y:S02]  /*4290*/  IMAD.U32 R71, RZ, RZ, UR7 ;  /* 0x00000007ff477e24 */ /* 0x000fe4000f8e00ff */
[----:B------:R-:W3:Y:S04]  /*42a0*/  LDG.E.64 R72, desc[UR12][R72.64] ;  /* 0x0000000c48487981 */ /* 0x000ee8000c1e1b00 */
[----:B------:R-:W2:Y:S01]  /*42b0*/  LDG.E.64 R70, desc[UR12][R70.64] ;  /* 0x0000000c46467981 */ /* 0x000ea2000c1e1b00 */
[----:B---3--:R-:W-:-:S02]  /*42c0*/  R2UR UR8, R72 ;  /* 0x00000000480872ca */ /* 0x008fc400000e0000 */
[----:B------:R-:W-:Y:S02]  /*42d0*/  R2UR UR9, R73 ;  /* 0x00000000490972ca */ /* 0x000fe400000e0000 */
[----:B--2---:R-:W-:Y:S02]  /*42e0*/  R2UR UR10, R70 ;  /* 0x00000000460a72ca */ /* 0x004fe400000e0000 */
[----:B------:R-:W-:-:S15]  /*42f0*/  R2UR UR11, R71 ;  /* 0x00000000470b72ca */ /* 0x000fde00000e0000 */
.L_x_10:
[----:B------:R-:W-:Y:S01]  /*4300*/  USHF.L.U32 UR29, UR17, 0x6, URZ ;  /* 0x00000006111d7899 */ /* 0x000fe200080006ff */
[----:B------:R-:W-:Y:S01]  /*4310*/  LOP3.LUT R95, R68, 0x1e0, RZ, 0xc0, !PT ;  /* 0x000001e0445f7812 */ /* 0x000fe200078ec0ff */
[----:B------:R-:W-:Y:S01]  /*4320*/  USHF.L.U32 UR17, UR24, 0x4, URZ ;  /* 0x0000000418117899 */ /* 0x000fe200080006ff */
[----:B------:R-:W-:Y:S01]  /*4330*/  LOP3.LUT R69, R2, 0x7c, RZ, 0xc0, !PT ;  /* 0x0000007c02457812 */ /* 0x000fe200078ec0ff */
[----:B------:R-:W3:Y:S01]  /*4340*/  LDCU UR24, c[0x0][0x394] ;  /* 0x00007280ff1877ac */ /* 0x000ee20008000800 */
[----:B------:R-:W-:Y:S01]  /*4350*/  LOP3.LUT R95, R95, 0x4, R2, 0xf8, !PT ;  /* 0x000000045f5f7812 */ /* 0x000fe200078ef802 */
[----:B------:R-:W-:Y:S01]  /*4360*/  IMAD.U32 R93, RZ, RZ, UR29 ;  /* 0x0000001dff5d7e24 */ /* 0x000fe2000f8e00ff */
[C---:B------:R-:W-:Y:S01]  /*4370*/  LOP3.LUT R68, R0.reuse, 0x1f, RZ, 0xc0, !PT ;  /* 0x0000001f00447812 */ /* 0x040fe200078ec0ff */
[----:B------:R-:W2:Y:S01]  /*4380*/  LDCU.64 UR4, c[0x0][0x460] ;  /* 0x00008c00ff0477ac */ /* 0x000ea20008000a00 */
[C---:B------:R-:W-:Y:S01]  /*4390*/  IMAD.SHL.U32 R2, R0.reuse, 0x8, RZ ;  /* 0x0000000800027824 */ /* 0x040fe200078e00ff */
[----:B------:R-:W-:Y:S01]  /*43a0*/  LOP3.LUT R91, R0, 0x3, RZ, 0xc0, !PT ;  /* 0x00000003005b7812 */ /* 0x000fe200078ec0ff */
[----:B-1----:R-:W-:Y:S01]  /*43b0*/  IMAD.U32 R70, RZ, RZ, UR16 ;  /* 0x00000010ff467e24 */ /* 0x002fe2000f8e00ff */
[----:B------:R-:W-:Y:S01]  /*43c0*/  ULEA UR18, UR27, UR25, 0x2 ;  /* 0x000000191b127291 */ /* 0x000fe2000f8e10ff */
[----:B------:R-:W1:Y:S01]  /*43d0*/  S2UR UR27, SR_CgaCtaId ;  /* 0x00000000001b79c3 */ /* 0x000e620000008800 */
[----:B------:R-:W1:Y:S01]  /*43e0*/  LDCU.64 UR6, c[0x0][0x420] ;  /* 0x00008400ff0677ac */ /* 0x000e620008000a00 */
[----:B------:R-:W-:Y:S01]  /*43f0*/  LOP3.LUT R93, R93, 0x1f, R0, 0xf8, !PT ;  /* 0x0000001f5d5d7812 */ /* 0x000fe200078ef800 */
[----:B------:R-:W-:Y:S01]  /*4400*/  IMAD R95, R70, 0x80, R95 ;  /* 0x00000080465f7824 */ /* 0x000fe200078e025f */
[----:B------:R-:W-:Y:S01]  /*4410*/  LOP3.LUT R2, R2, 0xf8, RZ, 0xc0, !PT ;  /* 0x000000f802027812 */ /* 0x000fe200078ec0ff */
[----:B------:R-:W-:Y:S01]  /*4420*/  USHF.L.U32 UR16, UR18, 0x3, URZ ;  /* 0x0000000312107899 */ /* 0x000fe200080006ff */
[----:B------:R-:W-:Y:S01]  /*4430*/  SHF.R.U32.HI R68, RZ, 0x2, R68 ;  /* 0x00000002ff447819 */ /* 0x000fe20000011644 */
[----:B------:R-:W-:Y:S01]  /*4440*/  IMAD.WIDE R104, R93, 0x8, RZ ;  /* 0x000000085d687825 */ /* 0x000fe200078e02ff */
[----:B------:R-:W-:Y:S01]  /*4450*/  UMOV UR25, 0x400 ;  /* 0x0000040000197882 */ /* 0x000fe20000000000 */
[----:B---3--:R-:W-:-:S02]  /*4460*/  UISETP.GT.AND UP1, UPT, UR24, 0x1, UPT ;  /* 0x000000011800788c */ /* 0x008fc4000bf24270 */
[----:B------:R-:W-:Y:S01]  /*4470*/  IMAD R2, R69, 0x220, R2 ;  /* 0x0000022045027824 */ /* 0x000fe200078e0202 */
[----:B------:R-:W3:Y:S01]  /*4480*/  LDCU.64 UR20, c[0x0][0x420] ;  /* 0x00008400ff1477ac */ /* 0x000ee20008000a00 */
[----:B--2---:R-:W-:Y:S01]  /*4490*/  MOV R69, UR4 ;  /* 0x0000000400457c02 */ /* 0x004fe20008000f00 */
[----:B------:R-:W-:Y:S01]  /*44a0*/  IMAD.U32 R80, RZ, RZ, UR5 ;  /* 0x00000005ff507e24 */ /* 0x000fe2000f8e00ff */
[----:B------:R-:W-:Y:S01]  /*44b0*/  UIMAD UR4, UR16, 0x22, UR17 ;  /* 0x00000022100478a4 */ /* 0x000fe2000f8e0211 */
[----:B------:R-:W-:Y:S01]  /*44c0*/  IMAD R91, R68, 0x22, R91 ;  /* 0x00000022445b7824 */ /* 0x000fe200078e025b */
[----:B------:R-:W-:Y:S01]  /*44d0*/  UISETP.EQ.AND UP1, UPT, UR28, URZ, UP1 ;  /* 0x000000ff1c00728c */ /* 0x000fe20008f22270 */
[--C-:B-1----:R-:W-:Y:S01]  /*44e0*/  IMAD.WIDE.U32 R102, R95, UR6, R104.reuse ;  /* 0x000000065f667c25 */ /* 0x102fe2000f8e0068 */
[----:B------:R-:W-:Y:S01]  /*44f0*/  LOP3.LUT R68, R93, 0x20, RZ, 0xfc, !PT ;  /* 0x000000205d447812 */ /* 0x000fe200078efcff */
[----:B------:R-:W1:Y:S02]  /*4500*/  LDCU.64 UR18, c[0x0][0x428] ;  /* 0x00008500ff1277ac */ /* 0x000e640008000a00 */
[----:B------:R-:W-:Y:S01]  /*4510*/  IMAD.WIDE.U32 R76, R95, R69, R104 ;  /* 0x000000455f4c7225 */ /* 0x000fe200078e0068 */
[----:B------:R-:W-:Y:S01]  /*4520*/  IADD3 R102, P1, PT, R102, UR8, RZ ;  /* 0x0000000866667c10 */ /* 0x000fe2000ff3e0ff */
[----:B------:R-:W-:-:S02]  /*4530*/  ULEA UR27, UR27, UR25, 0x18 ;  /* 0x000000191b1b7291 */ /* 0x000fc4000f8ec0ff */
[C---:B------:R-:W-:Y:S01]  /*4540*/  IMAD R75, R95.reuse, R80, RZ ;  /* 0x000000505f4b7224 */ /* 0x040fe200078e02ff */
[----:B------:R-:W-:Y:S01]  /*4550*/  IADD3 R70, P0, PT, R76, UR10, RZ ;  /* 0x0000000a4c467c10 */ /* 0x000fe2000ff1e0ff */
[----:B------:R-:W-:Y:S01]  /*4560*/  IMAD R103, R95, UR7, R103 ;  /* 0x000000075f677c24 */ /* 0x000fe2000f8e0267 */
[----:B------:R-:W2:Y:S01]  /*4570*/  LDCU.64 UR16, c[0x0][0x440] ;  /* 0x00008800ff1077ac */ /* 0x000ea20008000a00 */
[----:B------:R-:W-:Y:S01]  /*4580*/  VIADD R91, R91, UR4 ;  /* 0x000000045b5b7c36 */ /* 0x000fe20008000000 */
[----:B------:R-:W-:Y:S02]  /*4590*/  IADD3 R75, PT, PT, R77, R75, RZ ;  /* 0x0000004b4d4b7210 */ /* 0x000fe40007ffe0ff */
[----:B------:R-:W-:Y:S02]  /*45a0*/  IADD3.X R103, PT, PT, R103, UR9, RZ, P1, !PT ;  /* 0x0000000967677c10 */ /* 0x000fe40008ffe4ff */
[----:B------:R-:W-:Y:S02]  /*45b0*/  LEA R91, R91, UR27, 0x4 ;  /* 0x0000001b5b5b7c11 */ /* 0x000fe4000f8e20ff */
[----:B------:R-:W-:Y:S01]  /*45c0*/  IADD3.X R71, PT, PT, R75, UR11, RZ, P0, !PT ;  /* 0x0000000b4b477c10 */ /* 0x000fe200087fe4ff */
[----:B-1-3--:R-:W-:Y:S06]  /*45d0*/  BRA.U !UP1, `(.L_x_13) ;  /* 0x0000000109bc7547 */ /* 0x00afec000b800000 */
[----:B------:R-:W-:-:S13]  /*45e0*/  ISETP.NE.AND P0, PT, R3, UR15, PT ;  /* 0x0000000f03007c0c */ /* 0x000fda000bf05270 */
[----:B------:R-:W-:Y:S06]  /*45f0*/  BAR.RED.AND.DEFER_BLOCKING 0x0, P0 ;  /* 0x0000000000007b1d */ /* 0x000fec0000014400 */
[----:B------:R-:W1:Y:S02]  /*4600*/  B2R.RESULT RZ, P0 ;  /* 0x0000000000ff731c */ /* 0x000e640000004000 */
[----:B-1----:R-:W-:Y:S05]  /*4610*/  @!P0 BRA `(.L_x_14) ;  /* 0x0000000000308947 */ /* 0x002fea0003800000 */
[----:B------:R-:W-:-:S13]  /*4620*/  ISETP.NE.AND P1, PT, R0, RZ, PT ;  /* 0x000000ff0000720c */ /* 0x000fda0003f25270 */
.L_x_16:
[----:B------:R-:W-:Y:S05]  /*4630*/  YIELD ;  /* 0x0000000000007946 */ /* 0x000fea0003800000 */
[----:B-1---5:R-:W-:Y:S05]  /*4640*/  @P1 BRA `(.L_x_15) ;  /* 0x0000000000101947 */ /* 0x022fea0003800000 */
[----:B------:R-:W-:Y:S02]  /*4650*/  MOV R72, UR22 ;  /* 0x0000001600487c02 */ /* 0x000fe40008000f00 */
[----:B------:R-:W-:-:S05]  /*4660*/  MOV R73, UR23 ;  /* 0x0000001700497c02 */ /* 0x000fca0008000f00 */
[----:B------:R1:W3:Y:S04]  /*4670*/  LDG.E.STRONG.GPU R3, desc[UR12][R72.64] ;  /* 0x0000000c48037981 */ /* 0x0002e8000c1ef900 */
[----:B---3--:R-:W-:Y:S01]  /*4680*/  CCTL.IVALL ;  /* 0x00000000ff00798f */ /* 0x008fe20002000000 */
.L_x_15:
[----:B------:R-:W-:Y:S01]  /*4690*/  ISETP.NE.AND P0, PT, R3, UR15, PT ;  /* 0x0000000f03007c0c */ /* 0x000fe2000bf05270 */
[----:B------:R-:W-:-:S12]  /*46a0*/  WARPSYNC.ALL ;  /* 0x0000000000007948 */ /* 0x000fd80003800000 */
[----:B------:R-:W-:Y:S06]  /*46b0*/  BAR.RED.AND.DEFER_BLOCKING 0x0, P0 ;  /* 0x0000000000007b1d */ /* 0x000fec0000014400 */
[----:B------:R-:W3:Y:S02]  /*46c0*/  B2R.RESULT RZ, P0 ;  /* 0x0000000000ff731c */ /* 0x000ee40000004000 */
[----:B---3--:R-:W-:Y:S05]  /*46d0*/  @P0 BRA `(.L_x_16) ;  /* 0xfffffffc00d40947 */ /* 0x008fea000383ffff */
.L_x_14:
[----:B------:R-:W-:Y:S05]  /*46e0*/  WARPSYNC.ALL ;  /* 0x0000000000007948 */ /* 0x000fea0003800000 */
[----:B------:R-:W-:Y:S01]  /*46f0*/  ISETP.NE.AND P0, PT, RZ, UR15, PT ;  /* 0x0000000fff007c0c */ /* 0x000fe2000bf05270 */
[----:B------:R-:W-:Y:S03]  /*4700*/  BAR.SYNC.DEFER_BLOCKING 0x0 ;  /* 0x0000000000007b1d */ /* 0x000fe60000010000 */
[----:B------:R-:W-:Y:S02]  /*4710*/  SEL R102, R102, R70, !P0 ;  /* 0x0000004666667207 */ /* 0x000fe40004000000 */
[----:B------:R-:W-:Y:S01]  /*4720*/  SEL R103, R103, R71, !P0 ;  /* 0x0000004767677207 */ /* 0x000fe20004000000 */
[----:B------:R-:W3:Y:S01]  /*4730*/  LDCU.64 UR18, c[0x0][0x460] ;  /* 0x00008c00ff1277ac */ /* 0x000ee20008000a00 */
[----:B------:R-:W1:Y:S05]  /*4740*/  LDCU.128 UR4, c[0x0][0x420] ;  /* 0x00008400ff0477ac */ /* 0x000e6a0008000c00 */
[----:B------:R-:W-:Y:S01]  /*4750*/  VOTEU.ANY UP0, P0 ;  /* 0x0000000000ff7886 */ /* 0x000fe20000000100 */
[----:B--2---:R-:W2:Y:S04]  /*4760*/  LDCU.64 UR16, c[0x0][0x440] ;  /* 0x00008800ff1077ac */ /* 0x004ea80008000a00 */
[----:B--2---:R-:W2:Y:S01]  /*4770*/  @UP0 LDCU UR16, c[0x0][0x480] ;  /* 0x00009000ff1007ac */ /* 0x004ea20008000800 */
[----:B------:R-:W2:Y:S01]  /*4780*/  @UP0 LDCU UR17, c[0x0][0x484] ;  /* 0x00009080ff1107ac */ /* 0x000ea20008000800 */
[----:B---3--:R-:W-:-:S02]  /*4790*/  IMAD.U32 R69, RZ, RZ, UR18 ;  /* 0x00000012ff457e24 */ /* 0x008fc4000f8e00ff */
[----:B------:R-:W-:Y:S01]  /*47a0*/  IMAD.U32 R80, RZ, RZ, UR19 ;  /* 0x00000013ff507e24 */ /* 0x000fe2000f8e00ff */
[----:B------:R-:W-:Y:S02]  /*47b0*/  USEL UR8, UR8, UR10, !UP0 ;  /* 0x0000000a08087287 */ /* 0x000fe4000c000000 */
[----:B------:R-:W-:Y:S01]  /*47c0*/  R2UR UR20, R69 ;  /* 0x00000000451472ca */ /* 0x000fe200000e0000 */
[----:B-1----:R-:W-:Y:S01]  /*47d0*/  UMOV UR19, UR7 ;  /* 0x0000000700137c82 */ /* 0x002fe20008000000 */
[----:B------:R-:W-:Y:S01]  /*47e0*/  R2UR UR21, R80 ;  /* 0x00000000501572ca */ /* 0x000fe200000e0000 */
[----:B------:R-:W-:Y:S01]  /*47f0*/  UMOV UR18, UR6 ;  /* 0x0000000600127c82 */ /* 0x000fe20008000000 */
[----:B------:R-:W-:Y:S01]  /*4800*/  USEL UR9, UR9, UR11, !UP0 ;  /* 0x0000000b09097287 */ /* 0x000fe2000c000000 */
[----:B------:R-:W1:Y:S02]  /*4810*/  @UP0 LDCU UR19, c[0x0][0x46c] ;  /* 0x00008d80ff1307ac */ /* 0x000e640008000800 */
[----:B------:R-:W3:Y:S06]  /*4820*/  @UP0 LDCU UR18, c[0x0][0x468] ;  /* 0x00008d00ff1207ac */ /* 0x000eec0008000800 */
[----:B------:R-:W-:-:S02]  /*4830*/  USEL UR20, UR4, UR20, !UP0 ;  /* 0x0000001404147287 */ /* 0x000fc4000c000000 */
[----:B------:R-:W-:Y:S01]  /*4840*/  USEL UR21, UR5, UR21, !UP0 ;  /* 0x0000001505157287 */ /* 0x000fe2000c000000 */
[----:B------:R-:W-:Y:S01]  /*4850*/  @!PT LDS RZ, [RZ] ;  /* 0x00000000fffff984 */ /* 0x000fe20000000800 */
[----:B------:R-:W-:Y:S01]  /*4860*/  @!PT LDS RZ, [RZ] ;  /* 0x00000000fffff984 */ /* 0x000fe20000000800 */
[----:B------:R-:W-:Y:S01]  /*4870*/  @!PT LDS RZ, [RZ] ;  /* 0x00000000fffff984 */ /* 0x000fe20000000800 */
[----:B------:R-:W-:Y:S01]  /*4880*/  @!PT LDS RZ, [RZ] ;  /* 0x00000000fffff984 */ /* 0x000fe20000000800 */
[----:B------:R-:W-:Y:S06]  /*4890*/  MEMBAR.SC.GPU ;  /* 0x0000000000007992 */ /* 0x000fec0000002000 */
[----:B------:R-:W-:-:S00]  /*48a0*/  ERRBAR ;  /* 0x00000000000079ab */ /* 0x000fc00000000000 */
[----:B------:R-:W-:Y:S06]  /*48b0*/  CGAERRBAR ;  /* 0x00000000000075ab */ /* 0x000fec0000000000 */
[----:B--2---:R-:W-:Y:S01]  /*48c0*/  CCTL.IVALL ;  /* 0x00000000ff00798f */ /* 0x004fe20002000000 */
.L_x_13:
[----:B------:R-:W1:Y:S01]  /*48d0*/  LDCU UR24, c[0x0][0x398] ;  /* 0x00007300ff1877ac */ /* 0x000e620008000800 */
[----:B----4-:R-:W-:Y:S01]  /*48e0*/  DSETP.NEU.AND P0, PT, R98, RZ, PT ;  /* 0x000000ff6200722a */ /* 0x010fe20003f0d000 */
[----:B------:R-:W-:Y:S01]  /*48f0*/  BSSY.RECONVERGENT B2, `(.L_x_17) ;  /* 0x0001630000027945 */ /* 0x000fe20003800200 */
[----:B-1----:R-:W-:-:S04]  /*4900*/  USHF.R.U32.HI UR24, URZ, UR24, UR14 ;  /* 0x00000018ff187299 */ /* 0x002fc8000801160e */
[----:B------:R-:W-:-:S08]  /*4910*/  ULEA UR24, UR24, 0x80, 0x7 ;  /* 0x0000008018187891 */ /* 0x000fd0000f8e38ff */
[----:B------:R-:W-:Y:S05]  /*4920*/  @!P0 BRA `(.L_x_18) ;  /* 0x000000ec00008947 */ /* 0x000fea0003800000 */
[----:B------:R-:W-:Y:S01]  /*4930*/  UISETP.GT.AND UP0, UPT, UR24, UR29, UPT ;  /* 0x0000001d1800728c */ /* 0x000fe2000bf04270 */
[----:B------:R-:W-:Y:S08]  /*4940*/  BSSY.RECONVERGENT B1, `(.L_x_19) ;  /* 0x00001b3000017945 */ /* 0x000ff00003800200 */
[----:B------:R-:W-:Y:S05]  /*4950*/  BRA.U UP0, `(.L_x_20) ;  /* 0x0000000100987547 */ /* 0x000fea000b800000 */
[----:B------:R-:W1:Y:S01]  /*4960*/  LDCU.64 UR24, c[0x0][0x380] ;  /* 0x00007000ff1877ac */ /* 0x000e620008000a00 */
[----:B------:R-:W-:Y:S01]  /*4970*/  VIADD R0, R95, 0x1 ;  /* 0x000000015f007836 */ /* 0x000fe20000000000 */
[----:B------:R-:W-:Y:S02]  /*4980*/  CS2R R78, SRZ ;  /* 0x00000000004e7805 */ /* 0x000fe4000001ff00 */
[----:B------:R-:W-:Y:S02]  /*4990*/  CS2R R80, SRZ ;  /* 0x0000000000507805 */ /* 0x000fe4000001ff00 */
[----:B-1----:R-:W-:Y:S02]  /*49a0*/  ISETP.GE.AND P1, PT, R68, UR25, PT ;  /* 0x0000001944007c0c */ /* 0x002fe4000bf26270 */
[----:B------:R-:W-:Y:S02]  /*49b0*/  ISETP.GE.AND P0, PT, R93, UR25, PT ;  /* 0x000000195d007c0c */ /* 0x000fe4000bf06270 */
[----:B------:R-:W-:-:S02]  /*49c0*/  ISETP.LT.AND P2, PT, R95, UR24, !P1 ;  /* 0x000000185f007c0c */ /* 0x000fc4000cf41270 */
[C---:B------:R-:W-:Y:S02]  /*49d0*/  ISETP.LT.AND P3, PT, R95.reuse, UR24, !P0 ;  /* 0x000000185f007c0c */ /* 0x040fe4000c761270 */
[C---:B------:R-:W-:Y:S02]  /*49e0*/  ISETP.LT.AND P4, PT, R0.reuse, UR24, !P1 ;  /* 0x0000001800007c0c */ /* 0x040fe4000cf81270 */
[----:B------:R-:W-:Y:S01]  /*49f0*/  ISETP.LT.AND P5, PT, R0, UR24, !P0 ;  /* 0x0000001800007c0c */ /* 0x000fe2000c7a1270 */
[----:B------:R-:W-:Y:S01]  /*4a00*/  VIADD R0, R95, 0x2 ;  /* 0x000000025f007836 */ /* 0x000fe20000000000 */
[----:B------:R-:W-:-:S05]  /*4a10*/  CS2R R74, SRZ ;  /* 0x00000000004a7805 */ /* 0x000fca000001ff00 */
[----:B------:R-:W4:Y:S01]  /*4a20*/  @P2 LDG.E.LTC128B.64 R78, desc[UR12][R102.64+0x100] ;  /* 0x0001000c664e2981 */ /* 0x000f22000c1e1b20 */
[----:B---3--:R-:W-:-:S03]  /*4a30*/  IADD3 R2, P2, PT, R102, UR18, RZ ;  /* 0x0000001266027c10 */ /* 0x008fc6000ff5e0ff */
[----:B------:R-:W4:Y:S01]  /*4a40*/  @P3 LDG.E.LTC128B.64 R80, desc[UR12][R102.64] ;  /* 0x0000000c66503981 */ /* 0x000f22000c1e1b20 */
[----:B------:R-:W-:Y:S02]  /*4a50*/  IADD3.X R3, PT, PT, R103, UR19, RZ, P2, !PT ;  /* 0x0000001367037c10 */ /* 0x000fe400097fe4ff */
[C---:B------:R-:W-:Y:S02]  /*4a60*/  ISETP.LT.AND P3, PT, R0.reuse, UR24, !P0 ;  /* 0x0000001800007c0c */ /* 0x040fe4000c761270 */
[----:B------:R-:W-:Y:S01]  /*4a70*/  ISETP.LT.AND P2, PT, R0, UR24, !P1 ;  /* 0x0000001800007c0c */ /* 0x000fe2000cf41270 */
[----:B------:R-:W-:Y:S01]  /*4a80*/  VIADD R0, R95, 0x3 ;  /* 0x000000035f007836 */ /* 0x000fe20000000000 */
[----:B------:R-:W4:Y:S01]  /*4a90*/  @P4 LDG.E.LTC128B.64 R74, desc[UR12][R2.64+0x100] ;  /* 0x0001000c024a4981 */ /* 0x000f22000c1e1b20 */
[----:B------:R-:W-:-:S03]  /*4aa0*/  IADD3 R84, P4, PT, R2, UR18, RZ ;  /* 0x0000001202547c10 */ /* 0x000fc6000ff9e0ff */
[----:B------:R-:W-:Y:S02]  /*4ab0*/  ISETP.LT.AND P0, PT, R0, UR24, !P0 ;  /* 0x0000001800007c0c */ /* 0x000fe4000c701270 */
[----:B------:R-:W-:Y:S02]  /*4ac0*/  IADD3.X R85, PT, PT, R3, UR19, RZ, P4, !PT ;  /* 0x0000001303557c10 */ /* 0x000fe4000a7fe4ff */
[----:B------:R-:W-:Y:S02]  /*4ad0*/  IADD3 R82, P4, PT, R84, UR18, RZ ;  /* 0x0000001254527c10 */ /* 0x000fe4000ff9e0ff */
[----:B------:R-:W-:Y:S02]  /*4ae0*/  CS2R R72, SRZ ;  /* 0x0000000000487805 */ /* 0x000fe4000001ff00 */
[----:B------:R-:W-:Y:S02]  /*4af0*/  CS2R R70, SRZ ;  /* 0x0000000000467805 */ /* 0x000fe4000001ff00 */
[----:B------:R-:W-:-:S02]  /*4b00*/  CS2R R68, SRZ ;  /* 0x0000000000447805 */ /* 0x000fc4000001ff00 */
[----:B------:R-:W-:Y:S01]  /*4b10*/  IADD3.X R83, PT, PT, R85, UR19, RZ, P4, !PT ;  /* 0x0000001355537c10 */ /* 0x000fe2000a7fe4ff */
[----:B------:R-:W4:Y:S04]  /*4b20*/  @P3 LDG.E.LTC128B.64 R72, desc[UR12][R84.64] ;  /* 0x0000000c54483981 */ /* 0x000f28000c1e1b20 */
[----:B------:R-:W4:Y:S04]  /*4b30*/  @P2 LDG.E.LTC128B.64 R70, desc[UR12][R84.64+0x100] ;  /* 0x0001000c54462981 */ /* 0x000f28000c1e1b20 */
[----:B------:R-:W4:Y:S01]  /*4b40*/  @P0 LDG.E.LTC128B.64 R68, desc[UR12][R82.64] ;  /* 0x0000000c52440981 */ /* 0x000f22000c1e1b20 */
[----:B------:R-:W-:-:S02]  /*4b50*/  ISETP.LT.AND P1, PT, R0, UR24, !P1 ;  /* 0x0000001800007c0c */ /* 0x000fc4000cf21270 */
[----:B------:R-:W-:-:S06]  /*4b60*/  CS2R R76, SRZ ;  /* 0x00000000004c7805 */ /* 0x000fcc000001ff00 */
[----:B------:R1:W4:Y:S02]  /*4b70*/  @P5 LDG.E.LTC128B.64 R76, desc[UR12][R2.64] ;  /* 0x0000000c024c5981 */ /* 0x000324000c1e1b20 */
[----:B-1----:R-:W-:-:S03]  /*4b80*/  CS2R R2, SRZ ;  /* 0x0000000000027805 */ /* 0x002fc6000001ff00 */
[----:B------:R-:W-:Y:S05]  /*4b90*/  @!P1 BRA `(.L_x_21) ;  /* 0x0000001800349947 */ /* 0x000fea0003800000 */
[----:B------:R1:W4:Y:S01]  /*4ba0*/  LDG.E.LTC128B.64 R2, desc[UR12][R82.64+0x100] ;  /* 0x0001000c52027981 */ /* 0x000322000c1e1b20 */
[----:B------:R-:W-:Y:S05]  /*4bb0*/  BRA `(.L_x_21) ;  /* 0x00000018002c7947 */ /* 0x000fea0003800000 */
.L_x_20:
[----:B------:R-:W-:Y:S01]  /*4bc0*/  IADD3 R72, P0, PT, R102, -UR8, RZ ;  /* 0x8000000866487c10 */ /* 0x000fe2000ff1e0ff */
[----:B------:R-:W-:Y:S03]  /*4bd0*/  BSSY.RECONVERGENT B0, `(.L_x_22) ;  /* 0x0000029000007945 */ /* 0x000fe60003800200 */
[----:B------:R-:W-:-:S04]  /*4be0*/  IADD3.X R73, PT, PT, R103, ~UR9, RZ, P0, !PT ;  /* 0x8000000967497c10 */ /* 0x000fc800087fe4ff */
[----:B------:R-:W-:-:S04]  /*4bf0*/  LOP3.LUT R0, R73, UR21, RZ, 0xfc, !PT ;  /* 0x0000001549007c12 */ /* 0x000fc8000f8efcff */
[----:B------:R-:W-:-:S13]  /*4c00*/  ISETP.NE.U32.AND P0, PT, R0, RZ, PT ;  /* 0x000000ff0000720c */ /* 0x000fda0003f05070 */
[----:B------:R-:W-:Y:S05]  /*4c10*/  @P0 BRA `(.L_x_23) ;  /* 0x0000000000580947 */ /* 0x000fea0003800000 */
[----:B------:R-:W1:Y:S01]  /*4c20*/  I2F.U32.RP R69, UR20 ;  /* 0x0000001400457d06 */ /* 0x000e620008209000 */
[----:B------:R-:W-:-:S07]  /*4c30*/  ISETP.NE.U32.AND P0, PT, RZ, UR20, PT ;  /* 0x00000014ff007c0c */ /* 0x000fce000bf05070 */
[----:B-1----:R-:W1:Y:S02]  /*4c40*/  MUFU.RCP R2, R69 ;  /* 0x0000004500027308 */ /* 0x002e640000001000 */
[----:B-1----:R-:W-:-:S06]  /*4c50*/  IADD3 R2, PT, PT, R2, 0xffffffe, RZ ;  /* 0x0ffffffe02027810 */ /* 0x002fcc0007ffe0ff */
[----:B------:R-:W1:Y:S02]  /*4c60*/  F2I.FTZ.U32.TRUNC.NTZ R3, R2 ;  /* 0x0000000200037305 */ /* 0x000e64000021f000 */
[----:B-1----:R-:W-:Y:S01]  /*4c70*/  IADD3 R0, PT, PT, RZ, -R3, RZ ;  /* 0x80000003ff007210 */ /* 0x002fe20007ffe0ff */
[----:B------:R-:W-:-:S04]  /*4c80*/  IMAD.MOV.U32 R2, RZ, RZ, RZ ;  /* 0x000000ffff027224 */ /* 0x000fc800078e00ff */
[----:B------:R-:W-:-:S04]  /*4c90*/  IMAD R0, R0, UR20, RZ ;  /* 0x0000001400007c24 */ /* 0x000fc8000f8e02ff */
[----:B------:R-:W-:-:S06]  /*4ca0*/  IMAD.HI.U32 R3, R3, R0, R2 ;  /* 0x0000000003037227 */ /* 0x000fcc00078e0002 */
[----:B------:R-:W-:-:S05]  /*4cb0*/  IMAD.HI.U32 R70, R3, R72, RZ ;  /* 0x0000004803467227 */ /* 0x000fca00078e00ff */
[----:B------:R-:W-:-:S05]  /*4cc0*/  IADD3 R3, PT, PT, -R70, RZ, RZ ;  /* 0x000000ff46037210 */ /* 0x000fca0007ffe1ff */
[----:B------:R-:W-:-:S05]  /*4cd0*/  IMAD R3, R3, UR20, R72 ;  /* 0x0000001403037c24 */ /* 0x000fca000f8e0248 */
[----:B------:R-:W-:-:S13]  /*4ce0*/  ISETP.GE.U32.AND P2, PT, R3, UR20, PT ;  /* 0x0000001403007c0c */ /* 0x000fda000bf46070 */
[----:B------:R-:W-:Y:S01]  /*4cf0*/  @P2 VIADD R3, R3, -UR20 ;  /* 0x8000001403032c36 */ /* 0x000fe20008000000 */
[----:B------:R-:W-:-:S04]  /*4d00*/  @P2 IADD3 R70, PT, PT, R70, 0x1, RZ ;  /* 0x0000000146462810 */ /* 0x000fc80007ffe0ff */
[----:B------:R-:W-:Y:S01]  /*4d10*/  ISETP.GE.U32.AND P1, PT, R3, UR20, PT ;  /* 0x0000001403007c0c */ /* 0x000fe2000bf26070 */
[----:B------:R-:W-:-:S12]  /*4d20*/  IMAD.MOV.U32 R3, RZ, RZ, RZ ;  /* 0x000000ffff037224 */ /* 0x000fd800078e00ff */
[----:B------:R-:W-:Y:S01]  /*4d30*/  @P1 VIADD R70, R70, 0x1 ;  /* 0x0000000146461836 */ /* 0x000fe20000000000 */
[----:B------:R-:W-:-:S04]  /*4d40*/  @!P0 LOP3.LUT R70, RZ, UR20, RZ, 0x33, !PT ;  /* 0x00000014ff468c12 */ /* 0x000fc8000f8e33ff */
[----:B------:R-:W-:-:S05]  /*4d50*/  IADD3 R69, PT, PT, -R70, RZ, RZ ;  /* 0x000000ff46457210 */ /* 0x000fca0007ffe1ff */
[----:B------:R-:W-:Y:S01]  /*4d60*/  IMAD R2, R69, UR20, R72 ;  /* 0x0000001445027c24 */ /* 0x000fe2000f8e0248 */
[----:B------:R-:W-:Y:S05]  /*4d70*/  BRA `(.L_x_24) ;  /* 0x0000000000387947 */ /* 0x000fea0003800000 */
.L_x_23:
[----:B------:R-:W-:Y:S01]  /*4d80*/  IMAD.MOV.U32 R0, RZ, RZ, R72 ;  /* 0x000000ffff007224 */ /* 0x000fe200078e0048 */
[----:B------:R-:W-:Y:S01]  /*4d90*/  MOV R89, UR20 ;  /* 0x0000001400597c02 */ /* 0x000fe20008000f00 */
[----:B------:R-:W-:Y:S01]  /*4da0*/  IMAD.MOV.U32 R83, RZ, RZ, R73 ;  /* 0x000000ffff537224 */ /* 0x000fe200078e0049 */
[----:B------:R-:W-:Y:S02]  /*4db0*/  MOV R87, UR21 ;  /* 0x0000001500577c02 */ /* 0x000fe40008000f00 */
[----:B------:R-:W-:Y:S02]  /*4dc0*/  MOV R88, 0x4de0 ;  /* 0x00004de000587802 */ /* 0x000fe40000000f00 */
[----:B--23-5:R-:W-:Y:S05]  /*4dd0*/  CALL.REL.NOINC `($__internal_0_$__cuda_sm20_div_u64) ;  /* 0x0000015c00e07944 */ /* 0x02cfea0003c00000 */
[-C--:B------:R-:W-:Y:S02]  /*4de0*/  IADD3 R3, P0, PT, RZ, -R83.reuse, RZ ;  /* 0x80000053ff037210 */ /* 0x080fe40007f1e0ff */
[----:B------:R-:W-:Y:S02]  /*4df0*/  MOV R70, R83 ;  /* 0x0000005300467202 */ /* 0x000fe40000000f00 */
[----:B------:R-:W-:Y:S01]  /*4e00*/  IADD3.X R85, PT, PT, RZ, ~R85, RZ, P0, !PT ;  /* 0x80000055ff557210 */ /* 0x000fe200007fe4ff */
[----:B------:R-:W-:-:S04]  /*4e10*/  IMAD.WIDE.U32 R74, R3, UR20, R72 ;  /* 0x00000014034a7c25 */ /* 0x000fc8000f8e0048 */
[----:B------:R-:W-:Y:S01]  /*4e20*/  IMAD R0, R85, UR20, RZ ;  /* 0x0000001455007c24 */ /* 0x000fe2000f8e02ff */
[----:B------:R-:W-:-:S03]  /*4e30*/  MOV R2, R74 ;  /* 0x0000004a00027202 */ /* 0x000fc60000000f00 */
[----:B------:R-:W-:-:S05]  /*4e40*/  IMAD R0, R3, UR21, R0 ;  /* 0x0000001503007c24 */ /* 0x000fca000f8e0200 */
[----:B------:R-:W-:Y:S02]  /*4e50*/  IADD3 R3, PT, PT, R75, R0, RZ ;  /* 0x000000004b037210 */ /* 0x000fe40007ffe0ff */
.L_x_24:
[----:B--23--:R-:W-:Y:S05]  /*4e60*/  BSYNC.RECONVERGENT B0 ;  /* 0x0000000000007941 */ /* 0x00cfea0003800200 */
.L_x_22:
[----:B------:R-:W1:Y:S01]  /*4e70*/  LDCU.64 UR4, c[0x0][0x380] ;  /* 0x00007000ff0477ac */ /* 0x000e620008000a00 */
[--C-:B------:R-:W-:Y:S02]  /*4e80*/  SHF.R.U64 R69, R2, 0x3, R3.reuse ;  /* 0x0000000302457819 */ /* 0x100fe40000001203 */
[----:B------:R-:W-:Y:S02]  /*4e90*/  CS2R R80, SRZ ;  /* 0x0000000000507805 */ /* 0x000fe4000001ff00 */
[----:B------:R-:W-:Y:S02]  /*4ea0*/  SHF.R.U32.HI R0, RZ, 0x3, R3 ;  /* 0x00000003ff007819 */ /* 0x000fe40000011603 */
[----:B------:R-:W-:Y:S02]  /*4eb0*/  ISETP.LE.U32.AND P2, PT, R70, R69, PT ;  /* 0x000000454600720c */ /* 0x000fe40003f43070 */
[----:B------:R-:W-:Y:S02]  /*4ec0*/  SHF.R.S32.HI R69, RZ, 0x1f, R70 ;  /* 0x0000001fff457819 */ /* 0x000fe40000011446 */
[----:B-1----:R-:W-:-:S04]  /*4ed0*/  ISETP.GE.AND P1, PT, R93, UR5, PT ;  /* 0x000000055d007c0c */ /* 0x002fc8000bf26270 */
[----:B------:R-:W-:-:S04]  /*4ee0*/  ISETP.LT.AND P0, PT, R95, UR4, !P1 ;  /* 0x000000045f007c0c */ /* 0x000fc8000cf01270 */
[----:B------:R-:W-:-:S13]  /*4ef0*/  ISETP.LE.U32.AND.EX P0, PT, R69, R0, P0, P2 ;  /* 0x000000004500720c */ /* 0x000fda0000703120 */
[----:B------:R1:W4:Y:S01]  /*4f00*/  @P0 LDG.E.LTC128B.64 R80, desc[UR12][R102.64] ;  /* 0x0000000c66500981 */ /* 0x000322000c1e1b20 */
[----:B------:R-:W-:Y:S01]  /*4f10*/  IADD3 R3, P0, PT, R72, 0x100, RZ ;  /* 0x0000010048037810 */ /* 0x000fe20007f1e0ff */
[----:B------:R-:W-:Y:S04]  /*4f20*/  BSSY.RECONVERGENT B0, `(.L_x_25) ;  /* 0x000001f000007945 */ /* 0x000fe80003800200 */
[----:B------:R-:W-:-:S05]  /*4f30*/  IMAD.X R2, RZ, RZ, R73, P0 ;  /* 0x000000ffff027224 */ /* 0x000fca00000e0649 */
[----:B------:R-:W-:-:S04]  /*4f40*/  LOP3.LUT R0, R2, UR21, RZ, 0xfc, !PT ;  /* 0x0000001502007c12 */ /* 0x000fc8000f8efcff */
[----:B------:R-:W-:-:S13]  /*4f50*/  ISETP.NE.U32.AND P0, PT, R0, RZ, PT ;  /* 0x000000ff0000720c */ /* 0x000fda0003f05070 */
[----:B-1----:R-:W-:Y:S05]  /*4f60*/  @P0 BRA `(.L_x_26) ;  /* 0x0000000000500947 */ /* 0x002fea0003800000 */
[----:B------:R-:W1:Y:S01]  /*4f70*/  I2F.U32.RP R72, UR20 ;  /* 0x0000001400487d06 */ /* 0x000e620008209000 */
[----:B------:R-:W-:Y:S02]  /*4f80*/  MOV R74, RZ ;  /* 0x000000ff004a7202 */ /* 0x000fe40000000f00 */
[----:B------:R-:W-:-:S05]  /*4f90*/  MOV R83, RZ ;  /* 0x000000ff00537202 */ /* 0x000fca0000000f00 */
[----:B-1----:R-:W1:Y:S02]  /*4fa0*/  MUFU.RCP R71, R72 ;  /* 0x0000004800477308 */ /* 0x002e640000001000 */
[----:B-1----:R-:W-:-:S06]  /*4fb0*/  VIADD R71, R71, 0xffffffe ;  /* 0x0ffffffe47477836 */ /* 0x002fcc0000000000 */
[----:B------:R-:W1:Y:S02]  /*4fc0*/  F2I.FTZ.U32.TRUNC.NTZ R75, R71 ;  /* 0x00000047004b7305 */ /* 0x000e64000021f000 */
[----:B-1----:R-:W-:-:S04]  /*4fd0*/  IMAD.MOV R0, RZ, RZ, -R75 ;  /* 0x000000ffff007224 */ /* 0x002fc800078e0a4b */
[----:B------:R-:W-:-:S04]  /*4fe0*/  IMAD R0, R0, UR20, RZ ;  /* 0x0000001400007c24 */ /* 0x000fc8000f8e02ff */
[----:B------:R-:W-:-:S06]  /*4ff0*/  IMAD.HI.U32 R0, R75, R0, R74 ;  /* 0x000000004b007227 */ /* 0x000fcc00078e004a */
[----:B------:R-:W-:-:S04]  /*5000*/  IMAD.HI.U32 R0, R0, R3, RZ ;  /* 0x0000000300007227 */ /* 0x000fc800078e00ff */
[----:B------:R-:W-:-:S04]  /*5010*/  IMAD.MOV R0, RZ, RZ, -R0 ;  /* 0x000000ffff007224 */ /* 0x000fc800078e0a00 */
[----:B------:R-:W-:-:S05]  /*5020*/  IMAD R0, R0, UR20, R3 ;  /* 0x0000001400007c24 */ /* 0x000fca000f8e0203 */
[----:B------:R-:W-:-:S13]  /*5030*/  ISETP.GE.U32.AND P0, PT, R0, UR20, PT ;  /* 0x0000001400007c0c */ /* 0x000fda000bf06070 */
[----:B------:R-:W-:Y:S02]  /*5040*/  @P0 IADD3 R0, PT, PT, R0, -UR20, RZ ;  /* 0x8000001400000c10 */ /* 0x000fe4000fffe0ff */
[----:B------:R-:W-:Y:S02]  /*5050*/  ISETP.NE.U32.AND P0, PT, RZ, UR20, PT ;  /* 0x00000014ff007c0c */ /* 0x000fe4000bf05070 */
[----:B------:R-:W-:-:S13]  /*5060*/  ISETP.GE.U32.AND P2, PT, R0, UR20, PT ;  /* 0x0000001400007c0c */ /* 0x000fda000bf46070 */
[----:B------:R-:W-:Y:S01]  /*5070*/  @P2 VIADD R0, R0, -UR20 ;  /* 0x8000001400002c36 */ /* 0x000fe20008000000 */
[----:B------:R-:W-:-:S04]  /*5080*/  @!P0 LOP3.LUT R0, RZ, UR20, RZ, 0x33, !PT ;  /* 0x00000014ff008c12 */ /* 0x000fc8000f8e33ff */
[----:B------:R-:W-:Y:S01]  /*5090*/  MOV R82, R0 ;  /* 0x0000000000527202 */ /* 0x000fe20000000f00 */
[----:B------:R-:W-:Y:S05]  /*50a0*/  BRA `(.L_x_27) ;  /* 0x0000000000187947 */ /* 0x000fea0003800000 */
.L_x_26:
[----:B------:R-:W-:Y:S01]  /*50b0*/  IMAD.MOV.U32 R87, RZ, RZ, R3 ;  /* 0x000000ffff577224 */ /* 0x000fe200078e0003 */
[----:B------:R-:W-:Y:S01]  /*50c0*/  MOV R86, UR20 ;  /* 0x0000001400567c02 */ /* 0x000fe20008000f00 */
[----:B------:R-:W-:Y:S01]  /*50d0*/  IMAD.MOV.U32 R85, RZ, RZ, R2 ;  /* 0x000000ffff557224 */ /* 0x000fe200078e0002 */
[----:B------:R-:W-:Y:S02]  /*50e0*/  MOV R83, UR21 ;  /* 0x0000001500537c02 */ /* 0x000fe40008000f00 */
[----:B------:R-:W-:Y:S02]  /*50f0*/  MOV R84, 0x5110 ;  /* 0x0000511000547802 */ /* 0x000fe40000000f00 */
[----:B----45:R-:W-:Y:S05]  /*5100*/  CALL.REL.NOINC `($__internal_1_$__cuda_sm20_rem_u64) ;  /* 0x0000016000287944 */ /* 0x030fea0003c00000 */
.L_x_27:
[----:B------:R-:W-:Y:S05]  /*5110*/  BSYNC.RECONVERGENT B0 ;  /* 0x0000000000007941 */ /* 0x000fea0003800200 */
.L_x_25:
[----:B------:R-:W1:Y:S01]  /*5120*/  LDCU.64 UR4, c[0x0][0x380] ;  /* 0x00007000ff0477ac */ /* 0x000e620008000a00 */
[--C-:B------:R-:W-:Y:S02]  /*5130*/  SHF.R.U64 R71, R82, 0x3, R83.reuse ;  /* 0x0000000352477819 */ /* 0x100fe40000001253 */
[----:B------:R-:W-:Y:S02]  /*5140*/  CS2R R78, SRZ ;  /* 0x00000000004e7805 */ /* 0x000fe4000001ff00 */
[----:B------:R-:W-:Y:S02]  /*5150*/  SHF.R.U32.HI R0, RZ, 0x3, R83 ;  /* 0x00000003ff007819 */ /* 0x000fe40000011653 */
[----:B------:R-:W-:Y:S02]  /*5160*/  ISETP.LE.U32.AND P3, PT, R70, R71, PT ;  /* 0x000000474600720c */ /* 0x000fe40003f63070 */
[----:B-1----:R-:W-:-:S04]  /*5170*/  ISETP.GE.AND P0, PT, R68, UR5, PT ;  /* 0x0000000544007c0c */ /* 0x002fc8000bf06270 */
[----:B------:R-:W-:-:S04]  /*5180*/  ISETP.LT.AND P2, PT, R95, UR4, !P0 ;  /* 0x000000045f007c0c */ /* 0x000fc8000c741270 */
[----:B------:R-:W-:-:S13]  /*5190*/  ISETP.LE.U32.AND.EX P2, PT, R69, R0, P2, P3 ;  /* 0x000000004500720c */ /* 0x000fda0001743130 */
[----:B------:R1:W4:Y:S01]  /*51a0*/  @P2 LDG.E.LTC128B.64 R78, desc[UR12][R102.64+0x100] ;  /* 0x0001000c664e2981 */ /* 0x000322000c1e1b20 */
[----:B------:R-:W-:Y:S01]  /*51b0*/  IADD3 R68, P2, PT, R102, UR18, RZ ;  /* 0x0000001266447c10 */ /* 0x000fe2000ff5e0ff */
[----:B------:R-:W-:Y:S03]  /*51c0*/  BSSY.RECONVERGENT B0, `(.L_x_28) ;  /* 0x000002b000007945 */ /* 0x000fe60003800200 */
[----:B------:R-:W-:Y:S02]  /*51d0*/  IADD3.X R69, PT, PT, R103, UR19, RZ, P2, !PT ;  /* 0x0000001367457c10 */ /* 0x000fe400097fe4ff */
[----:B------:R-:W-:-:S04]  /*51e0*/  IADD3 R70, P2, PT, R68, -UR8, RZ ;  /* 0x8000000844467c10 */ /* 0x000fc8000ff5e0ff */
[----:B------:R-:W-:-:S04]  /*51f0*/  IADD3.X R71, PT, PT, R69, ~UR9, RZ, P2, !PT ;  /* 0x8000000945477c10 */ /* 0x000fc800097fe4ff */
[----:B------:R-:W-:-:S04]  /*5200*/  LOP3.LUT R0, R71, UR21, RZ, 0xfc, !PT ;  /* 0x0000001547007c12 */ /* 0x000fc8000f8efcff */
[----:B------:R-:W-:-:S13]  /*5210*/  ISETP.NE.U32.AND P2, PT, R0, RZ, PT ;  /* 0x000000ff0000720c */ /* 0x000fda0003f45070 */
[----:B-1----:R-:W-:Y:S05]  /*5220*/  @P2 BRA `(.L_x_29) ;  /* 0x0000000000582947 */ /* 0x002fea0003800000 */
[----:B------:R-:W1:Y:S01]  /*5230*/  I2F.U32.RP R74, UR20 ;  /* 0x00000014004a7d06 */ /* 0x000e620008209000 */
[----:B------:R-:W-:Y:S01]  /*5240*/  IMAD.MOV.U32 R72, RZ, RZ, RZ ;  /* 0x000000ffff487224 */ /* 0x000fe200078e00ff */
[----:B------:R-:W-:-:S06]  /*5250*/  ISETP.NE.U32.AND P2, PT, RZ, UR20, PT ;  /* 0x00000014ff007c0c */ /* 0x000fcc000bf45070 */
[----:B-1----:R-:W1:Y:S02]  /*5260*/  MUFU.RCP R73, R74 ;  /* 0x0000004a00497308 */ /* 0x002e640000001000 */
[----:B-1----:R-:W-:-:S06]  /*5270*/  IADD3 R73, PT, PT, R73, 0xffffffe, RZ ;  /* 0x0ffffffe49497810 */ /* 0x002fcc0007ffe0ff */
[----:B------:R-:W1:Y:S02]  /*5280*/  F2I.FTZ.U32.TRUNC.NTZ R73, R73 ;  /* 0x0000004900497305 */ /* 0x000e64000021f000 */
[----:B-1----:R-:W-:-:S05]  /*5290*/  IADD3 R0, PT, PT, RZ, -R73, RZ ;  /* 0x80000049ff007210 */ /* 0x002fca0007ffe0ff */
[----:B------:R-:W-:-:S04]  /*52a0*/  IMAD R0, R0, UR20, RZ ;  /* 0x0000001400007c24 */ /* 0x000fc8000f8e02ff */
[----:B------:R-:W-:-:S04]  /*52b0*/  IMAD.HI.U32 R71, R73, R0, R72 ;  /* 0x0000000049477227 */ /* 0x000fc800078e0048 */
[----:B------:R-:W-:Y:S02]  /*52c0*/  IMAD.MOV.U32 R0, RZ, RZ, RZ ;  /* 0x000000ffff007224 */ /* 0x000fe400078e00ff */
[----:B------:R-:W-:-:S05]  /*52d0*/  IMAD.HI.U32 R72, R71, R70, RZ ;  /* 0x0000004647487227 */ /* 0x000fca00078e00ff */
[----:B------:R-:W-:-:S05]  /*52e0*/  IADD3 R71, PT, PT, -R72, RZ, RZ ;  /* 0x000000ff48477210 */ /* 0x000fca0007ffe1ff */
[----:B------:R-:W-:-:S05]  /*52f0*/  IMAD R71, R71, UR20, R70 ;  /* 0x0000001447477c24 */ /* 0x000fca000f8e0246 */
[----:B------:R-:W-:-:S13]  /*5300*/  ISETP.GE.U32.AND P4, PT, R71, UR20, PT ;  /* 0x0000001447007c0c */ /* 0x000fda000bf86070 */
[----:B------:R-:W-:Y:S01]  /*5310*/  @P4 VIADD R71, R71, -UR20 ;  /* 0x8000001447474c36 */ /* 0x000fe20008000000 */
[----:B------:R-:W-:-:S04]  /*5320*/  @P4 IADD3 R72, PT, PT, R72, 0x1, RZ ;  /* 0x0000000148484810 */ /* 0x000fc80007ffe0ff */
[----:B------:R-:W-:-:S13]  /*5330*/  ISETP.GE.U32.AND P3, PT, R71, UR20, PT ;  /* 0x0000001447007c0c */ /* 0x000fda000bf66070 */
[----:B------:R-:W-:Y:S01]  /*5340*/  @P3 VIADD R72, R72, 0x1 ;  /* 0x0000000148483836 */ /* 0x000fe20000000000 */
[----:B------:R-:W-:-:S04]  /*5350*/  @!P2 LOP3.LUT R72, RZ, UR20, RZ, 0x33, !PT ;  /* 0x00000014ff48ac12 */ /* 0x000fc8000f8e33ff */
[----:B------:R-:W-:-:S05]  /*5360*/  IADD3 R71, PT, PT, -R72, RZ, RZ ;  /* 0x000000ff48477210 */ /* 0x000fca0007ffe1ff */
[----:B------:R-:W-:Y:S01]  /*5370*/  IMAD R71, R71, UR20, R70 ;  /* 0x0000001447477c24 */ /* 0x000fe2000f8e0246 */
[----:B------:R-:W-:Y:S05]  /*5380*/  BRA `(.L_x_30) ;  /* 0x0000000000387947 */ /* 0x000fea0003800000 */
.L_x_29:
[----:B------:R-:W-:Y:S01]  /*5390*/  IMAD.MOV.U32 R0, RZ, RZ, R70 ;  /* 0x000000ffff007224 */ /* 0x000fe200078e0046 */
[----:B------:R-:W-:Y:S01]  /*53a0*/  MOV R89, UR20 ;  /* 0x0000001400597c02 */ /* 0x000fe20008000f00 */
[----:B------:R-:W-:Y:S01]  /*53b0*/  IMAD.MOV.U32 R83, RZ, RZ, R71 ;  /* 0x000000ffff537224 */ /* 0x000fe200078e0047 */
[----:B------:R-:W-:Y:S02]  /*53c0*/  MOV R87, UR21 ;  /* 0x0000001500577c02 */ /* 0x000fe40008000f00 */
[----:B------:R-:W-:Y:S02]  /*53d0*/  MOV R88, 0x53f0 ;  /* 0x000053f000587802 */ /* 0x000fe40000000f00 */
[----:B----45:R-:W-:Y:S05]  /*53e0*/  CALL.REL.NOINC `($__internal_0_$__cuda_sm20_div_u64) ;  /* 0x00000158005c7944 */ /* 0x030fea0003c00000 */
        /* <DEDUP_REMOVED lines=8> */
.L_x_30:
[----:B------:R-:W-:Y:S05]  /*5470*/  BSYNC.RECONVERGENT B0 ;  /* 0x0000000000007941 */ /* 0x000fea0003800200 */
.L_x_28:
[----:B------:R-:W1:Y:S01]  /*5480*/  LDCU UR4, c[0x0][0x380] ;  /* 0x00007000ff0477ac */ /* 0x000e620008000800 */
[--C-:B------:R-:W-:Y:S01]  /*5490*/  SHF.R.U64 R71, R71, 0x3, R0.reuse ;  /* 0x0000000347477819 */ /* 0x100fe20000001200 */
[----:B------:R-:W-:Y:S01]  /*54a0*/  VIADD R70, R95, 0x1 ;  /* 0x000000015f467836 */ /* 0x000fe20000000000 */
[----:B------:R-:W-:Y:S02]  /*54b0*/  SHF.R.U32.HI R0, RZ, 0x3, R0 ;  /* 0x00000003ff007819 */ /* 0x000fe40000011600 */
[----:B------:R-:W-:Y:S02]  /*54c0*/  CS2R R76, SRZ ;  /* 0x00000000004c7805 */ /* 0x000fe4000001ff00 */
[----:B------:R-:W-:Y:S02]  /*54d0*/  ISETP.LE.U32.AND P2, PT, R72, R71, PT ;  /* 0x000000474800720c */ /* 0x000fe40003f43070 */
[----:B------:R-:W-:Y:S02]  /*54e0*/  SHF.R.S32.HI R71, RZ, 0x1f, R72 ;  /* 0x0000001fff477819 */ /* 0x000fe40000011448 */
[----:B-1----:R-:W-:-:S04]  /*54f0*/  ISETP.LT.AND P1, PT, R70, UR4, !P1 ;  /* 0x0000000446007c0c */ /* 0x002fc8000cf21270 */
[----:B------:R-:W-:-:S13]  /*5500*/  ISETP.LE.U32.AND.EX P1, PT, R71, R0, P1, P2 ;  /* 0x000000004700720c */ /* 0x000fda0000f23120 */
[----:B------:R1:W4:Y:S01]  /*5510*/  @P1 LDG.E.LTC128B.64 R76, desc[UR12][R68.64] ;  /* 0x0000000c444c1981 */ /* 0x000322000c1e1b20 */
[----:B------:R-:W-:Y:S01]  /*5520*/  IADD3 R3, P1, PT, R3, UR18, RZ ;  /* 0x0000001203037c10 */ /* 0x000fe2000ff3e0ff */
[----:B------:R-:W-:Y:S03]  /*5530*/  BSSY.RECONVERGENT B0, `(.L_x_31) ;  /* 0x000001f000007945 */ /* 0x000fe60003800200 */
[----:B------:R-:W-:-:S04]  /*5540*/  IADD3.X R2, PT, PT, R2, UR19, RZ, P1, !PT ;  /* 0x0000001302027c10 */ /* 0x000fc80008ffe4ff */
[----:B------:R-:W-:-:S04]  /*5550*/  LOP3.LUT R0, R2, UR21, RZ, 0xfc, !PT ;  /* 0x0000001502007c12 */ /* 0x000fc8000f8efcff */
[----:B------:R-:W-:-:S13]  /*5560*/  ISETP.NE.U32.AND P1, PT, R0, RZ, PT ;  /* 0x000000ff0000720c */ /* 0x000fda0003f25070 */
[----:B-1----:R-:W-:Y:S05]  /*5570*/  @P1 BRA `(.L_x_32) ;  /* 0x0000000000501947 */ /* 0x002fea0003800000 */
[----:B------:R-:W1:Y:S01]  /*5580*/  I2F.U32.RP R74, UR20 ;  /* 0x00000014004a7d06 */ /* 0x000e620008209000 */
[----:B------:R-:W-:-:S07]  /*5590*/  MOV R82, RZ ;  /* 0x000000ff00527202 */ /* 0x000fce0000000f00 */
[----:B-1----:R-:W1:Y:S02]  /*55a0*/  MUFU.RCP R73, R74 ;  /* 0x0000004a00497308 */ /* 0x002e640000001000 */
[----:B-1----:R-:W-:-:S06]  /*55b0*/  VIADD R73, R73, 0xffffffe ;  /* 0x0ffffffe49497836 */ /* 0x002fcc0000000000 */
[----:B------:R-:W1:Y:S02]  /*55c0*/  F2I.FTZ.U32.TRUNC.NTZ R83, R73 ;  /* 0x0000004900537305 */ /* 0x000e64000021f000 */
[----:B-1----:R-:W-:-:S04]  /*55d0*/  IMAD.MOV R0, RZ, RZ, -R83 ;  /* 0x000000ffff007224 */ /* 0x002fc800078e0a53 */
[----:B------:R-:W-:-:S04]  /*55e0*/  IMAD R0, R0, UR20, RZ ;  /* 0x0000001400007c24 */ /* 0x000fc8000f8e02ff */
[----:B------:R-:W-:Y:S01]  /*55f0*/  IMAD.HI.U32 R0, R83, R0, R82 ;  /* 0x0000000053007227 */ /* 0x000fe200078e0052 */
[----:B------:R-:W-:-:S05]  /*5600*/  MOV R83, RZ ;  /* 0x000000ff00537202 */ /* 0x000fca0000000f00 */
        /* <DEDUP_REMOVED lines=11> */
.L_x_32:
[----:B------:R-:W-:Y:S01]  /*56c0*/  IMAD.MOV.U32 R87, RZ, RZ, R3 ;  /* 0x000000ffff577224 */ /* 0x000fe200078e0003 */
[----:B------:R-:W-:Y:S01]  /*56d0*/  MOV R86, UR20 ;  /* 0x0000001400567c02 */ /* 0x000fe20008000f00 */
[----:B------:R-:W-:Y:S01]  /*56e0*/  IMAD.MOV.U32 R85, RZ, RZ, R2 ;  /* 0x000000ffff557224 */ /* 0x000fe200078e0002 */
[----:B------:R-:W-:Y:S02]  /*56f0*/  MOV R83, UR21 ;  /* 0x0000001500537c02 */ /* 0x000fe40008000f00 */
[----:B------:R-:W-:Y:S02]  /*5700*/  MOV R84, 0x5720 ;  /* 0x0000572000547802 */ /* 0x000fe40000000f00 */
[----:B----45:R-:W-:Y:S05]  /*5710*/  CALL.REL.NOINC `($__internal_1_$__cuda_sm20_rem_u64) ;  /* 0x0000015800a47944 */ /* 0x030fea0003c00000 */
.L_x_33:
[----:B------:R-:W-:Y:S05]  /*5720*/  BSYNC.RECONVERGENT B0 ;  /* 0x0000000000007941 */ /* 0x000fea0003800200 */
.L_x_31:
[----:B------:R-:W1:Y:S01]  /*5730*/  LDCU UR4, c[0x0][0x380] ;  /* 0x00007000ff0477ac */ /* 0x000e620008000800 */
[--C-:B------:R-:W-:Y:S02]  /*5740*/  SHF.R.U64 R73, R82, 0x3, R83.reuse ;  /* 0x0000000352497819 */ /* 0x100fe40000001253 */
[----:B------:R-:W-:Y:S02]  /*5750*/  CS2R R74, SRZ ;  /* 0x00000000004a7805 */ /* 0x000fe4000001ff00 */
[----:B------:R-:W-:Y:S02]  /*5760*/  SHF.R.U32.HI R0, RZ, 0x3, R83 ;  /* 0x00000003ff007819 */ /* 0x000fe40000011653 */
[----:B------:R-:W-:Y:S02]  /*5770*/  ISETP.LE.U32.AND P1, PT, R72, R73, PT ;  /* 0x000000494800720c */ /* 0x000fe40003f23070 */
[----:B-1----:R-:W-:-:S04]  /*5780*/  ISETP.LT.AND P0, PT, R70, UR4, !P0 ;  /* 0x0000000446007c0c */ /* 0x002fc8000c701270 */
[----:B------:R-:W-:-:S13]  /*5790*/  ISETP.LE.U32.AND.EX P0, PT, R71, R0, P0, P1 ;  /* 0x000000004700720c */ /* 0x000fda0000703110 */
[----:B------:R-:W-:Y:S02]  /*57a0*/  @P0 IMAD.MOV.U32 R72, RZ, RZ, R68 ;  /* 0x000000ffff480224 */ /* 0x000fe400078e0044 */
[----:B------:R-:W-:-:S05]  /*57b0*/  @P0 IMAD.MOV.U32 R73, RZ, RZ, R69 ;  /* 0x000000ffff490224 */ /* 0x000fca00078e0045 */
        /* <DEDUP_REMOVED lines=31> */
.L_x_35:
        /* <DEDUP_REMOVED lines=14> */
.L_x_36:
[----:B------:R-:W-:Y:S05]  /*5a90*/  BSYNC.RECONVERGENT B0 ;  /* 0x0000000000007941 */ /* 0x000fea0003800200 */
.L_x_34:
[----:B------:R-:W1:Y:S01]  /*5aa0*/  LDCU.64 UR4, c[0x0][0x380] ;  /* 0x00007000ff0477ac */ /* 0x000e620008000a00 */
[--C-:B------:R-:W-:Y:S01]  /*5ab0*/  SHF.R.U64 R71, R71, 0x3, R0.reuse ;  /* 0x0000000347477819 */ /* 0x100fe20000001200 */
[----:B------:R-:W-:Y:S01]  /*5ac0*/  VIADD R70, R95, 0x2 ;  /* 0x000000025f467836 */ /* 0x000fe20000000000 */
[----:B------:R-:W-:Y:S02]  /*5ad0*/  SHF.R.U32.HI R0, RZ, 0x3, R0 ;  /* 0x00000003ff007819 */ /* 0x000fe40000011600 */
[----:B------:R-:W-:Y:S02]  /*5ae0*/  CS2R R72, SRZ ;  /* 0x0000000000487805 */ /* 0x000fe4000001ff00 */
[----:B------:R-:W-:Y:S02]  /*5af0*/  ISETP.LE.U32.AND P2, PT, R90, R71, PT ;  /* 0x000000475a00720c */ /* 0x000fe40003f43070 */
[----:B------:R-:W-:Y:S02]  /*5b00*/  SHF.R.S32.HI R71, RZ, 0x1f, R90 ;  /* 0x0000001fff477819 */ /* 0x000fe4000001145a */
[----:B-1----:R-:W-:-:S04]  /*5b10*/  ISETP.GE.AND P0, PT, R93, UR5, PT ;  /* 0x000000055d007c0c */ /* 0x002fc8000bf06270 */
[----:B------:R-:W-:-:S04]  /*5b20*/  ISETP.LT.AND P1, PT, R70, UR4, !P0 ;  /* 0x0000000446007c0c */ /* 0x000fc8000c721270 */
        /* <DEDUP_REMOVED lines=28> */
.L_x_38:
[----:B------:R-:W-:Y:S01]  /*5cf0*/  IMAD.MOV.U32 R87, RZ, RZ, R3 ;  /* 0x000000ffff577224 */ /* 0x000fe200078e0003 */
[----:B------:R-:W-:Y:S01]  /*5d00*/  MOV R86, UR20 ;  /* 0x0000001400567c02 */ /* 0x000fe20008000f00 */
[----:B------:R-:W-:Y:S01]  /*5d10*/  IMAD.MOV.U32 R85, RZ, RZ, R2 ;  /* 0x000000ffff557224 */ /* 0x000fe200078e0002 */
[----:B------:R-:W-:Y:S02]  /*5d20*/  MOV R83, UR21 ;  /* 0x0000001500537c02 */ /* 0x000fe40008000f00 */
[----:B------:R-:W-:Y:S02]  /*5d30*/  MOV R84, 0x5d50 ;  /* 0x00005d5000547802 */ /* 0x000fe40000000f00 */
[----:B----45:R-:W-:Y:S05]  /*5d40*/  CALL.REL.NOINC `($__internal_1_$__cuda_sm20_rem_u64) ;  /* 0x0000015400187944 */ /* 0x030fea0003c00000 */
[----:B------:R-:W-:Y:S02]  /*5d50*/  MOV R84, R82 ;  /* 0x0000005200547202 */ /* 0x000fe40000000f00 */
[----:B------:R-:W-:Y:S02]  /*5d60*/  MOV R85, R83 ;  /* 0x0000005300557202 */ /* 0x000fe40000000f00 */
.L_x_39:
[----:B------:R-:W-:Y:S05]  /*5d70*/  BSYNC.RECONVERGENT B0 ;  /* 0x0000000000007941 */ /* 0x000fea0003800200 */
.L_x_37:
[----:B------:R-:W1:Y:S01]  /*5d80*/  LDCU.64 UR4, c[0x0][0x380] ;  /* 0x00007000ff0477ac */ /* 0x000e620008000a00 */
[----:B------:R-:W-:Y:S01]  /*5d90*/  VIADD R0, R93, 0x20 ;  /* 0x000000205d007836 */ /* 0x000fe20000000000 */
[----:B------:R-:W-:-:S04]  /*5da0*/  SHF.R.U64 R83, R84, 0x3, R85 ;  /* 0x0000000354537819 */ /* 0x000fc80000001255 */
[----:B------:R-:W-:Y:S02]  /*5db0*/  ISETP.LE.U32.AND P2, PT, R90, R83, PT ;  /* 0x000000535a00720c */ /* 0x000fe40003f43070 */
[----:B-1----:R-:W-:Y:S02]  /*5dc0*/  ISETP.GE.AND P1, PT, R0, UR5, PT ;  /* 0x0000000500007c0c */ /* 0x002fe4000bf26270 */
[----:B------:R-:W-:Y:S02]  /*5dd0*/  SHF.R.U32.HI R0, RZ, 0x3, R85 ;  /* 0x00000003ff007819 */ /* 0x000fe40000011655 */
[----:B------:R-:W-:-:S04]  /*5de0*/  ISETP.LT.AND P3, PT, R70, UR4, !P1 ;  /* 0x0000000446007c0c */ /* 0x000fc8000cf61270 */
[----:B------:R-:W-:Y:S02]  /*5df0*/  ISETP.LE.U32.AND.EX P2, PT, R71, R0, P3, P2 ;  /* 0x000000004700720c */ /* 0x000fe40001f43120 */
[----:B------:R-:W-:-:S11]  /*5e00*/  CS2R R70, SRZ ;  /* 0x0000000000467805 */ /* 0x000fd6000001ff00 */
        /* <DEDUP_REMOVED lines=33> */
.L_x_41:
        /* <DEDUP_REMOVED lines=14> */
.L_x_42:
[----:B------:R-:W-:Y:S05]  /*6100*/  BSYNC.RECONVERGENT B0 ;  /* 0x0000000000007941 */ /* 0x000fea0003800200 */
.L_x_40:
[----:B------:R-:W1:Y:S01]  /*6110*/  LDCU UR4, c[0x0][0x380] ;  /* 0x00007000ff0477ac */ /* 0x000e620008000800 */
[----:B------:R-:W-:Y:S01]  /*6120*/  SHF.R.U64 R69, R69, 0x3, R0 ;  /* 0x0000000345457819 */ /* 0x000fe20000001200 */
[----:B------:R-:W-:Y:S01]  /*6130*/  VIADD R90, R95, 0x3 ;  /* 0x000000035f5a7836 */ /* 0x000fe20000000000 */
[----:B------:R-:W-:Y:S02]  /*6140*/  SHF.R.S32.HI R92, RZ, 0x1f, R94 ;  /* 0x0000001fff5c7819 */ /* 0x000fe4000001145e */
[----:B------:R-:W-:Y:S02]  /*6150*/  ISETP.LE.U32.AND P2, PT, R94, R69, PT ;  /* 0x000000455e00720c */ /* 0x000fe40003f43070 */
[----:B------:R-:W-:Y:S02]  /*6160*/  SHF.R.U32.HI R69, RZ, 0x3, R0 ;  /* 0x00000003ff457819 */ /* 0x000fe40000011600 */
[----:B-1----:R-:W-:-:S04]  /*6170*/  ISETP.LT.AND P0, PT, R90, UR4, !P0 ;  /* 0x000000045a007c0c */ /* 0x002fc8000c701270 */
[----:B------:R-:W-:Y:S02]  /*6180*/  ISETP.LE.U32.AND.EX P0, PT, R92, R69, P0, P2 ;  /* 0x000000455c00720c */ /* 0x000fe40000703120 */
[----:B------:R-:W-:-:S11]  /*6190*/  CS2R R68, SRZ ;  /* 0x0000000000447805 */ /* 0x000fd6000001ff00 */
        /* <DEDUP_REMOVED lines=10> */
[----:B-1----:R-:W-:Y:S01]  /*6240*/  VIADD R2, R2, 0xffffffe ;  /* 0x0ffffffe02027836 */ /* 0x002fe20000000000 */
[----:B------:R-:W-:-:S05]  /*6250*/  MOV R3, RZ ;  /* 0x000000ff00037202 */ /* 0x000fca0000000f00 */
        /* <DEDUP_REMOVED lines=15> */
.L_x_44:
[----:B------:R-:W-:Y:S01]  /*6350*/  IMAD.U32 R86, RZ, RZ, UR20 ;  /* 0x00000014ff567e24 */ /* 0x000fe2000f8e00ff */
[----:B------:R-:W-:Y:S02]  /*6360*/  MOV R83, UR21 ;  /* 0x0000001500537c02 */ /* 0x000fe40008000f00 */
[----:B------:R-:W-:Y:S02]  /*6370*/  MOV R84, 0x6390 ;  /* 0x0000639000547802 */ /* 0x000fe40000000f00 */
[----:B----45:R-:W-:Y:S05]  /*6380*/  CALL.REL.NOINC `($__internal_1_$__cuda_sm20_rem_u64) ;  /* 0x0000014c00887944 */ /* 0x030fea0003c00000 */
[----:B------:R-:W-:Y:S02]  /*6390*/  MOV R2, R82 ;  /* 0x0000005200027202 */ /* 0x000fe40000000f00 */
[----:B------:R-:W-:Y:S02]  /*63a0*/  MOV R3, R83 ;  /* 0x0000005300037202 */ /* 0x000fe40000000f00 */
.L_x_45:
[----:B------:R-:W-:Y:S05]  /*63b0*/  BSYNC.RECONVERGENT B0 ;  /* 0x0000000000007941 */ /* 0x000fea0003800200 */
.L_x_43:
[----:B------:R-:W1:Y:S01]  /*63c0*/  LDCU UR24, c[0x0][0x380] ;  /* 0x00007000ff1877ac */ /* 0x000e620008000800 */
[--C-:B------:R-:W-:Y:S02]  /*63d0*/  SHF.R.U64 R83, R2, 0x3, R3.reuse ;  /* 0x0000000302537819 */ /* 0x100fe40000001203 */
[----:B------:R-:W-:Y:S02]  /*63e0*/  SHF.R.U32.HI R3, RZ, 0x3, R3 ;  /* 0x00000003ff037819 */ /* 0x000fe40000011603 */
[----:B------:R-:W-:Y:S02]  /*63f0*/  ISETP.LE.U32.AND P0, PT, R94, R83, PT ;  /* 0x000000535e00720c */ /* 0x000fe40003f03070 */
[----:B-1----:R-:W-:-:S04]  /*6400*/  ISETP.LT.AND P1, PT, R90, UR24, !P1 ;  /* 0x000000185a007c0c */ /* 0x002fc8000cf21270 */
[----:B------:R-:W-:Y:S02]  /*6410*/  ISETP.LE.U32.AND.EX P0, PT, R92, R3, P1, P0 ;  /* 0x000000035c00720c */ /* 0x000fe40000f03100 */
[----:B------:R-:W-:-:S11]  /*6420*/  CS2R R2, SRZ ;  /* 0x0000000000027805 */ /* 0x000fd6000001ff00 */
[----:B------:R-:W-:Y:S05]  /*6430*/  @!P0 BRA `(.L_x_21) ;  /* 0x00000000000c8947 */ /* 0x000fea0003800000 */
[----:B------:R-:W-:Y:S02]  /*6440*/  MOV R2, R110 ;  /* 0x0000006e00027202 */ /* 0x000fe40000000f00 */
[----:B------:R-:W-:-:S06]  /*6450*/  MOV R3, R111 ;  /* 0x0000006f00037202 */ /* 0x000fcc0000000f00 */
[----:B------:R-:W4:Y:S02]  /*6460*/  LDG.E.LTC128B.64 R2, desc[UR12][R2.64+0x100] ;  /* 0x0001000c02027981 */ /* 0x000f24000c1e1b20 */
.L_x_21:
[----:B--2---:R-:W-:Y:S05]  /*6470*/  BSYNC.RECONVERGENT B1 ;  /* 0x0000000000017941 */ /* 0x004fea0003800200 */
.L_x_19:
[----:B------:R-:W-:Y:S06]  /*6480*/  BAR.SYNC.DEFER_BLOCKING 0x0 ;  /* 0x0000000000007b1d */ /* 0x000fec0000010000 */
[----:B------:R-:W2:Y:S01]  /*6490*/  LDCU UR5, c[0x0][0x398] ;  /* 0x00007300ff0577ac */ /* 0x000ea20008000800 */
[----:B------:R-:W-:Y:S01]  /*64a0*/  BSSY.RECONVERGENT B1, `(.L_x_46) ;  /* 0x000023b000017945 */ /* 0x000fe20003800200 */
[----:B------:R-:W1:Y:S01]  /*64b0*/  S2R R94, SR_TID.X ;  /* 0x00000000005e7919 */ /* 0x000e620000002100 */
[----:B------:R-:W-:Y:S01]  /*64c0*/  UMOV UR4, 0xffffffff ;  /* 0xffffffff00047882 */ /* 0x000fe20000000000 */
[----:B------:R-:W-:-:S04]  /*64d0*/  DEPBAR.LE SB5, 0xf ;  /* 0x0000d3c00000791a */ /* 0x000fc80000000000 */
[----:B------:R-:W-:Y:S01]  /*64e0*/  STS.128 [R91], R4 ;  /* 0x000000045b007388 */ /* 0x000fe20000000c00 */
[----:B--2---:R-:W-:Y:S02]  /*64f0*/  USHF.L.U32 UR4, UR4, UR5, URZ ;  /* 0x0000000504047299 */ /* 0x004fe400080006ff */
[----:B------:R-:W-:Y:S01]  /*6500*/  USHF.L.U32 UR26, UR26, UR5, URZ ;  /* 0x000000051a1a7299 */ /* 0x000fe200080006ff */
[----:B------:R-:W-:-:S04]  /*6510*/  DEPBAR.LE SB5, 0xe ;  /* 0x0000d3800000791a */ /* 0x000fc80000000000 */
[----:B------:R-:W-:Y:S01]  /*6520*/  STS.128 [R91+0x40], R8 ;  /* 0x000040085b007388 */ /* 0x000fe20000000c00 */
[----:B------:R-:W-:Y:S02]  /*6530*/  ULOP3.LUT UR4, UR14, UR4, URZ, 0x30, !UPT ;  /* 0x000000040e047292 */ /* 0x000fe4000f8e30ff */
[----:B------:R-:W-:Y:S01]  /*6540*/  USHF.R.U32.HI UR5, URZ, UR5, UR14 ;  /* 0x00000005ff057299 */ /* 0x000fe2000801160e */
[----:B------:R-:W-:-:S04]  /*6550*/  DEPBAR.LE SB5, 0xd ;  /* 0x0000d3400000791a */ /* 0x000fc80000000000 */
[----:B------:R-:W-:Y:S01]  /*6560*/  STS.128 [R91+0x80], R12 ;  /* 0x0000800c5b007388 */ /* 0x000fe20000000c00 */
[----:B------:R-:W-:Y:S02]  /*6570*/  UIADD3 UR4, UPT, UPT, UR26, UR4, URZ ;  /* 0x000000041a047290 */ /* 0x000fe4000fffe0ff */
[----:B------:R-:W-:Y:S01]  /*6580*/  ULEA UR5, UR5, 0x80, 0x7 ;  /* 0x0000008005057891 */ /* 0x000fe2000f8e38ff */
[----:B------:R-:W-:-:S04]  /*6590*/  DEPBAR.LE SB5, 0xc ;  /* 0x0000d3000000791a */ /* 0x000fc80000000000 */
[----:B------:R-:W-:Y:S01]  /*65a0*/  STS.128 [R91+0xc0], R16 ;  /* 0x0000c0105b007388 */ /* 0x000fe20000000c00 */
[----:B------:R-:W-:Y:S01]  /*65b0*/  USHF.L.U32 UR4, UR4, 0x6, URZ ;  /* 0x0000000604047899 */ /* 0x000fe200080006ff */
[----:B-1----:R-:W-:Y:S01]  /*65c0*/  IMAD.SHL.U32 R83, R94, 0x8, RZ ;  /* 0x000000085e537824 */ /* 0x002fe200078e00ff */
[----:B------:R-:W-:Y:S02]  /*65d0*/  SHF.R.U32.HI R94, RZ, 0x3, R94 ;  /* 0x00000003ff5e7819 */ /* 0x000fe4000001165e */
[----:B------:R-:W-:Y:S02]  /*65e0*/  UISETP.GT.AND UP0, UPT, UR5, UR4, UPT ;  /* 0x000000040500728c */ /* 0x000fe4000bf04270 */
[----:B------:R-:W-:Y:S02]  /*65f0*/  LOP3.LUT R83, R83, 0xf8, RZ, 0xc0, !PT ;  /* 0x000000f853537812 */ /* 0x000fe400078ec0ff */
[----:B------:R-:W-:-:S05]  /*6600*/  LOP3.LUT R94, R94, 0x7c, RZ, 0xc0, !PT ;  /* 0x0000007c5e5e7812 */ /* 0x000fca00078ec0ff */
[----:B------:R-:W-:Y:S01]  /*6610*/  IMAD R94, R94, 0x220, R83 ;  /* 0x000002205e5e7824 */ /* 0x000fe200078e0253 */
[----:B------:R-:W-:Y:S06]  /*6620*/  BAR.SYNC.DEFER_BLOCKING 0x0 ;  /* 0x0000000000007b1d */ /* 0x000fec0000010000 */
[----:B------:R-:W1:Y:S04]  /*6630*/  LDS.64 R112, [R94+UR27] ;  /* 0x0000001b5e707984 */ /* 0x000e680008000a00 */
[----:B------:R-:W2:Y:S04]  /*6640*/  LDS.64 R96, [R94+UR27+0x100] ;  /* 0x0001001b5e607984 */ /* 0x000ea80008000a00 */
[----:B------:R-:W3:Y:S04]  /*6650*/  LDS.64 R110, [R94+UR27+0x220] ;  /* 0x0002201b5e6e7984 */ /* 0x000ee80008000a00 */
[----:B------:R-:W3:Y:S04]  /*6660*/  LDS.64 R88, [R94+UR27+0x320] ;  /* 0x0003201b5e587984 */ /* 0x000ee80008000a00 */
[----:B------:R-:W3:Y:S04]  /*6670*/  LDS.64 R86, [R94+UR27+0x440] ;  /* 0x0004401b5e567984 */ /* 0x000ee80008000a00 */
[----:B------:R-:W3:Y:S04]  /*6680*/  LDS.64 R84, [R94+UR27+0x540] ;  /* 0x0005401b5e547984 */ /* 0x000ee80008000a00 */
[----:B------:R-:W3:Y:S04]  /*6690*/  LDS.64 R82, [R94+UR27+0x660] ;  /* 0x0006601b5e527984 */ /* 0x000ee80008000a00 */
[----:B------:R-:W3:Y:S01]  /*66a0*/  LDS.64 R6, [R94+UR27+0x760] ;  /* 0x0007601b5e067984 */ /* 0x000ee20008000a00 */
[----:B-1----:R-:W-:-:S02]  /*66b0*/  DMUL R112, R112, R100 ;  /* 0x0000006470707228 */ /* 0x002fc40000000000 */
[-C--:B--2---:R-:W-:Y:S02]  /*66c0*/  DMUL R4, R96, R100.reuse ;  /* 0x0000006460047228 */ /* 0x084fe40000000000 */
[----:B---3--:R-:W-:-:S04]  /*66d0*/  DMUL R110, R110, R100 ;  /* 0x000000646e6e7228 */ /* 0x008fc80000000000 */
[----:B----4-:R-:W-:Y:S02]  /*66e0*/  DFMA R112, R80, R98, R112 ;  /* 0x000000625070722b */ /* 0x010fe40000000070 */
[----:B------:R-:W-:Y:S02]  /*66f0*/  DMUL R10, R88, R100 ;  /* 0x00000064580a7228 */ /* 0x000fe40000000000 */
[----:B------:R-:W-:Y:S02]  /*6700*/  DFMA R4, R78, R98, R4 ;  /* 0x000000624e04722b */ /* 0x000fe40000000004 */
[----:B------:R-:W-:Y:S02]  /*6710*/  DMUL R8, R86, R100 ;  /* 0x0000006456087228 */ /* 0x000fe40000000000 */
[----:B------:R-:W-:Y:S02]  /*6720*/  DFMA R110, R76, R98, R110 ;  /* 0x000000624c6e722b */ /* 0x000fe4000000006e */
[----:B------:R-:W-:-:S02]  /*6730*/  DMUL R16, R84, R100 ;  /* 0x0000006454107228 */ /* 0x000fc40000000000 */
[----:B------:R-:W-:Y:S02]  /*6740*/  DFMA R10, R74, R98, R10 ;  /* 0x000000624a0a722b */ /* 0x000fe4000000000a */
[----:B------:R-:W-:Y:S02]  /*6750*/  DMUL R14, R82, R100 ;  /* 0x00000064520e7228 */ /* 0x000fe40000000000 */
[----:B------:R-:W-:Y:S02]  /*6760*/  DFMA R8, R72, R98, R8 ;  /* 0x000000624808722b */ /* 0x000fe40000000008 */
[----:B------:R-:W-:Y:S02]  /*6770*/  DMUL R12, R6, R100 ;  /* 0x00000064060c7228 */ /* 0x000fe40000000000 */
[-C--:B------:R-:W-:Y:S02]  /*6780*/  DFMA R16, R70, R98.reuse, R16 ;  /* 0x000000624610722b */ /* 0x080fe40000000010 */
[----:B------:R-:W-:-:S04]  /*6790*/  DFMA R14, R68, R98, R14 ;  /* 0x00000062440e722b */ /* 0x000fc8000000000e */
[----:B------:R-:W-:Y:S01]  /*67a0*/  DFMA R12, R2, R98, R12 ;  /* 0x00000062020c722b */ /* 0x000fe2000000000c */
[----:B------:R-:W-:Y:S10]  /*67b0*/  BRA.U UP0, `(.L_x_47) ;  /* 0x0000000100947547 */ /* 0x000ff4000b800000 */
[----:B------:R-:W1:Y:S01]  /*67c0*/  LDCU UR26, c[0x0][0x384] ;  /* 0x00007080ff1a77ac */ /* 0x000e620008000800 */
[C---:B------:R-:W-:Y:S01]  /*67d0*/  VIADD R0, R93.reuse, 0x20 ;  /* 0x000000205d007836 */ /* 0x040fe20000000000 */
[----:B------:R-:W2:Y:S01]  /*67e0*/  LDCU.64 UR6, c[0x0][0x460] ;  /* 0x00008c00ff0677ac */ /* 0x000ea20008000a00 */
[----:B------:R-:W3:Y:S01]  /*67f0*/  LDCU.64 UR4, c[0x0][0x468] ;  /* 0x00008d00ff0477ac */ /* 0x000ee20008000a00 */
[----:B-1----:R-:W-:Y:S02]  /*6800*/  ISETP.GE.AND P3, PT, R93, UR26, PT ;  /* 0x0000001a5d007c0c */ /* 0x002fe4000bf66270 */
[----:B------:R-:W-:Y:S01]  /*6810*/  ISETP.GE.AND P4, PT, R0, UR26, PT ;  /* 0x0000001a00007c0c */ /* 0x000fe2000bf86270 */
[C---:B------:R-:W-:Y:S01]  /*6820*/  VIADD R0, R95.reuse, 0x1 ;  /* 0x000000015f007836 */ /* 0x040fe20000000000 */
[C---:B------:R-:W-:Y:S01]  /*6830*/  ISETP.LT.AND P0, PT, R95.reuse, UR24, !P3 ;  /* 0x000000185f007c0c */ /* 0x040fe2000df01270 */
[C---:B--2---:R-:W-:Y:S01]  /*6840*/  IMAD.WIDE.U32 R18, R95.reuse, UR6, R104 ;  /* 0x000000065f127c25 */ /* 0x044fe2000f8e0068 */
[----:B------:R-:W-:-:S02]  /*6850*/  ISETP.LT.AND P1, PT, R95, UR24, !P4 ;  /* 0x000000185f007c0c */ /* 0x000fc4000e721270 */
[----:B------:R-:W-:Y:S01]  /*6860*/  ISETP.LT.AND P6, PT, R0, UR24, !P4 ;  /* 0x0000001800007c0c */ /* 0x000fe2000e7c1270 */
[----:B------:R-:W-:Y:S01]  /*6870*/  IMAD R6, R95, UR7, R19 ;  /* 0x000000075f067c24 */ /* 0x000fe2000f8e0213 */
[----:B------:R-:W-:-:S04]  /*6880*/  IADD3 R18, P2, PT, R18, UR10, RZ ;  /* 0x0000000a12127c10 */ /* 0x000fc8000ff5e0ff */
[----:B------:R-:W-:Y:S02]  /*6890*/  IADD3.X R19, PT, PT, R6, UR11, RZ, P2, !PT ;  /* 0x0000000b06137c10 */ /* 0x000fe400097fe4ff */
[----:B------:R-:W-:Y:S01]  /*68a0*/  ISETP.LT.AND P2, PT, R0, UR24, !P3 ;  /* 0x0000001800007c0c */ /* 0x000fe2000df41270 */
[----:B------:R-:W-:Y:S02]  /*68b0*/  VIADD R0, R95, 0x2 ;  /* 0x000000025f007836 */ /* 0x000fe40000000000 */
[----:B------:R1:W-:Y:S01]  /*68c0*/  @P0 STG.E.64 desc[UR12][R18.64], R112 ;  /* 0x0000007012000986 */ /* 0x0003e2000c101b0c */
[----:B---3--:R-:W-:-:S03]  /*68d0*/  IADD3 R6, P0, PT, R18, UR4, RZ ;  /* 0x0000000412067c10 */ /* 0x008fc6000ff1e0ff */
[----:B------:R1:W-:Y:S01]  /*68e0*/  @P1 STG.E.64 desc[UR12][R18.64+0x100], R4 ;  /* 0x0001000412001986 */ /* 0x0003e2000c101b0c */
[----:B------:R-:W-:Y:S02]  /*68f0*/  IADD3.X R7, PT, PT, R19, UR5, RZ, P0, !PT ;  /* 0x0000000513077c10 */ /* 0x000fe400087fe4ff */
[C---:B------:R-:W-:Y:S02]  /*6900*/  ISETP.LT.AND P1, PT, R0.reuse, UR24, !P3 ;  /* 0x0000001800007c0c */ /* 0x040fe4000df21270 */
[----:B------:R-:W-:Y:S01]  /*6910*/  ISETP.LT.AND P0, PT, R0, UR24, !P4 ;  /* 0x0000001800007c0c */ /* 0x000fe2000e701270 */
[----:B------:R-:W-:Y:S01]  /*6920*/  VIADD R0, R95, 0x3 ;  /* 0x000000035f007836 */ /* 0x000fe20000000000 */
[----:B------:R-:W-:Y:S01]  /*6930*/  IADD3 R82, P5, PT, R6, UR4, RZ ;  /* 0x0000000406527c10 */ /* 0x000fe2000ffbe0ff */
[----:B------:R1:W-:Y:S03]  /*6940*/  @P2 STG.E.64 desc[UR12][R6.64], R110 ;  /* 0x0000006e06002986 */ /* 0x0003e6000c101b0c */
[----:B------:R-:W-:Y:S01]  /*6950*/  ISETP.LT.AND P3, PT, R0, UR24, !P3 ;  /* 0x0000001800007c0c */ /* 0x000fe2000df61270 */
[----:B------:R1:W-:Y:S01]  /*6960*/  @P6 STG.E.64 desc[UR12][R6.64+0x100], R10 ;  /* 0x0001000a06006986 */ /* 0x0003e2000c101b0c */
[----:B------:R-:W-:-:S02]  /*6970*/  IADD3.X R83, PT, PT, R7, UR5, RZ, P5, !PT ;  /* 0x0000000507537c10 */ /* 0x000fc4000affe4ff */
[----:B------:R-:W-:Y:S02]  /*6980*/  IADD3 R84, P2, PT, R82, UR4, RZ ;  /* 0x0000000452547c10 */ /* 0x000fe4000ff5e0ff */
[----:B------:R-:W-:Y:S01]  /*6990*/  ISETP.LT.AND P4, PT, R0, UR24, !P4 ;  /* 0x0000001800007c0c */ /* 0x000fe2000e781270 */
[----:B------:R1:W-:Y:S01]  /*69a0*/  @P1 STG.E.64 desc[UR12][R82.64], R8 ;  /* 0x0000000852001986 */ /* 0x0003e2000c101b0c */
[----:B------:R-:W-:-:S03]  /*69b0*/  IADD3.X R85, PT, PT, R83, UR5, RZ, P2, !PT ;  /* 0x0000000553557c10 */ /* 0x000fc600097fe4ff */
[----:B------:R1:W-:Y:S04]  /*69c0*/  @P0 STG.E.64 desc[UR12][R82.64+0x100], R16 ;  /* 0x0001001052000986 */ /* 0x0003e8000c101b0c */
[----:B------:R1:W-:Y:S04]  /*69d0*/  @P3 STG.E.64 desc[UR12][R84.64], R14 ;  /* 0x0000000e54003986 */ /* 0x0003e8000c101b0c */
[----:B------:R-:W-:Y:S05]  /*69e0*/  @!P4 BRA `(.L_x_48) ;  /* 0x0000001c0098c947 */ /* 0x000fea0003800000 */
[----:B------:R2:W-:Y:S01]  /*69f0*/  STG.E.64 desc[UR12][R84.64+0x100], R12 ;  /* 0x0001000c54007986 */ /* 0x0005e2000c101b0c */
[----:B------:R-:W-:Y:S05]  /*6a00*/  BRA `(.L_x_48) ;  /* 0x0000001c00907947 */ /* 0x000fea0003800000 */
.L_x_47:
[----:B------:R-:W1:Y:S01]  /*6a10*/  LDCU.64 UR4, c[0x0][0x460] ;  /* 0x00008c00ff0477ac */ /* 0x000e620008000a00 */
[----:B------:R-:W-:Y:S01]  /*6a20*/  IMAD.WIDE R18, R93, 0x8, RZ ;  /* 0x000000085d127825 */ /* 0x000fe200078e02ff */
[----:B------:R-:W-:Y:S01]  /*6a30*/  BSSY.RECONVERGENT B0, `(.L_x_49) ;  /* 0x0000034000007945 */ /* 0x000fe20003800200 */
[----:B-1----:R-:W-:Y:S02]  /*6a40*/  MOV R0, UR5 ;  /* 0x0000000500007c02 */ /* 0x002fe40008000f00 */
[----:B------:R-:W-:-:S03]  /*6a50*/  MOV R82, UR4 ;  /* 0x0000000400527c02 */ /* 0x000fc60008000f00 */
[C---:B------:R-:W-:Y:S02]  /*6a60*/  IMAD R105, R95.reuse, R0, RZ ;  /* 0x000000005f697224 */ /* 0x040fe400078e02ff */
[----:B------:R-:W-:-:S05]  /*6a70*/  IMAD.WIDE.U32 R6, R95, R82, R18 ;  /* 0x000000525f067225 */ /* 0x000fca00078e0012 */
[----:B------:R-:W-:-:S04]  /*6a80*/  IADD3 R105, PT, PT, R7, R105, RZ ;  /* 0x0000006907697210 */ /* 0x000fc80007ffe0ff */
[----:B------:R-:W-:-:S04]  /*6a90*/  LOP3.LUT R83, R105, R0, RZ, 0xfc, !PT ;  /* 0x0000000069537212 */ /* 0x000fc800078efcff */
[----:B------:R-:W-:-:S13]  /*6aa0*/  ISETP.NE.U32.AND P0, PT, R83, RZ, PT ;  /* 0x000000ff5300720c */ /* 0x000fda0003f05070 */
[----:B------:R-:W-:Y:S05]  /*6ab0*/  @P0 BRA `(.L_x_50) ;  /* 0x0000000000600947 */ /* 0x000fea0003800000 */
[----:B------:R-:W1:Y:S01]  /*6ac0*/  I2F.U32.RP R7, R82 ;  /* 0x0000005200077306 */ /* 0x000e620000209000 */
[----:B------:R-:W-:Y:S02]  /*6ad0*/  SHF.L.U32 R83, R93, 0x3, RZ ;  /* 0x000000035d537819 */ /* 0x000fe400000006ff */
[----:B------:R-:W-:-:S03]  /*6ae0*/  ISETP.NE.U32.AND P0, PT, R82, RZ, PT ;  /* 0x000000ff5200720c */ /* 0x000fc60003f05070 */
[----:B------:R-:W-:Y:S02]  /*6af0*/  IMAD R83, R95, R82, R83 ;  /* 0x000000525f537224 */ /* 0x000fe400078e0253 */
[----:B-1----:R-:W1:Y:S02]  /*6b00*/  MUFU.RCP R84, R7 ;  /* 0x0000000700547308 */ /* 0x002e640000001000 */
[----:B-1----:R-:W-:-:S06]  /*6b10*/  IADD3 R84, PT, PT, R84, 0xffffffe, RZ ;  /* 0x0ffffffe54547810 */ /* 0x002fcc0007ffe0ff */
[----:B------:R-:W1:Y:S02]  /*6b20*/  F2I.FTZ.U32.TRUNC.NTZ R85, R84 ;  /* 0x0000005400557305 */ /* 0x000e64000021f000 */
[----:B-1----:R-:W-:Y:S02]  /*6b30*/  IMAD.MOV R6, RZ, RZ, -R85 ;  /* 0x000000ffff067224 */ /* 0x002fe400078e0a55 */
[----:B------:R-:W-:Y:S02]  /*6b40*/  IMAD.MOV.U32 R84, RZ, RZ, RZ ;  /* 0x000000ffff547224 */ /* 0x000fe400078e00ff */
[----:B------:R-:W-:-:S04]  /*6b50*/  IMAD R90, R6, R82, RZ ;  /* 0x00000052065a7224 */ /* 0x000fc800078e02ff */
[----:B------:R-:W-:Y:S01]  /*6b60*/  IMAD.HI.U32 R90, R85, R90, R84 ;  /* 0x0000005a555a7227 */ /* 0x000fe200078e0054 */
[----:B------:R-:W-:-:S05]  /*6b70*/  MOV R85, RZ ;  /* 0x000000ff00557202 */ /* 0x000fca0000000f00 */
[----:B------:R-:W-:-:S05]  /*6b80*/  IMAD.HI.U32 R90, R90, R83, RZ ;  /* 0x000000535a5a7227 */ /* 0x000fca00078e00ff */
[----:B------:R-:W-:-:S05]  /*6b90*/  IADD3 R6, PT, PT, -R90, RZ, RZ ;  /* 0x000000ff5a067210 */ /* 0x000fca0007ffe1ff */
[----:B------:R-:W-:-:S05]  /*6ba0*/  IMAD R7, R82, R6, R83 ;  /* 0x0000000652077224 */ /* 0x000fca00078e0253 */
[----:B------:R-:W-:-:S13]  /*6bb0*/  ISETP.GE.U32.AND P2, PT, R7, R82, PT ;  /* 0x000000520700720c */ /* 0x000fda0003f46070 */
[----:B------:R-:W-:Y:S01]  /*6bc0*/  @P2 IMAD.IADD R7, R7, 0x1, -R82 ;  /* 0x0000000107072824 */ /* 0x000fe200078e0a52 */
[----:B------:R-:W-:-:S04]  /*6bd0*/  @P2 IADD3 R90, PT, PT, R90, 0x1, RZ ;  /* 0x000000015a5a2810 */ /* 0x000fc80007ffe0ff */
[----:B------:R-:W-:-:S13]  /*6be0*/  ISETP.GE.U32.AND P1, PT, R7, R82, PT ;  /* 0x000000520700720c */ /* 0x000fda0003f26070 */
[----:B------:R-:W-:Y:S01]  /*6bf0*/  @P1 VIADD R90, R90, 0x1 ;  /* 0x000000015a5a1836 */ /* 0x000fe20000000000 */
[----:B------:R-:W-:-:S04]  /*6c00*/  @!P0 LOP3.LUT R90, RZ, R82, RZ, 0x33, !PT ;  /* 0x00000052ff5a8212 */ /* 0x000fc800078e33ff */
[----:B------:R-:W-:-:S05]  /*6c10*/  IADD3 R7, PT, PT, -R90, RZ, RZ ;  /* 0x000000ff5a077210 */ /* 0x000fca0007ffe1ff */
[----:B------:R-:W-:Y:S01]  /*6c20*/  IMAD R6, R82, R7, R83 ;  /* 0x0000000752067224 */ /* 0x000fe200078e0253 */
[----:B------:R-:W-:Y:S05]  /*6c30*/  BRA `(.L_x_51) ;  /* 0x00000000004c7947 */ /* 0x000fea0003800000 */
.L_x_50:
[----:B------:R-:W1:Y:S01]  /*6c40*/  LDCU.64 UR4, c[0x0][0x460] ;  /* 0x00008c00ff0477ac */ /* 0x000e620008000a00 */
[----:B------:R-:W-:Y:S01]  /*6c50*/  IMAD.MOV.U32 R0, RZ, RZ, R6 ;  /* 0x000000ffff007224 */ /* 0x000fe200078e0006 */
[----:B------:R-:W-:Y:S02]  /*6c60*/  MOV R83, R105 ;  /* 0x0000006900537202 */ /* 0x000fe40000000f00 */
[----:B------:R-:W-:Y:S01]  /*6c70*/  MOV R88, 0x6cb0 ;  /* 0x00006cb000587802 */ /* 0x000fe20000000f00 */
[----:B-1----:R-:W-:Y:S01]  /*6c80*/  IMAD.U32 R89, RZ, RZ, UR4 ;  /* 0x00000004ff597e24 */ /* 0x002fe2000f8e00ff */
[----:B------:R-:W-:Y:S02]  /*6c90*/  MOV R87, UR5 ;  /* 0x0000000500577c02 */ /* 0x000fe40008000f00 */
[----:B-----5:R-:W-:Y:S05]  /*6ca0*/  CALL.REL.NOINC `($__internal_0_$__cuda_sm20_div_u64) ;  /* 0x00000140002c7944 */ /* 0x020fea0003c00000 */
[----:B------:R-:W1:Y:S01]  /*6cb0*/  LDCU.64 UR4, c[0x0][0x460] ;  /* 0x00008c00ff0477ac */ /* 0x000e620008000a00 */
[----:B------:R-:W-:Y:S01]  /*6cc0*/  IADD3 R7, P0, PT, RZ, -R83, RZ ;  /* 0x80000053ff077210 */ /* 0x000fe20007f1e0ff */
[----:B------:R-:W-:Y:S01]  /*6cd0*/  IMAD.MOV.U32 R90, RZ, RZ, R83 ;  /* 0x000000ffff5a7224 */ /* 0x000fe200078e0053 */
[----:B------:R-:W-:Y:S02]  /*6ce0*/  MOV R104, R6 ;  /* 0x0000000600687202 */ /* 0x000fe40000000f00 */
[----:B------:R-:W-:Y:S02]  /*6cf0*/  IADD3.X R85, PT, PT, RZ, ~R85, RZ, P0, !PT ;  /* 0x80000055ff557210 */ /* 0x000fe400007fe4ff */
[----:B-1----:R-:W-:Y:S01]  /*6d00*/  MOV R82, UR4 ;  /* 0x0000000400527c02 */ /* 0x002fe20008000f00 */
[----:B------:R-:W-:-:S04]  /*6d10*/  IMAD.U32 R0, RZ, RZ, UR5 ;  /* 0x00000005ff007e24 */ /* 0x000fc8000f8e00ff */
[-C--:B------:R-:W-:Y:S02]  /*6d20*/  IMAD R85, R85, R82.reuse, RZ ;  /* 0x0000005255557224 */ /* 0x080fe400078e02ff */
[----:B------:R-:W-:-:S04]  /*6d30*/  IMAD.WIDE.U32 R104, R7, R82, R104 ;  /* 0x0000005207687225 */ /* 0x000fc800078e0068 */
[----:B------:R-:W-:Y:S01]  /*6d40*/  IMAD R85, R7, R0, R85 ;  /* 0x0000000007557224 */ /* 0x000fe200078e0255 */
[----:B------:R-:W-:-:S04]  /*6d50*/  MOV R6, R104 ;  /* 0x0000006800067202 */ /* 0x000fc80000000f00 */
[----:B------:R-:W-:Y:S02]  /*6d60*/  IADD3 R85, PT, PT, R105, R85, RZ ;  /* 0x0000005569557210 */ /* 0x000fe40007ffe0ff */
.L_x_51:
[----:B------:R-:W-:Y:S05]  /*6d70*/  BSYNC.RECONVERGENT B0 ;  /* 0x0000000000007941 */ /* 0x000fea0003800200 */
.L_x_49:
[----:B------:R-:W1:Y:S01]  /*6d80*/  LDCU.64 UR4, c[0x0][0x380] ;  /* 0x00007000ff0477ac */ /* 0x000e620008000a00 */
[--C-:B------:R-:W-:Y:S01]  /*6d90*/  SHF.R.U64 R7, R6, 0x3, R85.reuse ;  /* 0x0000000306077819 */ /* 0x100fe20000001255 */
[----:B------:R-:W-:Y:S01]  /*6da0*/  BSSY.RECONVERGENT B0, `(.L_x_52) ;  /* 0x000002f000007945 */ /* 0x000fe20003800200 */
[----:B------:R-:W-:Y:S01]  /*6db0*/  SHF.R.U32.HI R6, RZ, 0x3, R85 ;  /* 0x00000003ff067819 */ /* 0x000fe20000011655 */
[C---:B------:R-:W-:Y:S01]  /*6dc0*/  IMAD.WIDE.U32 R84, R95.reuse, R82, R18 ;  /* 0x000000525f547225 */ /* 0x040fe200078e0012 */
[----:B------:R-:W-:Y:S02]  /*6dd0*/  ISETP.LE.U32.AND P2, PT, R90, R7, PT ;  /* 0x000000075a00720c */ /* 0x000fe40003f43070 */
[----:B------:R-:W-:Y:S01]  /*6de0*/  SHF.R.S32.HI R7, RZ, 0x1f, R90 ;  /* 0x0000001fff077819 */ /* 0x000fe2000001145a */
[C---:B------:R-:W-:Y:S01]  /*6df0*/  IMAD R85, R95.reuse, R0, R85 ;  /* 0x000000005f557224 */ /* 0x040fe200078e0255 */
[----:B-1----:R-:W-:-:S04]  /*6e00*/  ISETP.GE.AND P0, PT, R95, UR4, PT ;  /* 0x000000045f007c0c */ /* 0x002fc8000bf06270 */
[----:B------:R-:W-:-:S04]  /*6e10*/  ISETP.LT.AND P1, PT, R93, UR5, !P0 ;  /* 0x000000055d007c0c */ /* 0x000fc8000c721270 */
[----:B------:R-:W-:Y:S02]  /*6e20*/  ISETP.LE.U32.AND.EX P2, PT, R7, R6, P1, P2 ;  /* 0x000000060700720c */ /* 0x000fe40000f43120 */
[----:B------:R-:W-:-:S04]  /*6e30*/  IADD3 R88, P1, PT, R84, UR10, RZ ;  /* 0x0000000a54587c10 */ /* 0x000fc8000ff3e0ff */
[----:B------:R-:W-:Y:S02]  /*6e40*/  IADD3.X R89, PT, PT, R85, UR11, RZ, P1, !PT ;  /* 0x0000000b55597c10 */ /* 0x000fe40008ffe4ff */
[----:B------:R-:W-:-:S05]  /*6e50*/  IADD3 R87, P1, PT, R84, 0x100, RZ ;  /* 0x0000010054577810 */ /* 0x000fca0007f3e0ff */
[----:B------:R-:W-:Y:S01]  /*6e60*/  IMAD.X R85, RZ, RZ, R85, P1 ;  /* 0x000000ffff557224 */ /* 0x000fe200008e0655 */
[----:B------:R1:W-:Y:S04]  /*6e70*/  @P2 STG.E.64 desc[UR12][R88.64], R112 ;  /* 0x0000007058002986 */ /* 0x0003e8000c101b0c */
[----:B------:R-:W-:-:S04]  /*6e80*/  LOP3.LUT R0, R85, R0, RZ, 0xfc, !PT ;  /* 0x0000000055007212 */ /* 0x000fc800078efcff */
[----:B------:R-:W-:-:S13]  /*6e90*/  ISETP.NE.U32.AND P1, PT, R0, RZ, PT ;  /* 0x000000ff0000720c */ /* 0x000fda0003f25070 */
[----:B------:R-:W-:Y:S05]  /*6ea0*/  @P1 BRA `(.L_x_53) ;  /* 0x00000000005c1947 */ /* 0x000fea0003800000 */
[----:B------:R-:W2:Y:S01]  /*6eb0*/  I2F.U32.RP R85, R82 ;  /* 0x0000005200557306 */ /* 0x000ea20000209000 */
[----:B------:R-:W-:Y:S01]  /*6ec0*/  SHF.L.U32 R6, R93, 0x3, RZ ;  /* 0x000000035d067819 */ /* 0x000fe200000006ff */
[----:B------:R-:W-:-:S04]  /*6ed0*/  IMAD.MOV.U32 R86, RZ, RZ, RZ ;  /* 0x000000ffff567224 */ /* 0x000fc800078e00ff */
[----:B------:R-:W-:-:S05]  /*6ee0*/  IMAD R6, R95, R82, R6 ;  /* 0x000000525f067224 */ /* 0x000fca00078e0206 */
[----:B------:R-:W-:Y:S01]  /*6ef0*/  IADD3 R83, PT, PT, R6, 0x100, RZ ;  /* 0x0000010006537810 */ /* 0x000fe20007ffe0ff */
[----:B--2---:R-:W2:Y:S02]  /*6f00*/  MUFU.RCP R84, R85 ;  /* 0x0000005500547308 */ /* 0x004ea40000001000 */
[----:B--2---:R-:W-:Y:S02]  /*6f10*/  IADD3 R84, PT, PT, R84, 0xffffffe, RZ ;  /* 0x0ffffffe54547810 */ /* 0x004fe40007ffe0ff */
[----:B------:R-:W-:-:S04]  /*6f20*/  MOV R85, RZ ;  /* 0x000000ff00557202 */ /* 0x000fc80000000f00 */
[----:B------:R-:W2:Y:S02]  /*6f30*/  F2I.FTZ.U32.TRUNC.NTZ R87, R84 ;  /* 0x0000005400577305 */ /* 0x000ea4000021f000 */
[----:B--2---:R-:W-:-:S04]  /*6f40*/  IMAD.MOV R0, RZ, RZ, -R87 ;  /* 0x000000ffff007224 */ /* 0x004fc800078e0a57 */
[----:B------:R-:W-:-:S04]  /*6f50*/  IMAD R0, R0, R82, RZ ;  /* 0x0000005200007224 */ /* 0x000fc800078e02ff */
[----:B------:R-:W-:-:S06]  /*6f60*/  IMAD.HI.U32 R0, R87, R0, R86 ;  /* 0x0000000057007227 */ /* 0x000fcc00078e0056 */
[----:B------:R-:W-:-:S04]  /*6f70*/  IMAD.HI.U32 R0, R0, R83, RZ ;  /* 0x0000005300007227 */ /* 0x000fc800078e00ff */
[----:B------:R-:W-:-:S04]  /*6f80*/  IMAD.MOV R0, RZ, RZ, -R0 ;  /* 0x000000ffff007224 */ /* 0x000fc800078e0a00 */
[----:B------:R-:W-:-:S05]  /*6f90*/  IMAD R83, R82, R0, R83 ;  /* 0x0000000052537224 */ /* 0x000fca00078e0253 */
[----:B------:R-:W-:-:S13]  /*6fa0*/  ISETP.GE.U32.AND P1, PT, R83, R82, PT ;  /* 0x000000525300720c */ /* 0x000fda0003f26070 */
[-C--:B------:R-:W-:Y:S02]  /*6fb0*/  @P1 IADD3 R83, PT, PT, R83, -R82.reuse, RZ ;  /* 0x8000005253531210 */ /* 0x080fe40007ffe0ff */
[----:B------:R-:W-:Y:S02]  /*6fc0*/  ISETP.NE.U32.AND P1, PT, R82, RZ, PT ;  /* 0x000000ff5200720c */ /* 0x000fe40003f25070 */
[----:B------:R-:W-:-:S13]  /*6fd0*/  ISETP.GE.U32.AND P2, PT, R83, R82, PT ;  /* 0x000000525300720c */ /* 0x000fda0003f46070 */
[----:B------:R-:W-:Y:S01]  /*6fe0*/  @P2 IMAD.IADD R83, R83, 0x1, -R82 ;  /* 0x0000000153532824 */ /* 0x000fe200078e0a52 */
[----:B------:R-:W-:-:S04]  /*6ff0*/  @!P1 LOP3.LUT R83, RZ, R82, RZ, 0x33, !PT ;  /* 0x00000052ff539212 */ /* 0x000fc800078e33ff */
[----:B------:R-:W-:Y:S01]  /*7000*/  MOV R84, R83 ;  /* 0x0000005300547202 */ /* 0x000fe20000000f00 */
[----:B------:R-:W-:Y:S05]  /*7010*/  BRA `(.L_x_54) ;  /* 0x00000000001c7947 */ /* 0x000fea0003800000 */
.L_x_53:
[----:B------:R-:W2:Y:S01]  /*7020*/  LDCU.64 UR4, c[0x0][0x460] ;  /* 0x00008c00ff0477ac */ /* 0x000ea20008000a00 */
[----:B------:R-:W-:Y:S01]  /*7030*/  MOV R84, 0x7070 ;  /* 0x0000707000547802 */ /* 0x000fe20000000f00 */
[----:B--2---:R-:W-:Y:S01]  /*7040*/  IMAD.U32 R86, RZ, RZ, UR4 ;  /* 0x00000004ff567e24 */ /* 0x004fe2000f8e00ff */
[----:B------:R-:W-:Y:S02]  /*7050*/  MOV R83, UR5 ;  /* 0x0000000500537c02 */ /* 0x000fe40008000f00 */
[----:B-1---5:R-:W-:Y:S05]  /*7060*/  CALL.REL.NOINC `($__internal_1_$__cuda_sm20_rem_u64) ;  /* 0x0000014000507944 */ /* 0x022fea0003c00000 */
[----:B------:R-:W-:Y:S02]  /*7070*/  MOV R84, R82 ;  /* 0x0000005200547202 */ /* 0x000fe40000000f00 */
[----:B------:R-:W-:Y:S02]  /*7080*/  MOV R85, R83 ;  /* 0x0000005300557202 */ /* 0x000fe40000000f00 */
.L_x_54:
[----:B------:R-:W-:Y:S05]  /*7090*/  BSYNC.RECONVERGENT B0 ;  /* 0x0000000000007941 */ /* 0x000fea0003800200 */
.L_x_52:
[----:B------:R-:W2:Y:S01]  /*70a0*/  LDCU.64 UR4, c[0x0][0x460] ;  /* 0x00008c00ff0477ac */ /* 0x000ea20008000a00 */
[----:B------:R-:W-:Y:S01]  /*70b0*/  VIADD R6, R93, 0x20 ;  /* 0x000000205d067836 */ /* 0x000fe20000000000 */
[--C-:B------:R-:W-:Y:S01]  /*70c0*/  SHF.R.U64 R83, R84, 0x3, R85.reuse ;  /* 0x0000000354537819 */ /* 0x100fe20000001255 */
[----:B------:R-:W-:Y:S01]  /*70d0*/  BSSY.RECONVERGENT B0, `(.L_x_55) ;  /* 0x000003e000007945 */ /* 0x000fe20003800200 */
[----:B------:R-:W3:Y:S01]  /*70e0*/  LDCU UR24, c[0x0][0x384] ;  /* 0x00007080ff1877ac */ /* 0x000ee20008000800 */
[----:B------:R-:W-:Y:S02]  /*70f0*/  SHF.R.U32.HI R84, RZ, 0x3, R85 ;  /* 0x00000003ff547819 */ /* 0x000fe40000011655 */
[----:B------:R-:W-:Y:S01]  /*7100*/  ISETP.LE.U32.AND P1, PT, R90, R83, PT ;  /* 0x000000535a00720c */ /* 0x000fe20003f23070 */
[----:B------:R-:W4:Y:S01]  /*7110*/  LDCU.64 UR6, c[0x0][0x468] ;  /* 0x00008d00ff0677ac */ /* 0x000f220008000a00 */
[----:B--2---:R-:W-:Y:S02]  /*7120*/  IMAD.U32 R0, RZ, RZ, UR5 ;  /* 0x00000005ff007e24 */ /* 0x004fe4000f8e00ff */
[----:B------:R-:W-:Y:S01]  /*7130*/  IMAD.U32 R82, RZ, RZ, UR4 ;  /* 0x00000004ff527e24 */ /* 0x000fe2000f8e00ff */
[----:B---3--:R-:W-:Y:S01]  /*7140*/  ISETP.LT.AND P0, PT, R6, UR24, !P0 ;  /* 0x0000001806007c0c */ /* 0x008fe2000c701270 */
[----:B------:R-:W-:-:S02]  /*7150*/  IMAD R83, R95, R0, RZ ;  /* 0x000000005f537224 */ /* 0x000fc400078e02ff */
[----:B------:R-:W-:Y:S01]  /*7160*/  IMAD.WIDE.U32 R104, R95, R82, R18 ;  /* 0x000000525f687225 */ /* 0x000fe200078e0012 */
[----:B------:R-:W-:-:S03]  /*7170*/  ISETP.LE.U32.AND.EX P1, PT, R7, R84, P0, P1 ;  /* 0x000000540700720c */ /* 0x000fc60000723110 */
[----:B------:R-:W-:Y:S01]  /*7180*/  IMAD.IADD R7, R105, 0x1, R83 ;  /* 0x0000000169077824 */ /* 0x000fe200078e0253 */
[----:B------:R-:W-:-:S04]  /*7190*/  IADD3 R84, P0, PT, R104, UR10, RZ ;  /* 0x0000000a68547c10 */ /* 0x000fc8000ff1e0ff */
[----:B------:R-:W-:Y:S02]  /*71a0*/  IADD3.X R85, PT, PT, R7, UR11, RZ, P0, !PT ;  /* 0x0000000b07557c10 */ /* 0x000fe400087fe4ff */
[----:B----4-:R-:W-:-:S03]  /*71b0*/  IADD3 R104, P0, PT, R104, UR6, RZ ;  /* 0x0000000668687c10 */ /* 0x010fc6000ff1e0ff */
[----:B------:R2:W-:Y:S01]  /*71c0*/  @P1 STG.E.64 desc[UR12][R84.64+0x100], R4 ;  /* 0x0001000454001986 */ /* 0x0005e2000c101b0c */
[----:B------:R-:W-:-:S04]  /*71d0*/  IADD3.X R105, PT, PT, R7, UR7, RZ, P0, !PT ;  /* 0x0000000707697c10 */ /* 0x000fc800087fe4ff */
[----:B------:R-:W-:-:S04]  /*71e0*/  LOP3.LUT R7, R105, R0, RZ, 0xfc, !PT ;  /* 0x0000000069077212 */ /* 0x000fc800078efcff */
[----:B------:R-:W-:-:S13]  /*71f0*/  ISETP.NE.U32.AND P0, PT, R7, RZ, PT ;  /* 0x000000ff0700720c */ /* 0x000fda0003f05070 */
[----:B------:R-:W-:Y:S05]  /*7200*/  @P0 BRA `(.L_x_56) ;  /* 0x0000000000600947 */ /* 0x000fea0003800000 */
[----:B--2---:R-:W2:Y:S01]  /*7210*/  I2F.U32.RP R4, R82 ;  /* 0x0000005200047306 */ /* 0x004ea20000209000 */
[----:B------:R-:W-:Y:S01]  /*7220*/  MOV R84, RZ ;  /* 0x000000ff00547202 */ /* 0x000fe20000000f00 */
[----:B------:R-:W-:Y:S01]  /*7230*/  IMAD R5, R95, R82, R18 ;  /* 0x000000525f057224 */ /* 0x000fe200078e0212 */
[----:B------:R-:W-:Y:S02]  /*7240*/  ISETP.NE.U32.AND P0, PT, R82, RZ, PT ;  /* 0x000000ff5200720c */ /* 0x000fe40003f05070 */
[----:B------:R-:W-:Y:S01]  /*7250*/  MOV R86, RZ ;  /* 0x000000ff00567202 */ /* 0x000fe20000000f00 */
[----:B------:R-:W-:Y:S02]  /*7260*/  VIADD R5, R5, UR6 ;  /* 0x0000000605057c36 */ /* 0x000fe40008000000 */
[----:B--2---:R-:W2:Y:S02]  /*7270*/  MUFU.RCP R83, R4 ;  /* 0x0000000400537308 */ /* 0x004ea40000001000 */
[----:B--2---:R-:W-:-:S06]  /*7280*/  IADD3 R83, PT, PT, R83, 0xffffffe, RZ ;  /* 0x0ffffffe53537810 */ /* 0x004fcc0007ffe0ff */
[----:B------:R-:W2:Y:S02]  /*7290*/  F2I.FTZ.U32.TRUNC.NTZ R85, R83 ;  /* 0x0000005300557305 */ /* 0x000ea4000021f000 */
[----:B--2---:R-:W-:-:S04]  /*72a0*/  IMAD.MOV R7, RZ, RZ, -R85 ;  /* 0x000000ffff077224 */ /* 0x004fc800078e0a55 */
[----:B------:R-:W-:-:S04]  /*72b0*/  IMAD R7, R7, R82, RZ ;  /* 0x0000005207077224 */ /* 0x000fc800078e02ff */
[----:B------:R-:W-:-:S06]  /*72c0*/  IMAD.HI.U32 R90, R85, R7, R84 ;  /* 0x00000007555a7227 */ /* 0x000fcc00078e0054 */
        /* <DEDUP_REMOVED lines=12> */
.L_x_56:
[----:B------:R-:W3:Y:S01]  /*7390*/  LDCU.64 UR4, c[0x0][0x460] ;  /* 0x00008c00ff0477ac */ /* 0x000ee20008000a00 */
[----:B------:R-:W-:Y:S01]  /*73a0*/  IMAD.MOV.U32 R0, RZ, RZ, R104 ;  /* 0x000000ffff007224 */ /* 0x000fe200078e0068 */
[----:B------:R-:W-:Y:S02]  /*73b0*/  MOV R83, R105 ;  /* 0x0000006900537202 */ /* 0x000fe40000000f00 */
[----:B-1----:R-:W-:Y:S01]  /*73c0*/  MOV R88, 0x7400 ;  /* 0x0000740000587802 */ /* 0x002fe20000000f00 */
[----:B---3--:R-:W-:Y:S01]  /*73d0*/  IMAD.U32 R89, RZ, RZ, UR4 ;  /* 0x00000004ff597e24 */ /* 0x008fe2000f8e00ff */
[----:B------:R-:W-:Y:S02]  /*73e0*/  MOV R87, UR5 ;  /* 0x0000000500577c02 */ /* 0x000fe40008000f00 */
[----:B--2--5:R-:W-:Y:S05]  /*73f0*/  CALL.REL.NOINC `($__internal_0_$__cuda_sm20_div_u64) ;  /* 0x0000013800587944 */ /* 0x024fea0003c00000 */
[----:B------:R-:W1:Y:S01]  /*7400*/  LDCU.64 UR4, c[0x0][0x460] ;  /* 0x00008c00ff0477ac */ /* 0x000e620008000a00 */
[----:B------:R-:W-:Y:S01]  /*7410*/  IADD3 R5, P0, PT, RZ, -R83, RZ ;  /* 0x80000053ff057210 */ /* 0x000fe20007f1e0ff */
[----:B------:R-:W-:-:S03]  /*7420*/  IMAD.MOV.U32 R90, RZ, RZ, R83 ;  /* 0x000000ffff5a7224 */ /* 0x000fc600078e0053 */
[----:B------:R-:W-:Y:S02]  /*7430*/  IADD3.X R85, PT, PT, RZ, ~R85, RZ, P0, !PT ;  /* 0x80000055ff557210 */ /* 0x000fe400007fe4ff */
[----:B-1----:R-:W-:Y:S02]  /*7440*/  MOV R82, UR4 ;  /* 0x0000000400527c02 */ /* 0x002fe40008000f00 */
[----:B------:R-:W-:-:S03]  /*7450*/  MOV R0, UR5 ;  /* 0x0000000500007c02 */ /* 0x000fc60008000f00 */
[-C--:B------:R-:W-:Y:S02]  /*7460*/  IMAD R4, R85, R82.reuse, RZ ;  /* 0x0000005255047224 */ /* 0x080fe400078e02ff */
[----:B------:R-:W-:-:S04]  /*7470*/  IMAD.WIDE.U32 R104, R5, R82, R104 ;  /* 0x0000005205687225 */ /* 0x000fc800078e0068 */
[----:B------:R-:W-:Y:S01]  /*7480*/  IMAD R4, R5, R0, R4 ;  /* 0x0000000005047224 */ /* 0x000fe200078e0204 */
[----:B------:R-:W-:-:S03]  /*7490*/  MOV R83, R104 ;  /* 0x0000006800537202 */ /* 0x000fc60000000f00 */
[----:B------:R-:W-:Y:S02]  /*74a0*/  IMAD.IADD R86, R4, 0x1, R105 ;  /* 0x0000000104567824 */ /* 0x000fe400078e0269 */
.L_x_57:
[----:B------:R-:W-:Y:S05]  /*74b0*/  BSYNC.RECONVERGENT B0 ;  /* 0x0000000000007941 */ /* 0x000fea0003800200 */
.L_x_55:
[----:B------:R-:W2:Y:S01]  /*74c0*/  LDC.64 R4, c[0x0][0x468] ;  /* 0x00011a00ff047b82 */ /* 0x000ea20000000a00 */
[----:B------:R-:W3:Y:S01]  /*74d0*/  LDCU.64 UR4, c[0x0][0x380] ;  /* 0x00007000ff0477ac */ /* 0x000ee20008000a00 */
[----:B------:R-:W-:Y:S01]  /*74e0*/  VIADD R7, R95, 0x1 ;  /* 0x000000015f077836 */ /* 0x000fe20000000000 */
[----:B------:R-:W-:Y:S01]  /*74f0*/  SHF.R.U64 R83, R83, 0x3, R86 ;  /* 0x0000000353537819 */ /* 0x000fe20000001256 */
[C---:B-1----:R-:W-:Y:S01]  /*7500*/  IMAD.WIDE.U32 R88, R95.reuse, R82, R18 ;  /* 0x000000525f587225 */ /* 0x042fe200078e0012 */
[----:B------:R-:W-:Y:S01]  /*7510*/  SHF.R.U32.HI R86, RZ, 0x3, R86 ;  /* 0x00000003ff567819 */ /* 0x000fe20000011656 */
[----:B------:R-:W-:Y:S01]  /*7520*/  BSSY.RECONVERGENT B0, `(.L_x_58) ;  /* 0x000002d000007945 */ /* 0x000fe20003800200 */
[----:B------:R-:W-:Y:S01]  /*7530*/  ISETP.LE.U32.AND P2, PT, R90, R83, PT ;  /* 0x000000535a00720c */ /* 0x000fe20003f43070 */
[----:B------:R-:W-:Y:S01]  /*7540*/  IMAD R84, R95, R0, R89 ;  /* 0x000000005f547224 */ /* 0x000fe200078e0259 */
[----:B---3--:R-:W-:Y:S02]  /*7550*/  ISETP.GE.AND P0, PT, R7, UR4, PT ;  /* 0x0000000407007c0c */ /* 0x008fe4000bf06270 */
[----:B------:R-:W-:-:S02]  /*7560*/  SHF.R.S32.HI R7, RZ, 0x1f, R90 ;  /* 0x0000001fff077819 */ /* 0x000fc4000001145a */
[----:B------:R-:W-:Y:S02]  /*7570*/  ISETP.LT.AND P3, PT, R93, UR5, !P0 ;  /* 0x000000055d007c0c */ /* 0x000fe4000c761270 */
[----:B--2---:R-:W-:Y:S02]  /*7580*/  IADD3 R83, P1, PT, R88, R4, RZ ;  /* 0x0000000458537210 */ /* 0x004fe40007f3e0ff */
[----:B------:R-:W-:-:S03]  /*7590*/  ISETP.LE.U32.AND.EX P2, PT, R7, R86, P3, P2 ;  /* 0x000000560700720c */ /* 0x000fc60001f43120 */
[----:B------:R-:W-:Y:S01]  /*75a0*/  IMAD.X R5, R84, 0x1, R5, P1 ;  /* 0x0000000154057824 */ /* 0x000fe200008e0605 */
[----:B------:R-:W-:-:S04]  /*75b0*/  IADD3 R88, P1, PT, R83, UR10, RZ ;  /* 0x0000000a53587c10 */ /* 0x000fc8000ff3e0ff */
[----:B------:R-:W-:Y:S02]  /*75c0*/  IADD3.X R89, PT, PT, R5, UR11, RZ, P1, !PT ;  /* 0x0000000b05597c10 */ /* 0x000fe40008ffe4ff */
[----:B------:R-:W-:-:S03]  /*75d0*/  IADD3 R87, P1, PT, R83, 0x100, RZ ;  /* 0x0000010053577810 */ /* 0x000fc60007f3e0ff */
[----:B------:R1:W-:Y:S02]  /*75e0*/  @P2 STG.E.64 desc[UR12][R88.64], R110 ;  /* 0x0000006e58002986 */ /* 0x0003e4000c101b0c */
[----:B------:R-:W-:-:S05]  /*75f0*/  IMAD.X R85, RZ, RZ, R5, P1 ;  /* 0x000000ffff557224 */ /* 0x000fca00008e0605 */
[----:B------:R-:W-:-:S04]  /*7600*/  LOP3.LUT R0, R85, R0, RZ, 0xfc, !PT ;  /* 0x0000000055007212 */ /* 0x000fc800078efcff */
[----:B------:R-:W-:-:S13]  /*7610*/  ISETP.NE.U32.AND P1, PT, R0, RZ, PT ;  /* 0x000000ff0000720c */ /* 0x000fda0003f25070 */
[----:B------:R-:W-:Y:S05]  /*7620*/  @P1 BRA `(.L_x_59) ;  /* 0x00000000005c1947 */ /* 0x000fea0003800000 */
[----:B------:R-:W2:Y:S01]  /*7630*/  I2F.U32.RP R84, R82 ;  /* 0x0000005200547306 */ /* 0x000ea20000209000 */
[----:B------:R-:W-:Y:S01]  /*7640*/  IMAD.SHL.U32 R5, R93, 0x8, RZ ;  /* 0x000000085d057824 */ /* 0x000fe200078e00ff */
[----:B------:R-:W-:-:S03]  /*7650*/  MOV R86, RZ ;  /* 0x000000ff00567202 */ /* 0x000fc60000000f00 */
[----:B------:R-:W-:-:S05]  /*7660*/  IMAD R5, R95, R82, R5 ;  /* 0x000000525f057224 */ /* 0x000fca00078e0205 */
[----:B------:R-:W-:Y:S01]  /*7670*/  IADD3 R5, PT, PT, R4, 0x100, R5 ;  /* 0x0000010004057810 */ /* 0x000fe20007ffe005 */
[----:B--2---:R-:W2:Y:S02]  /*7680*/  MUFU.RCP R83, R84 ;  /* 0x0000005400537308 */ /* 0x004ea40000001000 */
[----:B--2---:R-:W-:-:S06]  /*7690*/  IADD3 R83, PT, PT, R83, 0xffffffe, RZ ;  /* 0x0ffffffe53537810 */ /* 0x004fcc0007ffe0ff */
[----:B------:R-:W2:Y:S02]  /*76a0*/  F2I.FTZ.U32.TRUNC.NTZ R87, R83 ;  /* 0x0000005300577305 */ /* 0x000ea4000021f000 */
[----:B--2---:R-:W-:Y:S01]  /*76b0*/  IADD3 R0, PT, PT, RZ, -R87, RZ ;  /* 0x80000057ff007210 */ /* 0x004fe20007ffe0ff */
[----:B------:R-:W-:-:S04]  /*76c0*/  IMAD.MOV.U32 R83, RZ, RZ, RZ ;  /* 0x000000ffff537224 */ /* 0x000fc800078e00ff */
        /* <DEDUP_REMOVED lines=13> */
.L_x_59:
[----:B------:R-:W2:Y:S01]  /*77a0*/  LDCU.64 UR4, c[0x0][0x460] ;  /* 0x00008c00ff0477ac */ /* 0x000ea20008000a00 */
[----:B------:R-:W-:Y:S01]  /*77b0*/  MOV R84, 0x77f0 ;  /* 0x000077f000547802 */ /* 0x000fe20000000f00 */
[----:B--2---:R-:W-:Y:S01]  /*77c0*/  IMAD.U32 R86, RZ, RZ, UR4 ;  /* 0x00000004ff567e24 */ /* 0x004fe2000f8e00ff */
[----:B------:R-:W-:Y:S02]  /*77d0*/  MOV R83, UR5 ;  /* 0x0000000500537c02 */ /* 0x000fe40008000f00 */
[----:B-1---5:R-:W-:Y:S05]  /*77e0*/  CALL.REL.NOINC `($__internal_1_$__cuda_sm20_rem_u64) ;  /* 0x0000013800707944 */ /* 0x022fea0003c00000 */
.L_x_60:
[----:B------:R-:W-:Y:S05]  /*77f0*/  BSYNC.RECONVERGENT B0 ;  /* 0x0000000000007941 */ /* 0x000fea0003800200 */
.L_x_58:
[----:B------:R-:W2:Y:S01]  /*7800*/  LDCU.128 UR4, c[0x0][0x460] ;  /* 0x00008c00ff0477ac */ /* 0x000ea20008000c00 */
[--C-:B------:R-:W-:Y:S01]  /*7810*/  SHF.R.U64 R5, R82, 0x3, R83.reuse ;  /* 0x0000000352057819 */ /* 0x100fe20000001253 */
[----:B------:R-:W-:Y:S01]  /*7820*/  BSSY.RECONVERGENT B0, `(.L_x_61) ;  /* 0x0000044000007945 */ /* 0x000fe20003800200 */
[----:B------:R-:W-:Y:S01]  /*7830*/  SHF.R.U32.HI R4, RZ, 0x3, R83 ;  /* 0x00000003ff047819 */ /* 0x000fe20000011653 */
[----:B------:R-:W3:Y:S01]  /*7840*/  LDCU UR24, c[0x0][0x384] ;  /* 0x00007080ff1877ac */ /* 0x000ee20008000800 */
[----:B------:R-:W-:Y:S01]  /*7850*/  ISETP.LE.U32.AND P2, PT, R90, R5, PT ;  /* 0x000000055a00720c */ /* 0x000fe20003f43070 */
[----:B--2---:R-:W-:Y:S02]  /*7860*/  IMAD.U32 R85, RZ, RZ, UR4 ;  /* 0x00000004ff557e24 */ /* 0x004fe4000f8e00ff */
[----:B------:R-:W-:Y:S02]  /*7870*/  IMAD.U32 R0, RZ, RZ, UR5 ;  /* 0x00000005ff007e24 */ /* 0x000fe4000f8e00ff */
[----:B------:R-:W-:Y:S01]  /*7880*/  IMAD.WIDE.U32 R86, R95, R85, R18 ;  /* 0x000000555f567225 */ /* 0x000fe200078e0012 */
[----:B---3--:R-:W-:-:S03]  /*7890*/  ISETP.LT.AND P1, PT, R6, UR24, !P0 ;  /* 0x0000001806007c0c */ /* 0x008fc6000c721270 */
[----:B------:R-:W-:Y:S01]  /*78a0*/  IMAD R82, R95, R0, RZ ;  /* 0x000000005f527224 */ /* 0x000fe200078e02ff */
[----:B------:R-:W-:Y:S02]  /*78b0*/  IADD3 R5, P0, PT, R86, UR10, RZ ;  /* 0x0000000a56057c10 */ /* 0x000fe4000ff1e0ff */
[----:B------:R-:W-:Y:S01]  /*78c0*/  ISETP.LE.U32.AND.EX P2, PT, R7, R4, P1, P2 ;  /* 0x000000040700720c */ /* 0x000fe20000f43120 */
[----:B------:R-:W-:Y:S01]  /*78d0*/  IMAD.U32 R4, RZ, RZ, UR6 ;  /* 0x00000006ff047e24 */ /* 0x000fe2000f8e00ff */
[----:B------:R-:W-:Y:S02]  /*78e0*/  IADD3.X R82, PT, PT, R87, UR11, R82, P0, !PT ;  /* 0x0000000b57527c10 */ /* 0x000fe400087fe452 */
[----:B------:R-:W-:Y:S01]  /*78f0*/  IADD3 R86, P0, PT, R5, UR6, RZ ;  /* 0x0000000605567c10 */ /* 0x000fe2000ff1e0ff */
[----:B------:R-:W-:-:S03]  /*7900*/  IMAD.U32 R5, RZ, RZ, UR7 ;  /* 0x00000007ff057e24 */ /* 0x000fc6000f8e00ff */
[----:B------:R-:W-:Y:S02]  /*7910*/  IADD3.X R87, PT, PT, R82, UR7, RZ, P0, !PT ;  /* 0x0000000752577c10 */ /* 0x000fe400087fe4ff */
[----:B------:R-:W-:-:S03]  /*7920*/  IADD3 RZ, P1, P0, R4, -UR10, R86 ;  /* 0x8000000a04ff7c10 */ /* 0x000fc6000f83e056 */
[----:B------:R2:W-:Y:S01]  /*7930*/  @P2 STG.E.64 desc[UR12][R86.64+0x100], R10 ;  /* 0x0001000a56002986 */ /* 0x0005e2000c101b0c */
[----:B------:R-:W-:-:S04]  /*7940*/  IADD3.X R7, PT, PT, R5, ~UR11, R87, P1, P0 ;  /* 0x8000000b05077c10 */ /* 0x000fc80008fe0457 */
[----:B------:R-:W-:-:S04]  /*7950*/  LOP3.LUT R7, R7, R0, RZ, 0xfc, !PT ;  /* 0x0000000007077212 */ /* 0x000fc800078efcff */
[----:B------:R-:W-:-:S13]  /*7960*/  ISETP.NE.U32.AND P0, PT, R7, RZ, PT ;  /* 0x000000ff0700720c */ /* 0x000fda0003f05070 */
[----:B------:R-:W-:Y:S05]  /*7970*/  @P0 BRA `(.L_x_62) ;  /* 0x0000000000680947 */ /* 0x000fea0003800000 */
[----:B------:R-:W2:Y:S01]  /*7980*/  I2F.U32.RP R82, R85 ;  /* 0x0000005500527306 */ /* 0x000ea20000209000 */
[----:B------:R-:W-:Y:S01]  /*7990*/  IMAD R7, R95, R85, R18 ;  /* 0x000000555f077224 */ /* 0x000fe200078e0212 */
[----:B------:R-:W-:Y:S02]  /*79a0*/  MOV R4, UR6 ;  /* 0x0000000600047c02 */ /* 0x000fe40008000f00 */
[----:B------:R-:W-:Y:S02]  /*79b0*/  ISETP.NE.U32.AND P0, PT, R85, RZ, PT ;  /* 0x000000ff5500720c */ /* 0x000fe40003f05070 */
[----:B------:R-:W-:-:S04]  /*79c0*/  IADD3 R7, PT, PT, R4, UR10, R7 ;  /* 0x0000000a04077c10 */ /* 0x000fc8000fffe007 */
[----:B------:R-:W-:Y:S01]  /*79d0*/  IADD3 R4, PT, PT, R4, -UR10, R7 ;  /* 0x8000000a04047c10 */ /* 0x000fe2000fffe007 */
[----:B--2---:R-:W2:Y:S02]  /*79e0*/  MUFU.RCP R11, R82 ;  /* 0x00000052000b7308 */ /* 0x004ea40000001000 */
[----:B--2---:R-:W-:Y:S01]  /*79f0*/  VIADD R11, R11, 0xffffffe ;  /* 0x0ffffffe0b0b7836 */ /* 0x004fe20000000000 */
[----:B------:R-:W-:-:S05]  /*7a00*/  MOV R82, RZ ;  /* 0x000000ff00527202 */ /* 0x000fca0000000f00 */
[----:B------:R-:W2:Y:S02]  /*7a10*/  F2I.FTZ.U32.TRUNC.NTZ R11, R11 ;  /* 0x0000000b000b7305 */ /* 0x000ea4000021f000 */
[----:B--2---:R-:W-:-:S04]  /*7a20*/  IMAD.MOV R10, RZ, RZ, -R11 ;  /* 0x000000ffff0a7224 */ /* 0x004fc800078e0a0b */
[----:B------:R-:W-:Y:S02]  /*7a30*/  IMAD R5, R10, R85, RZ ;  /* 0x000000550a057224 */ /* 0x000fe400078e02ff */
[----:B------:R-:W-:-:S04]  /*7a40*/  IMAD.MOV.U32 R10, RZ, RZ, RZ ;  /* 0x000000ffff0a7224 */ /* 0x000fc800078e00ff */
        /* <DEDUP_REMOVED lines=13> */
.L_x_62:
[----:B------:R-:W3:Y:S01]  /*7b20*/  LDCU.64 UR4, c[0x0][0x460] ;  /* 0x00008c00ff0477ac */ /* 0x000ee20008000a00 */
[----:B------:R-:W-:Y:S02]  /*7b30*/  IADD3 R4, P1, P0, R4, -UR10, R86 ;  /* 0x8000000a04047c10 */ /* 0x000fe4000f83e056 */
[----:B-1----:R-:W-:Y:S02]  /*7b40*/  MOV R88, 0x7bb0 ;  /* 0x00007bb000587802 */ /* 0x002fe40000000f00 */
[----:B------:R-:W-:Y:S02]  /*7b50*/  IADD3.X R5, PT, PT, R5, ~UR11, R87, P1, P0 ;  /* 0x8000000b05057c10 */ /* 0x000fe40008fe0457 */
[----:B------:R-:W-:-:S03]  /*7b60*/  MOV R0, R4 ;  /* 0x0000000400007202 */ /* 0x000fc60000000f00 */
[----:B------:R-:W-:Y:S02]  /*7b70*/  IMAD.MOV.U32 R83, RZ, RZ, R5 ;  /* 0x000000ffff537224 */ /* 0x000fe400078e0005 */
[----:B---3--:R-:W-:Y:S02]  /*7b80*/  IMAD.U32 R89, RZ, RZ, UR4 ;  /* 0x00000004ff597e24 */ /* 0x008fe4000f8e00ff */
[----:B--2---:R-:W-:Y:S02]  /*7b90*/  IMAD.U32 R87, RZ, RZ, UR5 ;  /* 0x00000005ff577e24 */ /* 0x004fe4000f8e00ff */
[----:B-----5:R-:W-:Y:S05]  /*7ba0*/  CALL.REL.NOINC `($__internal_0_$__cuda_sm20_div_u64) ;  /* 0x00000130006c7944 */ /* 0x020fea0003c00000 */
        /* <DEDUP_REMOVED lines=11> */
.L_x_63:
[----:B------:R-:W-:Y:S05]  /*7c60*/  BSYNC.RECONVERGENT B0 ;  /* 0x0000000000007941 */ /* 0x000fea0003800200 */
.L_x_61:
[----:B------:R-:W2:Y:S01]  /*7c70*/  LDC.64 R4, c[0x0][0x468] ;  /* 0x00011a00ff047b82 */ /* 0x000ea20000000a00 */
[----:B------:R-:W3:Y:S01]  /*7c80*/  LDCU.64 UR4, c[0x0][0x380] ;  /* 0x00007000ff0477ac */ /* 0x000ee20008000a00 */
[C---:B------:R-:W-:Y:S01]  /*7c90*/  VIADD R7, R95.reuse, 0x2 ;  /* 0x000000025f077836 */ /* 0x040fe20000000000 */
[----:B------:R-:W-:Y:S01]  /*7ca0*/  SHF.R.U64 R11, R10, 0x3, R82 ;  /* 0x000000030a0b7819 */ /* 0x000fe20000001252 */
[C---:B------:R-:W-:Y:S01]  /*7cb0*/  IMAD.WIDE.U32 R86, R95.reuse, R85, R18 ;  /* 0x000000555f567225 */ /* 0x040fe200078e0012 */
        /* <DEDUP_REMOVED lines=8> */
[----:B------:R-:W-:Y:S02]  /*7d40*/  ISETP.LE.U32.AND.EX P3, PT, R7, R82, P4, P3 ;  /* 0x000000520700720c */ /* 0x000fe40002763130 */
[----:B------:R-:W-:-:S04]  /*7d50*/  IADD3 R11, P2, PT, R4, R11, RZ ;  /* 0x0000000b040b7210 */ /* 0x000fc80007f5e0ff */
[----:B------:R-:W-:Y:S02]  /*7d60*/  IADD3.X R10, PT, PT, R5, R10, R5, P2, P1 ;  /* 0x0000000a050a7210 */ /* 0x000fe400017e2405 */
        /* <DEDUP_REMOVED lines=8> */
[----:B--2---:R-:W2:Y:S01]  /*7df0*/  I2F.U32.RP R9, R85 ;  /* 0x0000005500097306 */ /* 0x004ea20000209000 */
[----:B------:R-:W-:Y:S02]  /*7e00*/  IMAD R5, R95, R85, R18 ;  /* 0x000000555f057224 */ /* 0x000fe400078e0212 */
[----:B------:R-:W-:Y:S02]  /*7e10*/  IMAD.MOV.U32 R10, RZ, RZ, RZ ;  /* 0x000000ffff0a7224 */ /* 0x000fe400078e00ff */
[----:B------:R-:W-:Y:S01]  /*7e20*/  IMAD.MOV.U32 R83, RZ, RZ, RZ ;  /* 0x000000ffff537224 */ /* 0x000fe200078e00ff */
[----:B------:R-:W-:-:S04]  /*7e30*/  IADD3 R5, PT, PT, R4, 0x100, R5 ;  /* 0x0000010004057810 */ /* 0x000fc80007ffe005 */
[----:B------:R-:W-:Y:S01]  /*7e40*/  IADD3 R5, PT, PT, R5, R4, RZ ;  /* 0x0000000405057210 */ /* 0x000fe20007ffe0ff */
[----:B--2---:R-:W2:Y:S02]  /*7e50*/  MUFU.RCP R8, R9 ;  /* 0x0000000900087308 */ /* 0x004ea40000001000 */
[----:B--2---:R-:W-:-:S06]  /*7e60*/  IADD3 R8, PT, PT, R8, 0xffffffe, RZ ;  /* 0x0ffffffe08087810 */ /* 0x004fcc0007ffe0ff */
[----:B------:R-:W2:Y:S02]  /*7e70*/  F2I.FTZ.U32.TRUNC.NTZ R11, R8 ;  /* 0x00000008000b7305 */ /* 0x000ea4000021f000 */
[----:B--2---:R-:W-:-:S05]  /*7e80*/  IADD3 R0, PT, PT, RZ, -R11, RZ ;  /* 0x8000000bff007210 */ /* 0x004fca0007ffe0ff */
        /* <DEDUP_REMOVED lines=13> */
.L_x_65:
[----:B------:R-:W3:Y:S01]  /*7f60*/  LDCU.64 UR4, c[0x0][0x460] ;  /* 0x00008c00ff0477ac */ /* 0x000ee20008000a00 */
[----:B------:R-:W-:Y:S01]  /*7f70*/  IMAD.MOV.U32 R85, RZ, RZ, R5 ;  /* 0x000000ffff557224 */ /* 0x000fe200078e0005 */
[----:B------:R-:W-:Y:S01]  /*7f80*/  MOV R84, 0x7fc0 ;  /* 0x00007fc000547802 */ /* 0x000fe20000000f00 */
[----:B---3--:R-:W-:Y:S01]  /*7f90*/  IMAD.U32 R86, RZ, RZ, UR4 ;  /* 0x00000004ff567e24 */ /* 0x008fe2000f8e00ff */
[----:B--2---:R-:W-:Y:S02]  /*7fa0*/  MOV R83, UR5 ;  /* 0x0000000500537c02 */ /* 0x004fe40008000f00 */
[----:B-1---5:R-:W-:Y:S05]  /*7fb0*/  CALL.REL.NOINC `($__internal_1_$__cuda_sm20_rem_u64) ;  /* 0x00000130007c7944 */ /* 0x022fea0003c00000 */
.L_x_66:
[----:B------:R-:W-:Y:S05]  /*7fc0*/  BSYNC.RECONVERGENT B0 ;  /* 0x0000000000007941 */ /* 0x000fea0003800200 */
.L_x_64:
[----:B------:R-:W1:Y:S01]  /*7fd0*/  LDC.64 R8, c[0x0][0x460] ;  /* 0x00011800ff087b82 */ /* 0x000e620000000a00 */
[----:B------:R-:W2:Y:S01]  /*7fe0*/  LDCU UR4, c[0x0][0x384] ;  /* 0x00007080ff0477ac */ /* 0x000ea20008000800 */
[--C-:B------:R-:W-:Y:S01]  /*7ff0*/  SHF.R.U64 R5, R82, 0x3, R83.reuse ;  /* 0x0000000352057819 */ /* 0x100fe20000001253 */
[----:B------:R-:W-:Y:S01]  /*8000*/  BSSY.RECONVERGENT B0, `(.L_x_67) ;  /* 0x0000042000007945 */ /* 0x000fe20003800200 */
[----:B------:R-:W-:Y:S02]  /*8010*/  SHF.R.U32.HI R0, RZ, 0x3, R83 ;  /* 0x00000003ff007819 */ /* 0x000fe40000011653 */
[----:B------:R-:W-:Y:S02]  /*8020*/  ISETP.LE.U32.AND P2, PT, R90, R5, PT ;  /* 0x000000055a00720c */ /* 0x000fe40003f43070 */
[----:B------:R-:W3:Y:S01]  /*8030*/  LDC.64 R10, c[0x0][0x468] ;  /* 0x00011a00ff0a7b82 */ /* 0x000ee20000000a00 */
[----:B--2---:R-:W-:-:S04]  /*8040*/  ISETP.LT.AND P1, PT, R6, UR4, !P0 ;  /* 0x0000000406007c0c */ /* 0x004fc8000c721270 */
[----:B------:R-:W-:Y:S01]  /*8050*/  ISETP.LE.U32.AND.EX P2, PT, R7, R0, P1, P2 ;  /* 0x000000000700720c */ /* 0x000fe20000f43120 */
[----:B-1----:R-:W-:-:S04]  /*8060*/  IMAD.WIDE.U32 R110, R95, R8, R18 ;  /* 0x000000085f6e7225 */ /* 0x002fc800078e0012 */
[----:B------:R-:W-:Y:S01]  /*8070*/  IMAD R83, R95, R9, RZ ;  /* 0x000000095f537224 */ /* 0x000fe200078e02ff */
[----:B------:R-:W-:-:S03]  /*8080*/  IADD3 R5, P0, PT, R110, UR10, RZ ;  /* 0x0000000a6e057c10 */ /* 0x000fc6000ff1e0ff */
[----:B------:R-:W-:Y:S01]  /*8090*/  IMAD.IADD R104, R111, 0x1, R83 ;  /* 0x000000016f687824 */ /* 0x000fe200078e0253 */
[----:B---3--:R-:W-:-:S04]  /*80a0*/  IADD3 R7, P1, PT, R5, R10, RZ ;  /* 0x0000000a05077210 */ /* 0x008fc80007f3e0ff */
[----:B------:R-:W-:Y:S02]  /*80b0*/  IADD3.X R4, PT, PT, R104, UR11, RZ, P0, !PT ;  /* 0x0000000b68047c10 */ /* 0x000fe400087fe4ff */
[----:B------:R-:W-:-:S04]  /*80c0*/  IADD3 R82, P0, PT, R7, R10, RZ ;  /* 0x0000000a07527210 */ /* 0x000fc80007f1e0ff */
[----:B------:R-:W-:Y:S02]  /*80d0*/  IADD3.X R83, PT, PT, R11, R4, R11, P0, P1 ;  /* 0x000000040b537210 */ /* 0x000fe400007e240b */
[----:B------:R-:W-:-:S03]  /*80e0*/  IADD3 RZ, P1, P0, R10, -UR10, R82 ;  /* 0x8000000a0aff7c10 */ /* 0x000fc6000f83e052 */
[----:B------:R1:W-:Y:S01]  /*80f0*/  @P2 STG.E.64 desc[UR12][R82.64+0x100], R16 ;  /* 0x0001001052002986 */ /* 0x0003e2000c101b0c */
[----:B------:R-:W-:-:S04]  /*8100*/  IADD3.X R0, PT, PT, R11, ~UR11, R83, P1, P0 ;  /* 0x8000000b0b007c10 */ /* 0x000fc80008fe0453 */
[----:B------:R-:W-:-:S04]  /*8110*/  LOP3.LUT R0, R0, R9, RZ, 0xfc, !PT ;  /* 0x0000000900007212 */ /* 0x000fc800078efcff */
[----:B------:R-:W-:-:S13]  /*8120*/  ISETP.NE.U32.AND P0, PT, R0, RZ, PT ;  /* 0x000000ff0000720c */ /* 0x000fda0003f05070 */
[----:B------:R-:W-:Y:S05]  /*8130*/  @P0 BRA `(.L_x_68) ;  /* 0x0000000000680947 */ /* 0x000fea0003800000 */
[----:B------:R-:W2:Y:S01]  /*8140*/  I2F.U32.RP R11, R8 ;  /* 0x00000008000b7306 */ /* 0x000ea20000209000 */
[----:B-1----:R-:W-:Y:S01]  /*8150*/  IMAD R17, R95, R8, R18 ;  /* 0x000000085f117224 */ /* 0x002fe200078e0212 */
[----:B------:R-:W-:Y:S01]  /*8160*/  ISETP.NE.U32.AND P0, PT, R8, RZ, PT ;  /* 0x000000ff0800720c */ /* 0x000fe20003f05070 */
[----:B------:R-:W-:-:S03]  /*8170*/  IMAD.MOV.U32 R82, RZ, RZ, RZ ;  /* 0x000000ffff527224 */ /* 0x000fc600078e00ff */
[----:B------:R-:W-:-:S04]  /*8180*/  IADD3 R17, PT, PT, R10, UR10, R17 ;  /* 0x0000000a0a117c10 */ /* 0x000fc8000fffe011 */
[----:B------:R-:W-:-:S04]  /*8190*/  IADD3 R17, PT, PT, R17, R10, RZ ;  /* 0x0000000a11117210 */ /* 0x000fc80007ffe0ff */
[----:B------:R-:W-:Y:S01]  /*81a0*/  IADD3 R17, PT, PT, R10, -UR10, R17 ;  /* 0x8000000a0a117c10 */ /* 0x000fe2000fffe011 */
[----:B--2---:R-:W1:Y:S02]  /*81b0*/  MUFU.RCP R0, R11 ;  /* 0x0000000b00007308 */ /* 0x004e640000001000 */
[----:B-1----:R-:W-:-:S06]  /*81c0*/  VIADD R0, R0, 0xffffffe ;  /* 0x0ffffffe00007836 */ /* 0x002fcc0000000000 */
[----:B------:R-:W1:Y:S02]  /*81d0*/  F2I.FTZ.U32.TRUNC.NTZ R83, R0 ;  /* 0x0000000000537305 */ /* 0x000e64000021f000 */
[----:B-1----:R-:W-:-:S04]  /*81e0*/  IMAD.MOV R7, RZ, RZ, -R83 ;  /* 0x000000ffff077224 */ /* 0x002fc800078e0a53 */
        /* <DEDUP_REMOVED lines=8> */
[----:B------:R-:W-:Y:S02]  /*8270*/  ISETP.GE.U32.AND P1, PT, R7, R8, PT ;  /* 0x000000080700720c */ /* 0x000fe40003f26070 */
[----:B------:R-:W-:-:S11]  /*8280*/  MOV R7, RZ ;  /* 0x000000ff00077202 */ /* 0x000fd60000000f00 */
[----:B------:R-:W-:Y:S01]  /*8290*/  @P1 VIADD R16, R16, 0x1 ;  /* 0x0000000110101836 */ /* 0x000fe20000000000 */
[----:B------:R-:W-:-:S04]  /*82a0*/  @!P0 LOP3.LUT R16, RZ, R8, RZ, 0x33, !PT ;  /* 0x00000008ff108212 */ /* 0x000fc800078e33ff */
[----:B------:R-:W-:-:S05]  /*82b0*/  IADD3 R11, PT, PT, -R16, RZ, RZ ;  /* 0x000000ff100b7210 */ /* 0x000fca0007ffe1ff */
[----:B------:R-:W-:Y:S01]  /*82c0*/  IMAD R82, R8, R11, R17 ;  /* 0x0000000b08527224 */ /* 0x000fe200078e0211 */
[----:B------:R-:W-:Y:S05]  /*82d0*/  BRA `(.L_x_69) ;  /* 0x0000000000507947 */ /* 0x000fea0003800000 */
.L_x_68:
[----:B------:R-:W2:Y:S01]  /*82e0*/  LDCU.64 UR4, c[0x0][0x460] ;  /* 0x00008c00ff0477ac */ /* 0x000ea20008000a00 */
[----:B------:R-:W-:Y:S02]  /*82f0*/  IADD3 R10, P1, P0, R10, -UR10, R82 ;  /* 0x8000000a0a0a7c10 */ /* 0x000fe4000f83e052 */
[----:B------:R-:W-:Y:S02]  /*8300*/  MOV R88, 0x8370 ;  /* 0x0000837000587802 */ /* 0x000fe40000000f00 */
[----:B------:R-:W-:Y:S02]  /*8310*/  IADD3.X R11, PT, PT, R11, ~UR11, R83, P1, P0 ;  /* 0x8000000b0b0b7c10 */ /* 0x000fe40008fe0453 */
[----:B------:R-:W-:-:S03]  /*8320*/  MOV R0, R10 ;  /* 0x0000000a00007202 */ /* 0x000fc60000000f00 */
[----:B-1----:R-:W-:Y:S02]  /*8330*/  IMAD.MOV.U32 R83, RZ, RZ, R11 ;  /* 0x000000ffff537224 */ /* 0x002fe400078e000b */
[----:B--2---:R-:W-:Y:S02]  /*8340*/  IMAD.U32 R89, RZ, RZ, UR4 ;  /* 0x00000004ff597e24 */ /* 0x004fe4000f8e00ff */
[----:B------:R-:W-:Y:S02]  /*8350*/  IMAD.U32 R87, RZ, RZ, UR5 ;  /* 0x00000005ff577e24 */ /* 0x000fe4000f8e00ff */
        /* <DEDUP_REMOVED lines=12> */
.L_x_69:
[----:B------:R-:W-:Y:S05]  /*8420*/  BSYNC.RECONVERGENT B0 ;  /* 0x0000000000007941 */ /* 0x000fea0003800200 */
.L_x_67:
[----:B------:R-:W1:Y:S01]  /*8430*/  LDC.64 R10, c[0x0][0x468] ;  /* 0x00011a00ff0a7b82 */ /* 0x000e620000000a00 */
[----:B------:R-:W2:Y:S01]  /*8440*/  LDCU.64 UR4, c[0x0][0x380] ;  /* 0x00007000ff0477ac */ /* 0x000ea20008000a00 */
[--C-:B------:R-:W-:Y:S01]  /*8450*/  SHF.R.U64 R17, R82, 0x3, R7.reuse ;  /* 0x0000000352117819 */ /* 0x100fe20000001207 */
[----:B------:R-:W-:Y:S01]  /*8460*/  VIADD R0, R95, 0x3 ;  /* 0x000000035f007836 */ /* 0x000fe20000000000 */
[----:B------:R-:W-:Y:S02]  /*8470*/  BSSY.RECONVERGENT B0, `(.L_x_70) ;  /* 0x0000030000007945 */ /* 0x000fe40003800200 */
[----:B------:R-:W-:Y:S02]  /*8480*/  ISETP.LE.U32.AND P3, PT, R16, R17, PT ;  /* 0x000000111000720c */ /* 0x000fe40003f63070 */
[----:B--2---:R-:W-:Y:S02]  /*8490*/  ISETP.GE.AND P0, PT, R0, UR4, PT ;  /* 0x0000000400007c0c */ /* 0x004fe4000bf06270 */
[----:B------:R-:W-:-:S02]  /*84a0*/  SHF.R.U32.HI R0, RZ, 0x3, R7 ;  /* 0x00000003ff007819 */ /* 0x000fc40000011607 */
[----:B------:R-:W-:Y:S02]  /*84b0*/  ISETP.LT.AND P4, PT, R93, UR5, !P0 ;  /* 0x000000055d007c0c */ /* 0x000fe4000c781270 */
[----:B-1----:R-:W-:Y:S02]  /*84c0*/  IADD3 R111, P2, PT, R110, R10, RZ ;  /* 0x0000000a6e6f7210 */ /* 0x002fe40007f5e0ff */
[----:B------:R-:W-:Y:S02]  /*84d0*/  SHF.R.S32.HI R7, RZ, 0x1f, R16 ;  /* 0x0000001fff077819 */ /* 0x000fe40000011410 */
[----:B------:R-:W-:Y:S02]  /*84e0*/  IADD3 R17, P1, PT, R10, R111, RZ ;  /* 0x0000006f0a117210 */ /* 0x000fe40007f3e0ff */
[----:B------:R-:W-:Y:S02]  /*84f0*/  ISETP.LE.U32.AND.EX P3, PT, R7, R0, P4, P3 ;  /* 0x000000000700720c */ /* 0x000fe40002763130 */
[----:B------:R-:W-:-:S02]  /*8500*/  IADD3.X R104, PT, PT, R11, R104, R11, P1, P2 ;  /* 0x000000680b687210 */ /* 0x000fc40000fe440b */
[----:B------:R-:W-:-:S05]  /*8510*/  IADD3 R17, P1, PT, R17, R10, RZ ;  /* 0x0000000a11117210 */ /* 0x000fca0007f3e0ff */
        /* <DEDUP_REMOVED lines=10> */
[----:B------:R-:W-:Y:S02]  /*85c0*/  IMAD R19, R95, R8, R18 ;  /* 0x000000085f137224 */ /* 0x000fe400078e0212 */
[----:B-1----:R-:W-:Y:S02]  /*85d0*/  IMAD.MOV.U32 R14, RZ, RZ, RZ ;  /* 0x000000ffff0e7224 */ /* 0x002fe400078e00ff */
[----:B------:R-:W-:Y:S01]  /*85e0*/  IMAD.MOV.U32 R83, RZ, RZ, RZ ;  /* 0x000000ffff537224 */ /* 0x000fe200078e00ff */
[----:B------:R-:W-:-:S04]  /*85f0*/  IADD3 R19, PT, PT, R10, 0x100, R19 ;  /* 0x000001000a137810 */ /* 0x000fc80007ffe013 */
[----:B------:R-:W-:Y:S01]  /*8600*/  LEA R19, R10, R19, 0x1 ;  /* 0x000000130a137211 */ /* 0x000fe200078e08ff */
[----:B--2---:R-:W1:Y:S02]  /*8610*/  MUFU.RCP R9, R11 ;  /* 0x0000000b00097308 */ /* 0x004e640000001000 */
[----:B-1----:R-:W-:-:S06]  /*8620*/  IADD3 R9, PT, PT, R9, 0xffffffe, RZ ;  /* 0x0ffffffe09097810 */ /* 0x002fcc0007ffe0ff */
[----:B------:R-:W1:Y:S02]  /*8630*/  F2I.FTZ.U32.TRUNC.NTZ R15, R9 ;  /* 0x00000009000f7305 */ /* 0x000e64000021f000 */
[----:B-1----:R-:W-:-:S05]  /*8640*/  IADD3 R0, PT, PT, RZ, -R15, RZ ;  /* 0x8000000fff007210 */ /* 0x002fca0007ffe0ff */
        /* <DEDUP_REMOVED lines=13> */
.L_x_71:
[----:B------:R-:W2:Y:S01]  /*8720*/  LDCU.64 UR4, c[0x0][0x460] ;  /* 0x00008c00ff0477ac */ /* 0x000ea20008000a00 */
[----:B------:R-:W-:Y:S01]  /*8730*/  MOV R84, 0x8770 ;  /* 0x0000877000547802 */ /* 0x000fe20000000f00 */
[----:B--2---:R-:W-:Y:S01]  /*8740*/  IMAD.U32 R86, RZ, RZ, UR4 ;  /* 0x00000004ff567e24 */ /* 0x004fe2000f8e00ff */
[----:B-1----:R-:W-:Y:S02]  /*8750*/  MOV R83, UR5 ;  /* 0x0000000500537c02 */ /* 0x002fe40008000f00 */
[----:B-----5:R-:W-:Y:S05]  /*8760*/  CALL.REL.NOINC `($__internal_1_$__cuda_sm20_rem_u64) ;  /* 0x0000012800907944 */ /* 0x020fea0003c00000 */
.L_x_72:
[----:B------:R-:W-:Y:S05]  /*8770*/  BSYNC.RECONVERGENT B0 ;  /* 0x0000000000007941 */ /* 0x000fea0003800200 */
.L_x_70:
[----:B------:R-:W1:Y:S01]  /*8780*/  LDC.64 R8, c[0x0][0x468] ;  /* 0x00011a00ff087b82 */ /* 0x000e620000000a00 */
[----:B------:R-:W2:Y:S01]  /*8790*/  LDCU UR26, c[0x0][0x384] ;  /* 0x00007080ff1a77ac */ /* 0x000ea20008000800 */
[--C-:B------:R-:W-:Y:S02]  /*87a0*/  SHF.R.U64 R11, R82, 0x3, R83.reuse ;  /* 0x00000003520b7819 */ /* 0x100fe40000001253 */
[----:B------:R-:W-:Y:S02]  /*87b0*/  SHF.R.U32.HI R0, RZ, 0x3, R83 ;  /* 0x00000003ff007819 */ /* 0x000fe40000011653 */
[----:B------:R-:W-:Y:S02]  /*87c0*/  ISETP.LE.U32.AND P2, PT, R16, R11, PT ;  /* 0x0000000b1000720c */ /* 0x000fe40003f43070 */
[----:B--2---:R-:W-:-:S04]  /*87d0*/  ISETP.LT.AND P3, PT, R6, UR26, !P0 ;  /* 0x0000001a06007c0c */ /* 0x004fc8000c761270 */
[----:B------:R-:W-:Y:S02]  /*87e0*/  ISETP.LE.U32.AND.EX P3, PT, R7, R0, P3, P2 ;  /* 0x000000000700720c */ /* 0x000fe40001f63120 */
[----:B-1----:R-:W-:-:S04]  /*87f0*/  IADD3 R5, P1, PT, R5, R8, RZ ;  /* 0x0000000805057210 */ /* 0x002fc80007f3e0ff */
[----:B------:R-:W-:-:S04]  /*8800*/  IADD3 R5, P0, PT, R5, R8, RZ ;  /* 0x0000000805057210 */ /* 0x000fc80007f1e0ff */
[----:B------:R-:W-:Y:S02]  /*8810*/  IADD3 R8, P2, PT, R8, R5, RZ ;  /* 0x0000000508087210 */ /* 0x000fe40007f5e0ff */
[----:B------:R-:W-:-:S05]  /*8820*/  IADD3.X R4, PT, PT, R9, R4, R9, P0, P1 ;  /* 0x0000000409047210 */ /* 0x000fca00007e2409 */
[----:B------:R-:W-:-:S05]  /*8830*/  IMAD.X R9, R9, 0x1, R4, P2 ;  /* 0x0000000109097824 */ /* 0x000fca00010e0604 */
[----:B------:R3:W-:Y:S02]  /*8840*/  @P3 STG.E.64 desc[UR12][R8.64+0x100], R12 ;  /* 0x0001000c08003986 */ /* 0x0007e4000c101b0c */
.L_x_48:
[----:B------:R-:W-:Y:S05]  /*8850*/  BSYNC.RECONVERGENT B1 ;  /* 0x0000000000017941 */ /* 0x000fea0003800200 */
.L_x_46:
[----:B------:R-:W4:Y:S01]  /*8860*/  S2UR UR24, SR_CTAID.Y ;  /* 0x00000000001879c3 */ /* 0x000f220000002600 */
[----:B------:R-:W2:Y:S01]  /*8870*/  LDCU UR6, c[0x0][0x398] ;  /* 0x00007300ff0677ac */ /* 0x000ea20008000800 */
[----:B------:R-:W-:Y:S01]  /*8880*/  IADD3 R102, P0, PT, R102, UR16, RZ ;  /* 0x0000001066667c10 */ /* 0x000fe2000ff1e0ff */
[----:B------:R-:W-:Y:S01]  /*8890*/  BSSY.RECONVERGENT B1, `(.L_x_73) ;  /* 0x00001b1000017945 */ /* 0x000fe20003800200 */
[----:B-1----:R-:W-:Y:S01]  /*88a0*/  VIADD R4, R93, 0x20 ;  /* 0x000000205d047836 */ /* 0x002fe20000000000 */
[----:B------:R-:W-:Y:S01]  /*88b0*/  UMOV UR5, 0xffffffff ;  /* 0xffffffff00057882 */ /* 0x000fe20000000000 */
[----:B------:R-:W-:Y:S01]  /*88c0*/  VIADD R5, R95, 0x8 ;  /* 0x000000085f057836 */ /* 0x000fe20000000000 */
[----:B------:R-:W-:Y:S01]  /*88d0*/  IADD3.X R103, PT, PT, R103, UR17, RZ, P0, !PT ;  /* 0x0000001167677c10 */ /* 0x000fe200087fe4ff */
[----:B--2---:R-:W-:-:S04]  /*88e0*/  USHF.L.U32 UR5, UR5, UR6, URZ ;  /* 0x0000000605057299 */ /* 0x004fc800080006ff */
[----:B------:R-:W-:Y:S02]  /*88f0*/  ULOP3.LUT UR5, UR14, UR5, URZ, 0x30, !UPT ;  /* 0x000000050e057292 */ /* 0x000fe4000f8e30ff */
[----:B----4-:R-:W-:Y:S02]  /*8900*/  USHF.L.U32 UR4, UR24, UR6, URZ ;  /* 0x0000000618047299 */ /* 0x010fe400080006ff */
[----:B------:R-:W-:Y:S02]  /*8910*/  USHF.R.U32.HI UR6, URZ, UR6, UR14 ;  /* 0x00000006ff067299 */ /* 0x000fe4000801160e */
[----:B------:R-:W-:Y:S02]  /*8920*/  UIADD3 UR4, UPT, UPT, UR4, UR5, URZ ;  /* 0x0000000504047290 */ /* 0x000fe4000fffe0ff */
[----:B------:R-:W-:Y:S02]  /*8930*/  ULEA UR6, UR6, 0x80, 0x7 ;  /* 0x0000008006067891 */ /* 0x000fe4000f8e38ff */
[----:B------:R-:W-:-:S04]  /*8940*/  USHF.L.U32 UR4, UR4, 0x6, URZ ;  /* 0x0000000604047899 */ /* 0x000fc800080006ff */
[----:B------:R-:W-:-:S09]  /*8950*/  UISETP.GT.AND UP0, UPT, UR6, UR4, UPT ;  /* 0x000000040600728c */ /* 0x000fd2000bf04270 */
[----:B------:R-:W-:Y:S05]  /*8960*/  BRA.U !UP0, `(.L_x_74) ;  /* 0x0000001908047547 */ /* 0x000fea000b800000 */
[----:B------:R-:W-:Y:S01]  /*8970*/  IADD3 R10, P0, PT, R102, -UR8, RZ ;  /* 0x80000008660a7c10 */ /* 0x000fe2000ff1e0ff */
[----:B------:R-:W-:Y:S03]  /*8980*/  BSSY.RECONVERGENT B0, `(.L_x_75) ;  /* 0x0000029000007945 */ /* 0x000fe60003800200 */
[----:B------:R-:W-:-:S04]  /*8990*/  IADD3.X R11, PT, PT, R103, ~UR9, RZ, P0, !PT ;  /* 0x80000009670b7c10 */ /* 0x000fc800087fe4ff */
[----:B------:R-:W-:-:S04]  /*89a0*/  LOP3.LUT R0, R11, UR21, RZ, 0xfc, !PT ;  /* 0x000000150b007c12 */ /* 0x000fc8000f8efcff */
[----:B------:R-:W-:-:S13]  /*89b0*/  ISETP.NE.U32.AND P0, PT, R0, RZ, PT ;  /* 0x000000ff0000720c */ /* 0x000fda0003f05070 */
[----:B------:R-:W-:Y:S05]  /*89c0*/  @P0 BRA `(.L_x_76) ;  /* 0x0000000000580947 */ /* 0x000fea0003800000 */
[----:B---3--:R-:W1:Y:S01]  /*89d0*/  I2F.U32.RP R8, UR20 ;  /* 0x0000001400087d06 */ /* 0x008e620008209000 */
        /* <DEDUP_REMOVED lines=21> */
.L_x_76:
[----:B------:R-:W-:Y:S01]  /*8b30*/  IMAD.MOV.U32 R0, RZ, RZ, R10 ;  /* 0x000000ffff007224 */ /* 0x000fe200078e000a */
[----:B------:R-:W-:Y:S01]  /*8b40*/  MOV R89, UR20 ;  /* 0x0000001400597c02 */ /* 0x000fe20008000f00 */
[----:B------:R-:W-:Y:S01]  /*8b50*/  IMAD.MOV.U32 R83, RZ, RZ, R11 ;  /* 0x000000ffff537224 */ /* 0x000fe200078e000b */
[----:B------:R-:W-:Y:S02]  /*8b60*/  MOV R87, UR21 ;  /* 0x0000001500577c02 */ /* 0x000fe40008000f00 */
[----:B------:R-:W-:Y:S02]  /*8b70*/  MOV R88, 0x8b90 ;  /* 0x00008b9000587802 */ /* 0x000fe40000000f00 */
[----:B---3-5:R-:W-:Y:S05]  /*8b80*/  CALL.REL.NOINC `($__internal_0_$__cuda_sm20_div_u64) ;  /* 0x0000012000747944 */ /* 0x028fea0003c00000 */
        /* <DEDUP_REMOVED lines=8> */
.L_x_77:
[----:B------:R-:W-:Y:S05]  /*8c10*/  BSYNC.RECONVERGENT B0 ;  /* 0x0000000000007941 */ /* 0x000fea0003800200 */
.L_x_75:
[----:B------:R-:W1:Y:S01]  /*8c20*/  LDCU.64 UR4, c[0x0][0x380] ;  /* 0x00007000ff0477ac */ /* 0x000e620008000a00 */
[--C-:B------:R-:W-:Y:S02]  /*8c30*/  SHF.R.U64 R6, R6, 0x3, R7.reuse ;  /* 0x0000000306067819 */ /* 0x100fe40000001207 */
        /* <DEDUP_REMOVED lines=33> */
.L_x_79:
[----:B------:R-:W-:Y:S01]  /*8e50*/  IMAD.MOV.U32 R87, RZ, RZ, R7 ;  /* 0x000000ffff577224 */ /* 0x000fe200078e0007 */
[----:B------:R-:W-:Y:S01]  /*8e60*/  MOV R86, UR20 ;  /* 0x0000001400567c02 */ /* 0x000fe20008000f00 */
[----:B------:R-:W-:Y:S01]  /*8e70*/  IMAD.MOV.U32 R85, RZ, RZ, R6 ;  /* 0x000000ffff557224 */ /* 0x000fe200078e0006 */
[----:B------:R-:W-:Y:S02]  /*8e80*/  MOV R83, UR21 ;  /* 0x0000001500537c02 */ /* 0x000fe40008000f00 */
[----:B------:R-:W-:Y:S02]  /*8e90*/  MOV R84, 0x8eb0 ;  /* 0x00008eb000547802 */ /* 0x000fe40000000f00 */
[----:B----45:R-:W-:Y:S05]  /*8ea0*/  CALL.REL.NOINC `($__internal_1_$__cuda_sm20_rem_u64) ;  /* 0x0000012000c07944 */ /* 0x030fea0003c00000 */
.L_x_80:
[----:B------:R-:W-:Y:S05]  /*8eb0*/  BSYNC.RECONVERGENT B0 ;  /* 0x0000000000007941 */ /* 0x000fea0003800200 */
.L_x_78:
[----:B------:R-:W1:Y:S01]  /*8ec0*/  LDCU.64 UR4, c[0x0][0x380] ;  /* 0x00007000ff0477ac */ /* 0x000e620008000a00 */
[--C-:B------:R-:W-:Y:S02]  /*8ed0*/  SHF.R.U64 R0, R82, 0x3, R83.reuse ;  /* 0x0000000352007819 */ /* 0x100fe40000001253 */
[----:B------:R-:W-:Y:S02]  /*8ee0*/  SHF.R.U32.HI R11, RZ, 0x3, R83 ;  /* 0x00000003ff0b7819 */ /* 0x000fe40000011653 */
[----:B------:R-:W-:Y:S02]  /*8ef0*/  ISETP.LE.U32.AND P0, PT, R9, R0, PT ;  /* 0x000000000900720c */ /* 0x000fe40003f03070 */
[----:B-1----:R-:W-:-:S04]  /*8f00*/  ISETP.GE.AND P1, PT, R4, UR5, PT ;  /* 0x0000000504007c0c */ /* 0x002fc8000bf26270 */
[----:B------:R-:W-:-:S04]  /*8f10*/  ISETP.LT.AND P2, PT, R5, UR4, !P1 ;  /* 0x0000000405007c0c */ /* 0x000fc8000cf41270 */
        /* <DEDUP_REMOVED lines=34> */
.L_x_82:
        /* <DEDUP_REMOVED lines=14> */
.L_x_83:
[----:B------:R-:W-:Y:S05]  /*9220*/  BSYNC.RECONVERGENT B0 ;  /* 0x0000000000007941 */ /* 0x000fea0003800200 */
.L_x_81:
[----:B------:R-:W1:Y:S01]  /*9230*/  LDCU.64 UR4, c[0x0][0x380] ;  /* 0x00007000ff0477ac */ /* 0x000e620008000a00 */
[----:B------:R-:W-:Y:S01]  /*9240*/  SHF.R.U64 R13, R11, 0x3, R0 ;  /* 0x000000030b0d7819 */ /* 0x000fe20000001200 */
[----:B------:R-:W-:Y:S01]  /*9250*/  VIADD R11, R95, 0x9 ;  /* 0x000000095f0b7836 */ /* 0x000fe20000000000 */
[----:B------:R-:W-:Y:S02]  /*9260*/  SHF.R.S32.HI R10, RZ, 0x1f, R12 ;  /* 0x0000001fff0a7819 */ /* 0x000fe4000001140c */
[----:B------:R-:W-:Y:S02]  /*9270*/  ISETP.LE.U32.AND P2, PT, R12, R13, PT ;  /* 0x0000000d0c00720c */ /* 0x000fe40003f43070 */
[----:B------:R-:W-:Y:S02]  /*9280*/  SHF.R.U32.HI R13, RZ, 0x3, R0 ;  /* 0x00000003ff0d7819 */ /* 0x000fe40000011600 */
        /* <DEDUP_REMOVED lines=30> */
.L_x_85:
[----:B------:R-:W-:Y:S01]  /*9470*/  IMAD.MOV.U32 R87, RZ, RZ, R7 ;  /* 0x000000ffff577224 */ /* 0x000fe200078e0007 */
[----:B------:R-:W-:Y:S01]  /*9480*/  MOV R86, UR20 ;  /* 0x0000001400567c02 */ /* 0x000fe20008000f00 */
[----:B------:R-:W-:Y:S01]  /*9490*/  IMAD.MOV.U32 R85, RZ, RZ, R6 ;  /* 0x000000ffff557224 */ /* 0x000fe200078e0006 */
[----:B------:R-:W-:Y:S02]  /*94a0*/  MOV R83, UR21 ;  /* 0x0000001500537c02 */ /* 0x000fe40008000f00 */
[----:B------:R-:W-:Y:S02]  /*94b0*/  MOV R84, 0x94d0 ;  /* 0x000094d000547802 */ /* 0x000fe40000000f00 */
[----:B----45:R-:W-:Y:S05]  /*94c0*/  CALL.REL.NOINC `($__internal_1_$__cuda_sm20_rem_u64) ;  /* 0x0000011c00387944 */ /* 0x030fea0003c00000 */
.L_x_86:
[----:B------:R-:W-:Y:S05]  /*94d0*/  BSYNC.RECONVERGENT B0 ;  /* 0x0000000000007941 */ /* 0x000fea0003800200 */
.L_x_84:
[----:B------:R-:W1:Y:S01]  /*94e0*/  LDCU UR4, c[0x0][0x380] ;  /* 0x00007000ff0477ac */ /* 0x000e620008000800 */
[--C-:B------:R-:W-:Y:S02]  /*94f0*/  SHF.R.U64 R15, R82, 0x3, R83.reuse ;  /* 0x00000003520f7819 */ /* 0x100fe40000001253 */
        /* <DEDUP_REMOVED lines=16> */
[----:B------:R-:W-:-:S07]  /*9600*/  ISETP.NE.U32.AND P1, PT, RZ, UR20, PT ;  /* 0x00000014ff007c0c */ /* 0x000fce000bf25070 */
[----:B-1----:R-:W1:Y:S02]  /*9610*/  MUFU.RCP R12, R14 ;  /* 0x0000000e000c7308 */ /* 0x002e640000001000 */
[----:B-1----:R-:W-:-:S06]  /*9620*/  IADD3 R12, PT, PT, R12, 0xffffffe, RZ ;  /* 0x0ffffffe0c0c7810 */ /* 0x002fcc0007ffe0ff */
[----:B------:R-:W1:Y:S02]  /*9630*/  F2I.FTZ.U32.TRUNC.NTZ R13, R12 ;  /* 0x0000000c000d7305 */ /* 0x000e64000021f000 */
[----:B-1----:R-:W-:Y:S01]  /*9640*/  IMAD.MOV R0, RZ, RZ, -R13 ;  /* 0x000000ffff007224 */ /* 0x002fe200078e0a0d */
[----:B------:R-:W-:-:S03]  /*9650*/  MOV R12, RZ ;  /* 0x000000ff000c7202 */ /* 0x000fc60000000f00 */
[----:B------:R-:W-:-:S04]  /*9660*/  IMAD R0, R0, UR20, RZ ;  /* 0x0000001400007c24 */ /* 0x000fc8000f8e02ff */
[----:B------:R-:W-:-:S06]  /*9670*/  IMAD.HI.U32 R11, R13, R0, R12 ;  /* 0x000000000d0b7227 */ /* 0x000fcc00078e000c */
[----:B------:R-:W-:-:S04]  /*9680*/  IMAD.HI.U32 R11, R11, R10, RZ ;  /* 0x0000000a0b0b7227 */ /* 0x000fc800078e00ff */
[----:B------:R-:W-:-:S04]  /*9690*/  IMAD.MOV R13, RZ, RZ, -R11 ;  /* 0x000000ffff0d7224 */ /* 0x000fc800078e0a0b */
[----:B------:R-:W-:-:S05]  /*96a0*/  IMAD R13, R13, UR20, R10 ;  /* 0x000000140d0d7c24 */ /* 0x000fca000f8e020a */
[----:B------:R-:W-:-:S13]  /*96b0*/  ISETP.GE.U32.AND P3, PT, R13, UR20, PT ;  /* 0x000000140d007c0c */ /* 0x000fda000bf66070 */
[----:B------:R-:W-:Y:S01]  /*96c0*/  @P3 IADD3 R13, PT, PT, R13, -UR20, RZ ;  /* 0x800000140d0d3c10 */ /* 0x000fe2000fffe0ff */
[----:B------:R-:W-:-:S03]  /*96d0*/  @P3 VIADD R11, R11, 0x1 ;  /* 0x000000010b0b3836 */ /* 0x000fc60000000000 */
[----:B------:R-:W-:-:S13]  /*96e0*/  ISETP.GE.U32.AND P2, PT, R13, UR20, PT ;  /* 0x000000140d007c0c */ /* 0x000fda000bf46070 */
[----:B------:R-:W-:Y:S02]  /*96f0*/  @P2 IADD3 R11, PT, PT, R11, 0x1, RZ ;  /* 0x000000010b0b2810 */ /* 0x000fe40007ffe0ff */
[----:B------:R-:W-:-:S04]  /*9700*/  @!P1 LOP3.LUT R11, RZ, UR20, RZ, 0x33, !PT ;  /* 0x00000014ff0b9c12 */ /* 0x000fc8000f8e33ff */
[----:B------:R-:W-:-:S05]  /*9710*/  IADD3 R13, PT, PT, -R11, RZ, RZ ;  /* 0x000000ff0b0d7210 */ /* 0x000fca0007ffe1ff */
[----:B------:R-:W-:Y:S01]  /*9720*/  IMAD R10, R13, UR20, R10 ;  /* 0x000000140d0a7c24 */ /* 0x000fe2000f8e020a */
[----:B------:R-:W-:Y:S05]  /*9730*/  BRA `(.L_x_89) ;  /* 0x0000000000387947 */ /* 0x000fea0003800000 */
.L_x_88:
[----:B------:R-:W-:Y:S01]  /*9740*/  IMAD.MOV.U32 R0, RZ, RZ, R10 ;  /* 0x000000ffff007224 */ /* 0x000fe200078e000a */
[----:B------:R-:W-:Y:S01]  /*9750*/  MOV R89, UR20 ;  /* 0x0000001400597c02 */ /* 0x000fe20008000f00 */
[----:B------:R-:W-:Y:S01]  /*9760*/  IMAD.MOV.U32 R83, RZ, RZ, R11 ;  /* 0x000000ffff537224 */ /* 0x000fe200078e000b */
[----:B------:R-:W-:Y:S02]  /*9770*/  MOV R87, UR21 ;  /* 0x0000001500577c02 */ /* 0x000fe40008000f00 */
[----:B------:R-:W-:Y:S02]  /*9780*/  MOV R88, 0x97a0 ;  /* 0x000097a000587802 */ /* 0x000fe40000000f00 */
[----:B----45:R-:W-:Y:S05]  /*9790*/  CALL.REL.NOINC `($__internal_0_$__cuda_sm20_div_u64) ;  /* 0x0000011400707944 */ /* 0x030fea0003c00000 */
[----:B------:R-:W-:-:S04]  /*97a0*/  IADD3 R13, P1, PT, RZ, -R83, RZ ;  /* 0x80000053ff0d7210 */ /* 0x000fc80007f3e0ff */
[----:B------:R-:W-:Y:S01]  /*97b0*/  IADD3.X R0, PT, PT, RZ, ~R85, RZ, P1, !PT ;  /* 0x80000055ff007210 */ /* 0x000fe20000ffe4ff */
[----:B------:R-:W-:Y:S01]  /*97c0*/  IMAD.WIDE.U32 R14, R13, UR20, R10 ;  /* 0x000000140d0e7c25 */ /* 0x000fe2000f8e000a */
[----:B------:R-:W-:-:S03]  /*97d0*/  MOV R11, R83 ;  /* 0x00000053000b7202 */ /* 0x000fc60000000f00 */
[----:B------:R-:W-:Y:S01]  /*97e0*/  IMAD R0, R0, UR20, RZ ;  /* 0x0000001400007c24 */ /* 0x000fe2000f8e02ff */
[----:B------:R-:W-:-:S03]  /*97f0*/  MOV R10, R14 ;  /* 0x0000000e000a7202 */ /* 0x000fc60000000f00 */
[----:B------:R-:W-:-:S05]  /*9800*/  IMAD R0, R13, UR21, R0 ;  /* 0x000000150d007c24 */ /* 0x000fca000f8e0200 */
[----:B------:R-:W-:Y:S02]  /*9810*/  IADD3 R12, PT, PT, R0, R15, RZ ;  /* 0x0000000f000c7210 */ /* 0x000fe40007ffe0ff */
.L_x_89:
[----:B------:R-:W-:Y:S05]  /*9820*/  BSYNC.RECONVERGENT B0 ;  /* 0x0000000000007941 */ /* 0x000fea0003800200 */
.L_x_87:
[----:B------:R-:W1:Y:S01]  /*9830*/  LDCU UR4, c[0x0][0x380] ;  /* 0x00007000ff0477ac */ /* 0x000e620008000800 */
[--C-:B------:R-:W-:Y:S01]  /*9840*/  SHF.R.U64 R10, R10, 0x3, R12.reuse ;  /* 0x000000030a0a7819 */ /* 0x100fe2000000120c */
[----:B------:R-:W-:Y:S01]  /*9850*/  VIADD R0, R95, 0xa ;  /* 0x0000000a5f007836 */ /* 0x000fe20000000000 */
[----:B------:R-:W-:Y:S02]  /*9860*/  SHF.R.U32.HI R13, RZ, 0x3, R12 ;  /* 0x00000003ff0d7819 */ /* 0x000fe4000001160c */
[----:B------:R-:W-:Y:S02]  /*9870*/  ISETP.LE.U32.AND P1, PT, R11, R10, PT ;  /* 0x0000000a0b00720c */ /* 0x000fe40003f23070 */
[----:B------:R-:W-:Y:S02]  /*9880*/  SHF.R.S32.HI R10, RZ, 0x1f, R11 ;  /* 0x0000001fff0a7819 */ /* 0x000fe4000001140b */
[----:B-1----:R-:W-:-:S04]  /*9890*/  ISETP.LT.AND P0, PT, R0, UR4, !P0 ;  /* 0x0000000400007c0c */ /* 0x002fc8000c701270 */
[----:B------:R-:W-:-:S13]  /*98a0*/  ISETP.LE.U32.AND.EX P0, PT, R10, R13, P0, P1 ;  /* 0x0000000d0a00720c */ /* 0x000fda0000703110 */
[----:B------:R1:W4:Y:S01]  /*98b0*/  @P0 LDG.E.LTC128B.64 R72, desc[UR12][R8.64] ;  /* 0x0000000c08480981 */ /* 0x000322000c1e1b20 */
[----:B------:R-:W-:Y:S01]  /*98c0*/  IADD3 R7, P0, PT, R7, UR18, RZ ;  /* 0x0000001207077c10 */ /* 0x000fe2000ff1e0ff */
[----:B------:R-:W-:Y:S03]  /*98d0*/  BSSY.RECONVERGENT B0, `(.L_x_90) ;  /* 0x0000020000007945 */ /* 0x000fe60003800200 */
[----:B------:R-:W-:Y:S02]  /*98e0*/  IADD3.X R6, PT, PT, R6, UR19, RZ, P0, !PT ;  /* 0x0000001306067c10 */ /* 0x000fe400087fe4ff */
[----:B------:R-:W-:Y:S02]  /*98f0*/  ISETP.GE.AND P0, PT, R0, UR4, PT ;  /* 0x0000000400007c0c */ /* 0x000fe4000bf06270 */
        /* <DEDUP_REMOVED lines=23> */
.L_x_91:
[----:B------:R-:W-:Y:S01]  /*9a70*/  IMAD.MOV.U32 R87, RZ, RZ, R7 ;  /* 0x000000ffff577224 */ /* 0x000fe200078e0007 */
[----:B------:R-:W-:Y:S01]  /*9a80*/  MOV R86, UR20 ;  /* 0x0000001400567c02 */ /* 0x000fe20008000f00 */
[----:B------:R-:W-:Y:S01]  /*9a90*/  IMAD.MOV.U32 R85, RZ, RZ, R6 ;  /* 0x000000ffff557224 */ /* 0x000fe200078e0006 */
[----:B------:R-:W-:Y:S02]  /*9aa0*/  MOV R83, UR21 ;  /* 0x0000001500537c02 */ /* 0x000fe40008000f00 */
[----:B------:R-:W-:Y:S02]  /*9ab0*/  MOV R84, 0x9ad0 ;  /* 0x00009ad000547802 */ /* 0x000fe40000000f00 */
[----:B----45:R-:W-:Y:S05]  /*9ac0*/  CALL.REL.NOINC `($__internal_1_$__cuda_sm20_rem_u64) ;  /* 0x0000011400b87944 */ /* 0x030fea0003c00000 */
.L_x_92:
[----:B------:R-:W-:Y:S05]  /*9ad0*/  BSYNC.RECONVERGENT B0 ;  /* 0x0000000000007941 */ /* 0x000fea0003800200 */
.L_x_90:
        /* <DEDUP_REMOVED lines=39> */
.L_x_94:
        /* <DEDUP_REMOVED lines=14> */
.L_x_95:
[----:B------:R-:W-:Y:S05]  /*9e30*/  BSYNC.RECONVERGENT B0 ;  /* 0x0000000000007941 */ /* 0x000fea0003800200 */
.L_x_93:
[----:B------:R-:W1:Y:S01]  /*9e40*/  LDCU.64 UR4, c[0x0][0x380] ;  /* 0x00007000ff0477ac */ /* 0x000e620008000a00 */
[----:B------:R-:W-:Y:S01]  /*9e50*/  VIADD R12, R95, 0xb ;  /* 0x0000000b5f0c7836 */ /* 0x000fe20000000000 */
        /* <DEDUP_REMOVED lines=34> */
.L_x_97:
[----:B------:R-:W-:Y:S01]  /*a080*/  IMAD.U32 R86, RZ, RZ, UR20 ;  /* 0x00000014ff567e24 */ /* 0x000fe2000f8e00ff */
[----:B------:R-:W-:Y:S02]  /*a090*/  MOV R83, UR21 ;  /* 0x0000001500537c02 */ /* 0x000fe40008000f00 */
[----:B------:R-:W-:Y:S02]  /*a0a0*/  MOV R84, 0xa0c0 ;  /* 0x0000a0c000547802 */ /* 0x000fe40000000f00 */
[----:B----45:R-:W-:Y:S05]  /*a0b0*/  CALL.REL.NOINC `($__internal_1_$__cuda_sm20_rem_u64) ;  /* 0x00000110003c7944 */ /* 0x030fea0003c00000 */
.L_x_98:
[----:B------:R-:W-:Y:S05]  /*a0c0*/  BSYNC.RECONVERGENT B0 ;  /* 0x0000000000007941 */ /* 0x000fea0003800200 */
.L_x_96:
[----:B------:R-:W1:Y:S01]  /*a0d0*/  LDCU UR26, c[0x0][0x384] ;  /* 0x00007080ff1a77ac */ /* 0x000e620008000800 */
[--C-:B------:R-:W-:Y:S02]  /*a0e0*/  SHF.R.U64 R0, R82, 0x3, R83.reuse ;  /* 0x0000000352007819 */ /* 0x100fe40000001253 */
[----:B------:R-:W-:Y:S02]  /*a0f0*/  SHF.R.U32.HI R7, RZ, 0x3, R83 ;  /* 0x00000003ff077819 */ /* 0x000fe40000011653 */
[----:B------:R-:W-:Y:S02]  /*a100*/  ISETP.LE.U32.AND P1, PT, R11, R0, PT ;  /* 0x000000000b00720c */ /* 0x000fe40003f23070 */
[----:B-1----:R-:W-:-:S04]  /*a110*/  ISETP.LT.AND P0, PT, R4, UR26, !P0 ;  /* 0x0000001a04007c0c */ /* 0x002fc8000c701270 */
[----:B------:R-:W-:-:S13]  /*a120*/  ISETP.LE.U32.AND.EX P0, PT, R10, R7, P0, P1 ;  /* 0x000000070a00720c */ /* 0x000fda0000703110 */
[----:B------:R-:W-:Y:S05]  /*a130*/  @!P0 BRA `(.L_x_99) ;  /* 0x0000000000988947 */ /* 0x000fea0003800000 */
[----:B------:R-:W-:Y:S02]  /*a140*/  MOV R2, R8 ;  /* 0x0000000800027202 */ /* 0x000fe40000000f00 */
[----:B------:R-:W-:-:S06]  /*a150*/  MOV R3, R9 ;  /* 0x0000000900037202 */ /* 0x000fcc0000000f00 */
[----:B------:R-:W4:Y:S01]  /*a160*/  LDG.E.LTC128B.64 R2, desc[UR12][R2.64+0x100] ;  /* 0x0001000c02027981 */ /* 0x000f22000c1e1b20 */
[----:B------:R-:W-:Y:S05]  /*a170*/  BRA `(.L_x_99) ;  /* 0x0000000000887947 */ /* 0x000fea0003800000 */
.L_x_74:
[----:B------:R-:W1:Y:S01]  /*a180*/  LDCU UR4, c[0x0][0x380] ;  /* 0x00007000ff0477ac */ /* 0x000e620008000800 */
[----:B------:R-:W-:Y:S01]  /*a190*/  VIADD R0, R95, 0x9 ;  /* 0x000000095f007836 */ /* 0x000fe20000000000 */
[----:B------:R-:W-:Y:S02]  /*a1a0*/  ISETP.GE.AND P2, PT, R4, UR26, PT ;  /* 0x0000001a04007c0c */ /* 0x000fe4000bf46270 */
[----:B------:R-:W-:Y:S02]  /*a1b0*/  ISETP.GE.AND P4, PT, R93, UR26, PT ;  /* 0x0000001a5d007c0c */ /* 0x000fe4000bf86270 */
[----:B------:R-:W-:-:S04]  /*a1c0*/  IADD3 R6, P0, PT, R102, UR18, RZ ;  /* 0x0000001266067c10 */ /* 0x000fc8000ff1e0ff */
[----:B------:R-:W-:Y:S02]  /*a1d0*/  IADD3.X R7, PT, PT, R103, UR19, RZ, P0, !PT ;  /* 0x0000001367077c10 */ /* 0x000fe400087fe4ff */
[C---:B-1----:R-:W-:Y:S02]  /*a1e0*/  ISETP.LT.AND P1, PT, R0.reuse, UR4, !P2 ;  /* 0x0000000400007c0c */ /* 0x042fe4000d721270 */
[----:B------:R-:W-:Y:S01]  /*a1f0*/  ISETP.LT.AND P3, PT, R0, UR4, !P4 ;  /* 0x0000000400007c0c */ /* 0x000fe2000e761270 */
[----:B------:R-:W-:Y:S01]  /*a200*/  VIADD R0, R95, 0xa ;  /* 0x0000000a5f007836 */ /* 0x000fe20000000000 */
[----:B------:R-:W-:-:S04]  /*a210*/  ISETP.LT.AND P6, PT, R5, UR4, !P4 ;  /* 0x0000000405007c0c */ /* 0x000fc8000e7c1270 */
[C---:B------:R-:W-:Y:S02]  /*a220*/  ISETP.LT.AND P0, PT, R0.reuse, UR4, !P4 ;  /* 0x0000000400007c0c */ /* 0x040fe4000e701270 */
[----:B------:R-:W-:Y:S01]  /*a230*/  ISETP.LT.AND P5, PT, R0, UR4, !P2 ;  /* 0x0000000400007c0c */ /* 0x000fe2000d7a1270 */
[----:B------:R-:W-:Y:S02]  /*a240*/  VIADD R0, R95, 0xb ;  /* 0x0000000b5f007836 */ /* 0x000fe40000000000 */
[----:B---3--:R-:W-:Y:S02]  /*a250*/  @P1 IMAD.MOV.U32 R8, RZ, RZ, R6 ;  /* 0x000000ffff081224 */ /* 0x008fe400078e0006 */
[----:B------:R-:W-:Y:S01]  /*a260*/  @P1 IMAD.MOV.U32 R9, RZ, RZ, R7 ;  /* 0x000000ffff091224 */ /* 0x000fe200078e0007 */
[----:B------:R1:W4:Y:S01]  /*a270*/  @P3 LDG.E.LTC128B.64 R76, desc[UR12][R6.64] ;  /* 0x0000000c064c3981 */ /* 0x000322000c1e1b20 */
[C---:B------:R-:W-:Y:S02]  /*a280*/  ISETP.LT.AND P3, PT, R0.reuse, UR4, !P2 ;  /* 0x0000000400007c0c */ /* 0x040fe4000d761270 */
[----:B------:R-:W-:Y:S01]  /*a290*/  ISETP.LT.AND P2, PT, R5, UR4, !P2 ;  /* 0x0000000405007c0c */ /* 0x000fe2000d741270 */
[----:B------:R2:W4:Y:S01]  /*a2a0*/  @P1 LDG.E.LTC128B.64 R74, desc[UR12][R8.64+0x100] ;  /* 0x0001000c084a1981 */ /* 0x000522000c1e1b20 */
[----:B------:R-:W-:Y:S01]  /*a2b0*/  ISETP.LT.AND P4, PT, R0, UR4, !P4 ;  /* 0x0000000400007c0c */ /* 0x000fe2000e781270 */
[----:B------:R-:W-:-:S02]  /*a2c0*/  @P6 IMAD.MOV.U32 R10, RZ, RZ, R102 ;  /* 0x000000ffff0a6224 */ /* 0x000fc400078e0066 */
[----:B------:R-:W-:-:S05]  /*a2d0*/  @P6 IMAD.MOV.U32 R11, RZ, RZ, R103 ;  /* 0x000000ffff0b6224 */ /* 0x000fca00078e0067 */
[----:B------:R3:W4:Y:S01]  /*a2e0*/  @P6 LDG.E.LTC128B.64 R80, desc[UR12][R10.64] ;  /* 0x0000000c0a506981 */ /* 0x000722000c1e1b20 */
[----:B-1----:R-:W-:-:S04]  /*a2f0*/  IADD3 R6, P1, PT, R6, UR18, RZ ;  /* 0x0000001206067c10 */ /* 0x002fc8000ff3e0ff */
[----:B------:R-:W-:-:S05]  /*a300*/  IADD3.X R7, PT, PT, R7, UR19, RZ, P1, !PT ;  /* 0x0000001307077c10 */ /* 0x000fca0008ffe4ff */
[----:B------:R1:W4:Y:S01]  /*a310*/  @P0 LDG.E.LTC128B.64 R72, desc[UR12][R6.64] ;  /* 0x0000000c06480981 */ /* 0x000322000c1e1b20 */
[----:B--2---:R-:W-:Y:S01]  /*a320*/  IADD3 R8, P0, PT, R6, UR18, RZ ;  /* 0x0000001206087c10 */ /* 0x004fe2000ff1e0ff */
[----:B---3--:R-:W-:-:S03]  /*a330*/  @P2 IMAD.MOV.U32 R10, RZ, RZ, R102 ;  /* 0x000000ffff0a2224 */ /* 0x008fc600078e0066 */
[----:B------:R-:W-:Y:S01]  /*a340*/  IADD3.X R9, PT, PT, R7, UR19, RZ, P0, !PT ;  /* 0x0000001307097c10 */ /* 0x000fe200087fe4ff */
[----:B------:R-:W-:Y:S01]  /*a350*/  @P2 IMAD.MOV.U32 R11, RZ, RZ, R103 ;  /* 0x000000ffff0b2224 */ /* 0x000fe200078e0067 */
[----:B------:R1:W4:Y:S04]  /*a360*/  @P5 LDG.E.LTC128B.64 R70, desc[UR12][R6.64+0x100] ;  /* 0x0001000c06465981 */ /* 0x000328000c1e1b20 */
[----:B------:R1:W4:Y:S04]  /*a370*/  @P2 LDG.E.LTC128B.64 R78, desc[UR12][R10.64+0x100] ;  /* 0x0001000c0a4e2981 */ /* 0x000328000c1e1b20 */
[----:B------:R1:W4:Y:S04]  /*a380*/  @P4 LDG.E.LTC128B.64 R68, desc[UR12][R8.64] ;  /* 0x0000000c08444981 */ /* 0x000328000c1e1b20 */
[----:B------:R1:W4:Y:S02]  /*a390*/  @P3 LDG.E.LTC128B.64 R2, desc[UR12][R8.64+0x100] ;  /* 0x0001000c08023981 */ /* 0x000324000c1e1b20 */
.L_x_99:
[----:B------:R-:W-:Y:S05]  /*a3a0*/  BSYNC.RECONVERGENT B1 ;  /* 0x0000000000017941 */ /* 0x000fea0003800200 */
.L_x_73:
[----:B------:R-:W-:Y:S08]  /*a3b0*/  BAR.SYNC.DEFER_BLOCKING 0x0 ;  /* 0x0000000000007b1d */ /* 0x000ff00000010000 */
[----:B------:R-:W2:Y:S01]  /*a3c0*/  S2UR UR14, SR_CgaCtaId ;  /* 0x00000000000e79c3 */ /* 0x000ea20000008800 */
[----:B------:R-:W-:Y:S01]  /*a3d0*/  UMOV UR4, 0x400 ;  /* 0x0000040000047882 */ /* 0x000fe20000000000 */
[----:B------:R-:W3:Y:S01]  /*a3e0*/  LDCU.64 UR6, c[0x0][0x480] ;  /* 0x00009000ff0677ac */ /* 0x000ee20008000a00 */
[----:B------:R-:W-:Y:S05]  /*a3f0*/  BSSY.RECONVERGENT B1, `(.L_x_100) ;  /* 0x00001f4000017945 */ /* 0x000fea0003800200 */
[----:B------:R-:W3:Y:S01]  /*a400*/  S2UR UR25, SR_CTAID.X ;  /* 0x00000000001979c3 */ /* 0x000ee20000002500 */
[----:B------:R-:W-:-:S04]  /*a410*/  DEPBAR.LE SB5, 0x6 ;  /* 0x0000d1800000791a */ /* 0x000fc80000000000 */
[----:B------:R-:W-:Y:S04]  /*a420*/  STS.128 [R91], R32 ;  /* 0x000000205b007388 */ /* 0x000fe80000000c00 */
[----:B------:R1:W-:Y:S01]  /*a430*/  STS.128 [R91+0x40], R28 ;  /* 0x0000401c5b007388 */ /* 0x0003e20000000c00 */
[----:B--2---:R-:W-:Y:S01]  /*a440*/  ULEA UR14, UR14, UR4, 0x18 ;  /* 0x000000040e0e7291 */ /* 0x004fe2000f8ec0ff */
[----:B------:R-:W-:-:S04]  /*a450*/  DEPBAR.LE SB5, 0x4 ;  /* 0x0000d1000000791a */ /* 0x000fc80000000000 */
[----:B------:R-:W-:Y:S01]  /*a460*/  STS.128 [R91+0x80], R24 ;  /* 0x000080185b007388 */ /* 0x000fe20000000c00 */
[----:B------:R-:W2:Y:S03]  /*a470*/  LDCU.64 UR4, c[0x0][0x460] ;  /* 0x00008c00ff0477ac */ /* 0x000ea60008000a00 */
[----:B------:R3:W-:Y:S01]  /*a480*/  STS.128 [R91+0xc0], R20 ;  /* 0x0000c0145b007388 */ /* 0x0007e20000000c00 */
[----:B------:R-:W-:Y:S01]  /*a490*/  BAR.SYNC.DEFER_BLOCKING 0x0 ;  /* 0x0000000000007b1d */ /* 0x000fe20000010000 */
[----:B--2---:R-:W-:Y:S02]  /*a4a0*/  MOV R0, UR5 ;  /* 0x0000000500007c02 */ /* 0x004fe40008000f00 */
[----:B-1----:R-:W-:-:S03]  /*a4b0*/  MOV R31, UR4 ;  /* 0x00000004001f7c02 */ /* 0x002fc60008000f00 */
[----:B------:R-:W1:Y:S01]  /*a4c0*/  LDCU UR4, c[0x0][0x398] ;  /* 0x00007300ff0477ac */ /* 0x000e620008000800 */
[----:B------:R-:W2:Y:S01]  /*a4d0*/  LDS.64 R8, [R94+UR14+0x100] ;  /* 0x0001000e5e087984 */ /* 0x000ea20008000a00 */
[----:B---3--:R-:W-:-:S03]  /*a4e0*/  IMAD.WIDE R22, R93, 0x8, RZ ;  /* 0x000000085d167825 */ /* 0x008fc600078e02ff */
[----:B------:R-:W3:Y:S04]  /*a4f0*/  LDS.64 R6, [R94+UR14] ;  /* 0x0000000e5e067984 */ /* 0x000ee80008000a00 */
[----:B------:R-:W3:Y:S01]  /*a500*/  LDS.64 R82, [R94+UR14+0x220] ;  /* 0x0002200e5e527984 */ /* 0x000ee20008000a00 */
[----:B------:R-:W-:-:S03]  /*a510*/  IMAD.WIDE.U32 R22, R95, R31, R22 ;  /* 0x0000001f5f167225 */ /* 0x000fc600078e0016 */
[----:B------:R-:W3:Y:S01]  /*a520*/  LDS.64 R18, [R94+UR14+0x320] ;  /* 0x0003200e5e127984 */ /* 0x000ee20008000a00 */
[----:B-1----:R-:W-:-:S03]  /*a530*/  USHF.L.U32 UR5, UR24, UR4, URZ ;  /* 0x0000000418057299 */ /* 0x002fc600080006ff */
[----:B------:R-:W1:Y:S04]  /*a540*/  LDS.64 R16, [R94+UR14+0x440] ;  /* 0x0004400e5e107984 */ /* 0x000e680008000a00 */
[----:B------:R-:W1:Y:S04]  /*a550*/  LDS.64 R14, [R94+UR14+0x540] ;  /* 0x0005400e5e0e7984 */ /* 0x000e680008000a00 */
[----:B------:R-:W1:Y:S04]  /*a560*/  LDS.64 R12, [R94+UR14+0x660] ;  /* 0x0006600e5e0c7984 */ /* 0x000e680008000a00 */
[----:B------:R-:W1:Y:S01]  /*a570*/  LDS.64 R10, [R94+UR14+0x760] ;  /* 0x0007600e5e0a7984 */ /* 0x000e620008000a00 */
[-C--:B--2---:R-:W-:Y:S01]  /*a580*/  DMUL R24, R8, R100.reuse ;  /* 0x0000006408187228 */ /* 0x084fe20000000000 */
[----:B------:R-:W-:Y:S01]  /*a590*/  MOV R8, UR6 ;  /* 0x0000000600087c02 */ /* 0x000fe20008000f00 */
[----:B------:R-:W-:Y:S01]  /*a5a0*/  UMOV UR6, 0xffffffff ;  /* 0xffffffff00067882 */ /* 0x000fe20000000000 */
[-C--:B---3--:R-:W-:Y:S01]  /*a5b0*/  DMUL R26, R6, R100.reuse ;  /* 0x00000064061a7228 */ /* 0x088fe20000000000 */
[----:B------:R-:W-:Y:S01]  /*a5c0*/  USHF.L.U32 UR6, UR6, UR4, URZ ;  /* 0x0000000406067299 */ /* 0x000fe200080006ff */
[----:B------:R-:W-:Y:S01]  /*a5d0*/  IMAD R7, R95, R0, RZ ;  /* 0x000000005f077224 */ /* 0x000fe200078e02ff */
[----:B------:R-:W-:Y:S01]  /*a5e0*/  USHF.R.U32.HI UR4, URZ, UR4, UR25 ;  /* 0x00000004ff047299 */ /* 0x000fe20008011619 */
[-C--:B------:R-:W-:Y:S01]  /*a5f0*/  DMUL R20, R82, R100.reuse ;  /* 0x0000006452147228 */ /* 0x080fe20000000000 */
[----:B------:R-:W-:Y:S01]  /*a600*/  ULOP3.LUT UR6, UR25, UR6, URZ, 0x30, !UPT ;  /* 0x0000000619067292 */ /* 0x000fe2000f8e30ff */
[----:B------:R-:W-:Y:S01]  /*a610*/  IMAD.IADD R7, R23, 0x1, R7 ;  /* 0x0000000117077824 */ /* 0x000fe200078e0207 */
[----:B------:R-:W-:Y:S01]  /*a620*/  ULEA UR4, UR4, 0x80, 0x7 ;  /* 0x0000008004047891 */ /* 0x000fe2000f8e38ff */
[----:B------:R-:W-:Y:S01]  /*a630*/  DMUL R18, R18, R100 ;  /* 0x0000006412127228 */ /* 0x000fe20000000000 */
[----:B------:R-:W-:Y:S01]  /*a640*/  UIADD3 UR5, UPT, UPT, UR5, UR6, URZ ;  /* 0x0000000605057290 */ /* 0x000fe2000fffe0ff */
[----:B------:R-:W-:Y:S01]  /*a650*/  IADD3 R8, P1, P0, R8, UR10, R22 ;  /* 0x0000000a08087c10 */ /* 0x000fe2000f83e016 */
[----:B----4-:R-:W-:Y:S01]  /*a660*/  DFMA R26, R80, R98, R26 ;  /* 0x00000062501a722b */ /* 0x010fe2000000001a */
[----:B------:R-:W-:Y:S01]  /*a670*/  MOV R6, UR7 ;  /* 0x0000000700067c02 */ /* 0x000fe20008000f00 */
[----:B------:R-:W-:Y:S01]  /*a680*/  USHF.L.U32 UR5, UR5, 0x6, URZ ;  /* 0x0000000605057899 */ /* 0x000fe200080006ff */
[----:B-1----:R-:W-:-:S02]  /*a690*/  DMUL R16, R16, R100 ;  /* 0x0000006410107228 */ /* 0x002fc40000000000 */
[----:B------:R-:W-:Y:S01]  /*a6a0*/  DMUL R14, R14, R100 ;  /* 0x000000640e0e7228 */ /* 0x000fe20000000000 */
[----:B------:R-:W-:Y:S01]  /*a6b0*/  UISETP.GT.AND UP0, UPT, UR4, UR5, UPT ;  /* 0x000000050400728c */ /* 0x000fe2000bf04270 */
[----:B------:R-:W-:Y:S01]  /*a6c0*/  DFMA R24, R78, R98, R24 ;  /* 0x000000624e18722b */ /* 0x000fe20000000018 */
[----:B------:R-:W-:Y:S01]  /*a6d0*/  IADD3.X R9, PT, PT, R6, UR11, R7, P1, P0 ;  /* 0x0000000b06097c10 */ /* 0x000fe20008fe0407 */
[----:B------:R-:W-:Y:S01]  /*a6e0*/  DMUL R12, R12, R100 ;  /* 0x000000640c0c7228 */ /* 0x000fe20000000000 */
[----:B------:R-:W-:Y:S01]  /*a6f0*/  VIADD R6, R95, 0x10 ;  /* 0x000000105f067836 */ /* 0x000fe20000000000 */
[----:B------:R-:W-:Y:S02]  /*a700*/  DFMA R20, R76, R98, R20 ;  /* 0x000000624c14722b */ /* 0x000fe40000000014 */
[----:B------:R-:W-:Y:S02]  /*a710*/  DMUL R10, R10, R100 ;  /* 0x000000640a0a7228 */ /* 0x000fe40000000000 */
[----:B------:R-:W-:-:S02]  /*a720*/  DFMA R18, R74, R98, R18 ;  /* 0x000000624a12722b */ /* 0x000fc40000000012 */
[-C--:B------:R-:W-:Y:S02]  /*a730*/  DFMA R16, R72, R98.reuse, R16 ;  /* 0x000000624810722b */ /* 0x080fe40000000010 */
[-C--:B------:R-:W-:Y:S02]  /*a740*/  DFMA R14, R70, R98.reuse, R14 ;  /* 0x00000062460e722b */ /* 0x080fe4000000000e */
[-C--:B------:R-:W-:Y:S02]  /*a750*/  DFMA R12, R68, R98.reuse, R12 ;  /* 0x00000062440c722b */ /* 0x080fe4000000000c */
[----:B------:R-:W-:Y:S01]  /*a760*/  DFMA R10, R2, R98, R10 ;  /* 0x00000062020a722b */ /* 0x000fe2000000000a */
[----:B------:R-:W-:Y:S10]  /*a770*/  BRA.U !UP0, `(.L_x_101) ;  /* 0x0000001908787547 */ /* 0x000ff4000b800000 */
[----:B------:R-:W-:Y:S01]  /*a780*/  IADD3 R28, P0, PT, R8, -UR10, RZ ;  /* 0x8000000a081c7c10 */ /* 0x000fe2000ff1e0ff */
[----:B------:R-:W-:Y:S03]  /*a790*/  BSSY.RECONVERGENT B0, `(.L_x_102) ;  /* 0x000002d000007945 */ /* 0x000fe60003800200 */
[----:B------:R-:W-:-:S04]  /*a7a0*/  IADD3.X R29, PT, PT, R9, ~UR11, RZ, P0, !PT ;  /* 0x8000000b091d7c10 */ /* 0x000fc800087fe4ff */
[----:B------:R-:W-:-:S04]  /*a7b0*/  LOP3.LUT R7, R29, R0, RZ, 0xfc, !PT ;  /* 0x000000001d077212 */ /* 0x000fc800078efcff */
[----:B------:R-:W-:-:S13]  /*a7c0*/  ISETP.NE.U32.AND P0, PT, R7, RZ, PT ;  /* 0x000000ff0700720c */ /* 0x000fda0003f05070 */
[----:B------:R-:W-:Y:S05]  /*a7d0*/  @P0 BRA `(.L_x_103) ;  /* 0x0000000000580947 */ /* 0x000fea0003800000 */
[----:B------:R-:W1:Y:S01]  /*a7e0*/  I2F.U32.RP R32, R31 ;  /* 0x0000001f00207306 */ /* 0x000e620000209000 */
[----:B------:R-:W-:Y:S01]  /*a7f0*/  IMAD.MOV.U32 R22, RZ, RZ, RZ ;  /* 0x000000ffff167224 */ /* 0x000fe200078e00ff */
[----:B------:R-:W-:-:S06]  /*a800*/  ISETP.NE.U32.AND P0, PT, R31, RZ, PT ;  /* 0x000000ff1f00720c */ /* 0x000fcc0003f05070 */
[----:B-1----:R-:W1:Y:S02]  /*a810*/  MUFU.RCP R23, R32 ;  /* 0x0000002000177308 */ /* 0x002e640000001000 */
[----:B-1----:R-:W-:-:S06]  /*a820*/  IADD3 R23, PT, PT, R23, 0xffffffe, RZ ;  /* 0x0ffffffe17177810 */ /* 0x002fcc0007ffe0ff */
[----:B------:R-:W1:Y:S02]  /*a830*/  F2I.FTZ.U32.TRUNC.NTZ R23, R23 ;  /* 0x0000001700177305 */ /* 0x000e64000021f000 */
[----:B-1----:R-:W-:-:S05]  /*a840*/  IADD3 R7, PT, PT, RZ, -R23, RZ ;  /* 0x80000017ff077210 */ /* 0x002fca0007ffe0ff */
[----:B------:R-:W-:-:S04]  /*a850*/  IMAD R7, R7, R31, RZ ;  /* 0x0000001f07077224 */ /* 0x000fc800078e02ff */
[----:B------:R-:W-:-:S06]  /*a860*/  IMAD.HI.U32 R7, R23, R7, R22 ;  /* 0x0000000717077227 */ /* 0x000fcc00078e0016 */
[----:B------:R-:W-:-:S05]  /*a870*/  IMAD.HI.U32 R22, R7, R28, RZ ;  /* 0x0000001c07167227 */ /* 0x000fca00078e00ff */
[----:B------:R-:W-:-:S05]  /*a880*/  IADD3 R7, PT, PT, -R22, RZ, RZ ;  /* 0x000000ff16077210 */ /* 0x000fca0007ffe1ff */
[----:B------:R-:W-:Y:S02]  /*a890*/  IMAD R30, R31, R7, R28 ;  /* 0x000000071f1e7224 */ /* 0x000fe400078e021c */
[----:B------:R-:W-:-:S03]  /*a8a0*/  IMAD.MOV.U32 R7, RZ, RZ, RZ ;  /* 0x000000ffff077224 */ /* 0x000fc600078e00ff */
        /* <DEDUP_REMOVED lines=9> */
.L_x_103:
        /* <DEDUP_REMOVED lines=8> */
[----:B------:R-:W-:-:S04]  /*a9c0*/  IADD3 R7, P0, PT, RZ, -R83, RZ ;  /* 0x80000053ff077210 */ /* 0x000fc80007f1e0ff */
[----:B------:R-:W-:Y:S02]  /*a9d0*/  IADD3.X R22, PT, PT, RZ, ~R85, RZ, P0, !PT ;  /* 0x80000055ff167210 */ /* 0x000fe400007fe4ff */
[----:B-1----:R-:W-:Y:S02]  /*a9e0*/  MOV R31, UR4 ;  /* 0x00000004001f7c02 */ /* 0x002fe40008000f00 */
[----:B------:R-:W-:-:S03]  /*a9f0*/  MOV R0, UR5 ;  /* 0x0000000500007c02 */ /* 0x000fc60008000f00 */
[-C--:B------:R-:W-:Y:S02]  /*aa00*/  IMAD R22, R22, R31.reuse, RZ ;  /* 0x0000001f16167224 */ /* 0x080fe400078e02ff */
[----:B------:R-:W-:-:S04]  /*aa10*/  IMAD.WIDE.U32 R32, R7, R31, R28 ;  /* 0x0000001f07207225 */ /* 0x000fc800078e001c */
[----:B------:R-:W-:Y:S01]  /*aa20*/  IMAD R7, R7, R0, R22 ;  /* 0x0000000007077224 */ /* 0x000fe200078e0216 */
[----:B------:R-:W-:Y:S01]  /*aa30*/  MOV R30, R32 ;  /* 0x00000020001e7202 */ /* 0x000fe20000000f00 */
[----:B------:R-:W-:Y:S02]  /*aa40*/  IMAD.MOV.U32 R22, RZ, RZ, R83 ;  /* 0x000000ffff167224 */ /* 0x000fe400078e0053 */
[----:B------:R-:W-:Y:S02]  /*aa50*/  IMAD.IADD R7, R7, 0x1, R33 ;  /* 0x0000000107077824 */ /* 0x000fe400078e0221 */
.L_x_104:
[----:B------:R-:W-:Y:S05]  /*aa60*/  BSYNC.RECONVERGENT B0 ;  /* 0x0000000000007941 */ /* 0x000fea0003800200 */
.L_x_102:
[----:B------:R-:W1:Y:S01]  /*aa70*/  LDCU.64 UR4, c[0x0][0x380] ;  /* 0x00007000ff0477ac */ /* 0x000e620008000a00 */
[--C-:B------:R-:W-:Y:S01]  /*aa80*/  SHF.R.U64 R23, R30, 0x3, R7.reuse ;  /* 0x000000031e177819 */ /* 0x100fe20000001207 */
[----:B------:R-:W-:Y:S01]  /*aa90*/  BSSY.RECONVERGENT B0, `(.L_x_105) ;  /* 0x0000028000007945 */ /* 0x000fe20003800200 */
[----:B------:R-:W-:Y:S02]  /*aaa0*/  SHF.R.U32.HI R30, RZ, 0x3, R7 ;  /* 0x00000003ff1e7819 */ /* 0x000fe40000011607 */
[----:B------:R-:W-:Y:S02]  /*aab0*/  ISETP.LE.U32.AND P2, PT, R22, R23, PT ;  /* 0x000000171600720c */ /* 0x000fe40003f43070 */
[----:B------:R-:W-:Y:S02]  /*aac0*/  SHF.R.S32.HI R23, RZ, 0x1f, R22 ;  /* 0x0000001fff177819 */ /* 0x000fe40000011416 */
[----:B-1----:R-:W-:-:S04]  /*aad0*/  ISETP.GE.AND P0, PT, R5, UR4, PT ;  /* 0x0000000405007c0c */ /* 0x002fc8000bf06270 */
[----:B------:R-:W-:-:S04]  /*aae0*/  ISETP.LT.AND P1, PT, R93, UR5, !P0 ;  /* 0x000000055d007c0c */ /* 0x000fc8000c721270 */
[----:B------:R-:W-:Y:S02]  /*aaf0*/  ISETP.LE.U32.AND.EX P2, PT, R23, R30, P1, P2 ;  /* 0x0000001e1700720c */ /* 0x000fe40000f43120 */
[----:B------:R-:W-:-:S05]  /*ab00*/  IADD3 R7, P1, PT, R28, 0x100, RZ ;  /* 0x000001001c077810 */ /* 0x000fca0007f3e0ff */
[----:B------:R-:W-:-:S05]  /*ab10*/  IMAD.X R5, RZ, RZ, R29, P1 ;  /* 0x000000ffff057224 */ /* 0x000fca00008e061d */
[----:B------:R-:W-:Y:S01]  /*ab20*/  LOP3.LUT R0, R5, R0, RZ, 0xfc, !PT ;  /* 0x0000000005007212 */ /* 0x000fe200078efcff */
[----:B------:R1:W-:Y:S03]  /*ab30*/  @P2 STG.E.64 desc[UR12][R8.64], R26 ;  /* 0x0000001a08002986 */ /* 0x0003e6000c101b0c */
[----:B------:R-:W-:-:S13]  /*ab40*/  ISETP.NE.U32.AND P1, PT, R0, RZ, PT ;  /* 0x000000ff0000720c */ /* 0x000fda0003f25070 */
[----:B------:R-:W-:Y:S05]  /*ab50*/  @P1 BRA `(.L_x_106) ;  /* 0x0000000000501947 */ /* 0x000fea0003800000 */
[----:B-1----:R-:W1:Y:S01]  /*ab60*/  I2F.U32.RP R27, R31 ;  /* 0x0000001f001b7306 */ /* 0x002e620000209000 */
[----:B------:R-:W-:Y:S02]  /*ab70*/  MOV R28, RZ ;  /* 0x000000ff001c7202 */ /* 0x000fe40000000f00 */
[----:B------:R-:W-:-:S05]  /*ab80*/  MOV R83, RZ ;  /* 0x000000ff00537202 */ /* 0x000fca0000000f00 */
[----:B-1----:R-:W1:Y:S02]  /*ab90*/  MUFU.RCP R26, R27 ;  /* 0x0000001b001a7308 */ /* 0x002e640000001000 */
[----:B-1----:R-:W-:-:S06]  /*aba0*/  VIADD R26, R26, 0xffffffe ;  /* 0x0ffffffe1a1a7836 */ /* 0x002fcc0000000000 */
[----:B------:R-:W1:Y:S02]  /*abb0*/  F2I.FTZ.U32.TRUNC.NTZ R29, R26 ;  /* 0x0000001a001d7305 */ /* 0x000e64000021f000 */
[----:B-1----:R-:W-:-:S04]  /*abc0*/  IMAD.MOV R0, RZ, RZ, -R29 ;  /* 0x000000ffff007224 */ /* 0x002fc800078e0a1d */
        /* <DEDUP_REMOVED lines=13> */
.L_x_106:
[----:B------:R-:W2:Y:S01]  /*aca0*/  LDCU.64 UR4, c[0x0][0x460] ;  /* 0x00008c00ff0477ac */ /* 0x000ea20008000a00 */
[----:B------:R-:W-:Y:S01]  /*acb0*/  IMAD.MOV.U32 R87, RZ, RZ, R7 ;  /* 0x000000ffff577224 */ /* 0x000fe200078e0007 */
[----:B------:R-:W-:Y:S02]  /*acc0*/  MOV R85, R5 ;  /* 0x0000000500557202 */ /* 0x000fe40000000f00 */
[----:B------:R-:W-:Y:S01]  /*acd0*/  MOV R84, 0xad10 ;  /* 0x0000ad1000547802 */ /* 0x000fe20000000f00 */
[----:B--2---:R-:W-:Y:S01]  /*ace0*/  IMAD.U32 R86, RZ, RZ, UR4 ;  /* 0x00000004ff567e24 */ /* 0x004fe2000f8e00ff */
[----:B------:R-:W-:Y:S02]  /*acf0*/  MOV R83, UR5 ;  /* 0x0000000500537c02 */ /* 0x000fe40008000f00 */
[----:B-1---5:R-:W-:Y:S05]  /*ad00*/  CALL.REL.NOINC `($__internal_1_$__cuda_sm20_rem_u64) ;  /* 0x0000010400287944 */ /* 0x022fea0003c00000 */
.L_x_107:
[----:B------:R-:W-:Y:S05]  /*ad10*/  BSYNC.RECONVERGENT B0 ;  /* 0x0000000000007941 */ /* 0x000fea0003800200 */
.L_x_105:
[----:B------:R-:W1:Y:S01]  /*ad20*/  LDCU UR6, c[0x0][0x384] ;  /* 0x00007080ff0677ac */ /* 0x000e620008000800 */
[--C-:B------:R-:W-:Y:S01]  /*ad30*/  SHF.R.U64 R27, R82, 0x3, R83.reuse ;  /* 0x00000003521b7819 */ /* 0x100fe20000001253 */
[----:B------:R-:W-:Y:S01]  /*ad40*/  BSSY.RECONVERGENT B0, `(.L_x_108) ;  /* 0x0000039000007945 */ /* 0x000fe20003800200 */
[----:B------:R-:W-:Y:S01]  /*ad50*/  SHF.R.U32.HI R0, RZ, 0x3, R83 ;  /* 0x00000003ff007819 */ /* 0x000fe20000011653 */
[----:B------:R-:W2:Y:S01]  /*ad60*/  LDCU.64 UR4, c[0x0][0x468] ;  /* 0x00008d00ff0477ac */ /* 0x000ea20008000a00 */
[----:B------:R-:W-:Y:S02]  /*ad70*/  ISETP.LE.U32.AND P1, PT, R22, R27, PT ;  /* 0x0000001b1600720c */ /* 0x000fe40003f23070 */
[----:B-1----:R-:W-:Y:S01]  /*ad80*/  ISETP.LT.AND P0, PT, R4, UR6, !P0 ;  /* 0x0000000604007c0c */ /* 0x002fe2000c701270 */
[----:B------:R-:W1:Y:S03]  /*ad90*/  LDCU UR6, c[0x0][0x464] ;  /* 0x00008c80ff0677ac */ /* 0x000e660008000800 */
[----:B------:R-:W-:-:S02]  /*ada0*/  ISETP.LE.U32.AND.EX P1, PT, R23, R0, P0, P1 ;  /* 0x000000001700720c */ /* 0x000fc40000723110 */
[----:B--2---:R-:W-:-:S04]  /*adb0*/  IADD3 R22, P0, PT, R8, UR4, RZ ;  /* 0x0000000408167c10 */ /* 0x004fc8000ff1e0ff */
[----:B------:R-:W-:Y:S02]  /*adc0*/  IADD3.X R23, PT, PT, R9, UR5, RZ, P0, !PT ;  /* 0x0000000509177c10 */ /* 0x000fe400087fe4ff */
[----:B------:R-:W-:-:S04]  /*add0*/  IADD3 R26, P0, PT, R22, -UR10, RZ ;  /* 0x8000000a161a7c10 */ /* 0x000fc8000ff1e0ff */
[----:B------:R-:W-:Y:S01]  /*ade0*/  IADD3.X R27, PT, PT, R23, ~UR11, RZ, P0, !PT ;  /* 0x8000000b171b7c10 */ /* 0x000fe200087fe4ff */
[----:B------:R2:W-:Y:S01]  /*adf0*/  @P1 STG.E.64 desc[UR12][R8.64+0x100], R24 ;  /* 0x0001001808001986 */ /* 0x0005e2000c101b0c */
[----:B-1----:R-:W-:-:S05]  /*ae00*/  IMAD.U32 R0, RZ, RZ, UR6 ;  /* 0x00000006ff007e24 */ /* 0x002fca000f8e00ff */
[----:B------:R-:W-:-:S04]  /*ae10*/  LOP3.LUT R28, R27, R0, RZ, 0xfc, !PT ;  /* 0x000000001b1c7212 */ /* 0x000fc800078efcff */
[----:B------:R-:W-:-:S13]  /*ae20*/  ISETP.NE.U32.AND P0, PT, R28, RZ, PT ;  /* 0x000000ff1c00720c */ /* 0x000fda0003f05070 */
[----:B------:R-:W-:Y:S05]  /*ae30*/  @P0 BRA `(.L_x_109) ;  /* 0x0000000000600947 */ /* 0x000fea0003800000 */
[----:B------:R-:W1:Y:S01]  /*ae40*/  LDCU UR4, c[0x0][0x460] ;  /* 0x00008c00ff0477ac */ /* 0x000e620008000800 */
[----:B------:R-:W-:Y:S01]  /*ae50*/  IMAD.MOV.U32 R30, RZ, RZ, RZ ;  /* 0x000000ffff1e7224 */ /* 0x000fe200078e00ff */
[----:B-1----:R-:W-:-:S04]  /*ae60*/  MOV R29, UR4 ;  /* 0x00000004001d7c02 */ /* 0x002fc80008000f00 */
[----:B------:R-:W1:Y:S01]  /*ae70*/  I2F.U32.RP R28, R29 ;  /* 0x0000001d001c7306 */ /* 0x000e620000209000 */
[----:B------:R-:W-:-:S07]  /*ae80*/  ISETP.NE.U32.AND P0, PT, R29, RZ, PT ;  /* 0x000000ff1d00720c */ /* 0x000fce0003f05070 */
[----:B-1----:R-:W1:Y:S02]  /*ae90*/  MUFU.RCP R27, R28 ;  /* 0x0000001c001b7308 */ /* 0x002e640000001000 */
[----:B-1----:R-:W-:-:S06]  /*aea0*/  VIADD R27, R27, 0xffffffe ;  /* 0x0ffffffe1b1b7836 */ /* 0x002fcc0000000000 */
[----:B------:R-:W2:Y:S02]  /*aeb0*/  F2I.FTZ.U32.TRUNC.NTZ R31, R27 ;  /* 0x0000001b001f7305 */ /* 0x000ea4000021f000 */
[----:B--2---:R-:W-:Y:S01]  /*aec0*/  IMAD R25, R31, R29, RZ ;  /* 0x0000001d1f197224 */ /* 0x004fe200078e02ff */
[----:B------:R-:W-:-:S04]  /*aed0*/  MOV R27, RZ ;  /* 0x000000ff001b7202 */ /* 0x000fc80000000f00 */
[----:B------:R-:W-:-:S05]  /*aee0*/  IADD3 R25, PT, PT, -R25, RZ, RZ ;  /* 0x000000ff19197210 */ /* 0x000fca0007ffe1ff */
        /* <DEDUP_REMOVED lines=13> */
.L_x_109:
[----:B------:R-:W1:Y:S01]  /*afc0*/  LDCU.64 UR4, c[0x0][0x460] ;  /* 0x00008c00ff0477ac */ /* 0x000e620008000a00 */
[----:B------:R-:W-:Y:S01]  /*afd0*/  IMAD.MOV.U32 R0, RZ, RZ, R26 ;  /* 0x000000ffff007224 */ /* 0x000fe200078e001a */
[----:B------:R-:W-:Y:S02]  /*afe0*/  MOV R83, R27 ;  /* 0x0000001b00537202 */ /* 0x000fe40000000f00 */
[----:B------:R-:W-:Y:S01]  /*aff0*/  MOV R88, 0xb030 ;  /* 0x0000b03000587802 */ /* 0x000fe20000000f00 */
[----:B-1----:R-:W-:Y:S01]  /*b000*/  IMAD.U32 R89, RZ, RZ, UR4 ;  /* 0x00000004ff597e24 */ /* 0x002fe2000f8e00ff */
[----:B------:R-:W-:Y:S02]  /*b010*/  MOV R87, UR5 ;  /* 0x0000000500577c02 */ /* 0x000fe40008000f00 */
[----:B--2--5:R-:W-:Y:S05]  /*b020*/  CALL.REL.NOINC `($__internal_0_$__cuda_sm20_div_u64) ;  /* 0x000000fc004c7944 */ /* 0x024fea0003c00000 */
        /* <DEDUP_REMOVED lines=8> */
[----:B------:R-:W-:-:S04]  /*b0b0*/  MOV R25, R83 ;  /* 0x0000005300197202 */ /* 0x000fc80000000f00 */
[----:B------:R-:W-:Y:S02]  /*b0c0*/  IADD3 R27, PT, PT, R24, R27, RZ ;  /* 0x0000001b181b7210 */ /* 0x000fe40007ffe0ff */
.L_x_110:
[----:B------:R-:W-:Y:S05]  /*b0d0*/  BSYNC.RECONVERGENT B0 ;  /* 0x0000000000007941 */ /* 0x000fea0003800200 */
.L_x_108:
[----:B------:R-:W1:Y:S01]  /*b0e0*/  LDCU.64 UR6, c[0x0][0x380] ;  /* 0x00007000ff0677ac */ /* 0x000e620008000a00 */
[----:B------:R-:W-:Y:S01]  /*b0f0*/  VIADD R24, R95, 0x9 ;  /* 0x000000095f187836 */ /* 0x000fe20000000000 */
[--C-:B------:R-:W-:Y:S01]  /*b100*/  SHF.R.U64 R26, R26, 0x3, R27.reuse ;  /* 0x000000031a1a7819 */ /* 0x100fe2000000121b */
[----:B------:R-:W-:Y:S01]  /*b110*/  BSSY.RECONVERGENT B0, `(.L_x_111) ;  /* 0x0000029000007945 */ /* 0x000fe20003800200 */
[----:B------:R-:W2:Y:S01]  /*b120*/  LDCU.64 UR4, c[0x0][0x468] ;  /* 0x00008d00ff0477ac */ /* 0x000ea20008000a00 */
[----:B------:R-:W-:Y:S02]  /*b130*/  SHF.R.U32.HI R27, RZ, 0x3, R27 ;  /* 0x00000003ff1b7819 */ /* 0x000fe4000001161b */
[----:B------:R-:W-:Y:S02]  /*b140*/  ISETP.LE.U32.AND P2, PT, R25, R26, PT ;  /* 0x0000001a1900720c */ /* 0x000fe40003f43070 */
[----:B-1----:R-:W-:Y:S02]  /*b150*/  ISETP.GE.AND P0, PT, R24, UR6, PT ;  /* 0x0000000618007c0c */ /* 0x002fe4000bf06270 */
[----:B------:R-:W-:-:S02]  /*b160*/  SHF.R.S32.HI R24, RZ, 0x1f, R25 ;  /* 0x0000001fff187819 */ /* 0x000fc40000011419 */
[----:B------:R-:W-:-:S04]  /*b170*/  ISETP.LT.AND P1, PT, R93, UR7, !P0 ;  /* 0x000000075d007c0c */ /* 0x000fc8000c721270 */
[----:B------:R-:W-:Y:S02]  /*b180*/  ISETP.LE.U32.AND.EX P2, PT, R24, R27, P1, P2 ;  /* 0x0000001b1800720c */ /* 0x000fe40000f43120 */
[----:B--2---:R-:W-:-:S04]  /*b190*/  IADD3 R7, P1, PT, R7, UR4, RZ ;  /* 0x0000000407077c10 */ /* 0x004fc8000ff3e0ff */
[----:B------:R-:W-:-:S04]  /*b1a0*/  IADD3.X R5, PT, PT, R5, UR5, RZ, P1, !PT ;  /* 0x0000000505057c10 */ /* 0x000fc80008ffe4ff */
[----:B------:R-:W-:-:S03]  /*b1b0*/  LOP3.LUT R0, R5, R0, RZ, 0xfc, !PT ;  /* 0x0000000005007212 */ /* 0x000fc600078efcff */
[----:B------:R1:W-:Y:S01]  /*b1c0*/  @P2 STG.E.64 desc[UR12][R22.64], R20 ;  /* 0x0000001416002986 */ /* 0x0003e2000c101b0c */
        /* <DEDUP_REMOVED lines=22> */
.L_x_112:
[----:B------:R-:W2:Y:S01]  /*b330*/  LDCU.64 UR4, c[0x0][0x460] ;  /* 0x00008c00ff0477ac */ /* 0x000ea20008000a00 */
[----:B------:R-:W-:Y:S01]  /*b340*/  IMAD.MOV.U32 R87, RZ, RZ, R7 ;  /* 0x000000ffff577224 */ /* 0x000fe200078e0007 */
[----:B------:R-:W-:Y:S02]  /*b350*/  MOV R85, R5 ;  /* 0x0000000500557202 */ /* 0x000fe40000000f00 */
[----:B------:R-:W-:Y:S01]  /*b360*/  MOV R84, 0xb3a0 ;  /* 0x0000b3a000547802 */ /* 0x000fe20000000f00 */
[----:B--2---:R-:W-:Y:S01]  /*b370*/  IMAD.U32 R86, RZ, RZ, UR4 ;  /* 0x00000004ff567e24 */ /* 0x004fe2000f8e00ff */
[----:B------:R-:W-:Y:S02]  /*b380*/  MOV R83, UR5 ;  /* 0x0000000500537c02 */ /* 0x000fe40008000f00 */
[----:B-1---5:R-:W-:Y:S05]  /*b390*/  CALL.REL.NOINC `($__internal_1_$__cuda_sm20_rem_u64) ;  /* 0x000000fc00847944 */ /* 0x022fea0003c00000 */
.L_x_113:
[----:B------:R-:W-:Y:S05]  /*b3a0*/  BSYNC.RECONVERGENT B0 ;  /* 0x0000000000007941 */ /* 0x000fea0003800200 */
.L_x_111:
        /* <DEDUP_REMOVED lines=13> */
[----:B------:R-:W-:Y:S02]  /*b480*/  @P1 IMAD.MOV.U32 R26, RZ, RZ, R22 ;  /* 0x000000ffff1a1224 */ /* 0x000fe400078e0016 */
[----:B------:R-:W-:Y:S02]  /*b490*/  @P1 IMAD.MOV.U32 R27, RZ, RZ, R23 ;  /* 0x000000ffff1b1224 */ /* 0x000fe400078e0017 */
[----:B-1----:R-:W-:-:S03]  /*b4a0*/  IMAD.U32 R0, RZ, RZ, UR6 ;  /* 0x00000006ff007e24 */ /* 0x002fc6000f8e00ff */
[----:B------:R1:W-:Y:S02]  /*b4b0*/  @P1 STG.E.64 desc[UR12][R26.64+0x100], R18 ;  /* 0x000100121a001986 */ /* 0x0003e4000c101b0c */
[----:B------:R-:W-:-:S04]  /*b4c0*/  LOP3.LUT R22, R25, R0, RZ, 0xfc, !PT ;  /* 0x0000000019167212 */ /* 0x000fc800078efcff */
[----:B------:R-:W-:-:S13]  /*b4d0*/  ISETP.NE.U32.AND P0, PT, R22, RZ, PT ;  /* 0x000000ff1600720c */ /* 0x000fda0003f05070 */
[----:B------:R-:W-:Y:S05]  /*b4e0*/  @P0 BRA `(.L_x_115) ;  /* 0x0000000000600947 */ /* 0x000fea0003800000 */
[----:B------:R-:W2:Y:S01]  /*b4f0*/  LDCU UR4, c[0x0][0x460] ;  /* 0x00008c00ff0477ac */ /* 0x000ea20008000800 */
[----:B-1----:R-:W-:Y:S01]  /*b500*/  IMAD.MOV.U32 R26, RZ, RZ, RZ ;  /* 0x000000ffff1a7224 */ /* 0x002fe200078e00ff */
[----:B--2---:R-:W-:-:S04]  /*b510*/  MOV R23, UR4 ;  /* 0x0000000400177c02 */ /* 0x004fc80008000f00 */
[----:B------:R-:W1:Y:S01]  /*b520*/  I2F.U32.RP R25, R23 ;  /* 0x0000001700197306 */ /* 0x000e620000209000 */
[----:B------:R-:W-:-:S07]  /*b530*/  ISETP.NE.U32.AND P0, PT, R23, RZ, PT ;  /* 0x000000ff1700720c */ /* 0x000fce0003f05070 */
[----:B-1----:R-:W1:Y:S02]  /*b540*/  MUFU.RCP R22, R25 ;  /* 0x0000001900167308 */ /* 0x002e640000001000 */
[----:B-1----:R-:W-:-:S06]  /*b550*/  VIADD R22, R22, 0xffffffe ;  /* 0x0ffffffe16167836 */ /* 0x002fcc0000000000 */
[----:B------:R-:W1:Y:S02]  /*b560*/  F2I.FTZ.U32.TRUNC.NTZ R27, R22 ;  /* 0x00000016001b7305 */ /* 0x000e64000021f000 */
[----:B-1----:R-:W-:Y:S01]  /*b570*/  IMAD R19, R27, R23, RZ ;  /* 0x000000171b137224 */ /* 0x002fe200078e02ff */
        /* <DEDUP_REMOVED lines=15> */
.L_x_115:
[----:B------:R-:W2:Y:S01]  /*b670*/  LDCU.64 UR4, c[0x0][0x460] ;  /* 0x00008c00ff0477ac */ /* 0x000ea20008000a00 */
[----:B------:R-:W-:Y:S01]  /*b680*/  IMAD.MOV.U32 R0, RZ, RZ, R24 ;  /* 0x000000ffff007224 */ /* 0x000fe200078e0018 */
[----:B------:R-:W-:Y:S02]  /*b690*/  MOV R83, R25 ;  /* 0x0000001900537202 */ /* 0x000fe40000000f00 */
[----:B------:R-:W-:Y:S01]  /*b6a0*/  MOV R88, 0xb6e0 ;  /* 0x0000b6e000587802 */ /* 0x000fe20000000f00 */
[----:B--2---:R-:W-:Y:S01]  /*b6b0*/  IMAD.U32 R89, RZ, RZ, UR4 ;  /* 0x00000004ff597e24 */ /* 0x004fe2000f8e00ff */
[----:B------:R-:W-:Y:S02]  /*b6c0*/  MOV R87, UR5 ;  /* 0x0000000500577c02 */ /* 0x000fe40008000f00 */
[----:B-1---5:R-:W-:Y:S05]  /*b6d0*/  CALL.REL.NOINC `($__internal_0_$__cuda_sm20_div_u64) ;  /* 0x000000f400a07944 */ /* 0x022fea0003c00000 */
        /* <DEDUP_REMOVED lines=10> */
.L_x_116:
[----:B------:R-:W-:Y:S05]  /*b780*/  BSYNC.RECONVERGENT B0 ;  /* 0x0000000000007941 */ /* 0x000fea0003800200 */
.L_x_114:
        /* <DEDUP_REMOVED lines=37> */
.L_x_118:
[----:B------:R-:W2:Y:S01]  /*b9e0*/  LDCU.64 UR4, c[0x0][0x460] ;  /* 0x00008c00ff0477ac */ /* 0x000ea20008000a00 */
[----:B------:R-:W-:Y:S01]  /*b9f0*/  IMAD.MOV.U32 R87, RZ, RZ, R7 ;  /* 0x000000ffff577224 */ /* 0x000fe200078e0007 */
[----:B------:R-:W-:Y:S02]  /*ba00*/  MOV R85, R5 ;  /* 0x0000000500557202 */ /* 0x000fe40000000f00 */
[----:B------:R-:W-:Y:S01]  /*ba10*/  MOV R84, 0xba50 ;  /* 0x0000ba5000547802 */ /* 0x000fe20000000f00 */
[----:B--2---:R-:W-:Y:S01]  /*ba20*/  IMAD.U32 R86, RZ, RZ, UR4 ;  /* 0x00000004ff567e24 */ /* 0x004fe2000f8e00ff */
[----:B------:R-:W-:Y:S02]  /*ba30*/  MOV R83, UR5 ;  /* 0x0000000500537c02 */ /* 0x000fe40008000f00 */
[----:B-1---5:R-:W-:Y:S05]  /*ba40*/  CALL.REL.NOINC `($__internal_1_$__cuda_sm20_rem_u64) ;  /* 0x000000f400d87944 */ /* 0x022fea0003c00000 */
.L_x_119:
[----:B------:R-:W-:Y:S05]  /*ba50*/  BSYNC.RECONVERGENT B0 ;  /* 0x0000000000007941 */ /* 0x000fea0003800200 */
.L_x_117:
        /* <DEDUP_REMOVED lines=18> */
[----:B------:R-:W2:Y:S01]  /*bb80*/  LDCU UR4, c[0x0][0x460] ;  /* 0x00008c00ff0477ac */ /* 0x000ea20008000800 */
[----:B------:R-:W-:Y:S01]  /*bb90*/  IMAD.MOV.U32 R24, RZ, RZ, RZ ;  /* 0x000000ffff187224 */ /* 0x000fe200078e00ff */
        /* <DEDUP_REMOVED lines=22> */
.L_x_121:
        /* <DEDUP_REMOVED lines=8> */
[-C--:B------:R-:W-:Y:S02]  /*bd80*/  IADD3 R0, P0, PT, RZ, -R83.reuse, RZ ;  /* 0x80000053ff007210 */ /* 0x080fe40007f1e0ff */
[----:B------:R-:W-:Y:S02]  /*bd90*/  MOV R15, R83 ;  /* 0x00000053000f7202 */ /* 0x000fe40000000f00 */
[----:B------:R-:W-:Y:S02]  /*bda0*/  IADD3.X R14, PT, PT, RZ, ~R85, RZ, P0, !PT ;  /* 0x80000055ff0e7210 */ /* 0x000fe400007fe4ff */
[----:B-1----:R-:W-:Y:S02]  /*bdb0*/  MOV R21, UR4 ;  /* 0x0000000400157c02 */ /* 0x002fe40008000f00 */
[----:B------:R-:W-:-:S03]  /*bdc0*/  MOV R23, UR5 ;  /* 0x0000000500177c02 */ /* 0x000fc60008000f00 */
[-C--:B------:R-:W-:Y:S02]  /*bdd0*/  IMAD R14, R14, R21.reuse, RZ ;  /* 0x000000150e0e7224 */ /* 0x080fe400078e02ff */
[----:B------:R-:W-:-:S04]  /*bde0*/  IMAD.WIDE.U32 R18, R0, R21, R18 ;  /* 0x0000001500127225 */ /* 0x000fc800078e0012 */
[----:B------:R-:W-:-:S05]  /*bdf0*/  IMAD R14, R0, R23, R14 ;  /* 0x00000017000e7224 */ /* 0x000fca00078e020e */
[----:B------:R-:W-:Y:S02]  /*be00*/  IADD3 R14, PT, PT, R14, R19, RZ ;  /* 0x000000130e0e7210 */ /* 0x000fe40007ffe0ff */
.L_x_122:
[----:B------:R-:W-:Y:S05]  /*be10*/  BSYNC.RECONVERGENT B0 ;  /* 0x0000000000007941 */ /* 0x000fea0003800200 */
.L_x_120:
[----:B------:R-:W1:Y:S01]  /*be20*/  LDCU.64 UR6, c[0x0][0x380] ;  /* 0x00007000ff0677ac */ /* 0x000e620008000a00 */
[----:B------:R-:W-:Y:S01]  /*be30*/  VIADD R0, R95, 0xb ;  /* 0x0000000b5f007836 */ /* 0x000fe20000000000 */
[--C-:B------:R-:W-:Y:S01]  /*be40*/  SHF.R.U64 R18, R18, 0x3, R14.reuse ;  /* 0x0000000312127819 */ /* 0x100fe2000000120e */
[----:B------:R-:W-:Y:S01]  /*be50*/  BSSY.RECONVERGENT B0, `(.L_x_123) ;  /* 0x0000027000007945 */ /* 0x000fe20003800200 */
[----:B------:R-:W2:Y:S01]  /*be60*/  LDCU.64 UR4, c[0x0][0x468] ;  /* 0x00008d00ff0477ac */ /* 0x000ea20008000a00 */
[----:B------:R-:W-:Y:S02]  /*be70*/  SHF.R.U32.HI R19, RZ, 0x3, R14 ;  /* 0x00000003ff137819 */ /* 0x000fe4000001160e */
[----:B------:R-:W-:Y:S02]  /*be80*/  ISETP.LE.U32.AND P2, PT, R15, R18, PT ;  /* 0x000000120f00720c */ /* 0x000fe40003f43070 */
[----:B------:R-:W-:Y:S02]  /*be90*/  SHF.R.S32.HI R14, RZ, 0x1f, R15 ;  /* 0x0000001fff0e7819 */ /* 0x000fe4000001140f */
[----:B-1----:R-:W-:-:S04]  /*bea0*/  ISETP.GE.AND P0, PT, R0, UR6, PT ;  /* 0x0000000600007c0c */ /* 0x002fc8000bf06270 */
        /* <DEDUP_REMOVED lines=8> */
[----:B------:R-:W2:Y:S01]  /*bf30*/  I2F.U32.RP R7, R21 ;  /* 0x0000001500077306 */ /* 0x000ea20000209000 */
[----:B-1----:R-:W-:Y:S02]  /*bf40*/  MOV R12, RZ ;  /* 0x000000ff000c7202 */ /* 0x002fe40000000f00 */
[----:B------:R-:W-:-:S05]  /*bf50*/  MOV R83, RZ ;  /* 0x000000ff00537202 */ /* 0x000fca0000000f00 */
[----:B--2---:R-:W1:Y:S02]  /*bf60*/  MUFU.RCP R5, R7 ;  /* 0x0000000700057308 */ /* 0x004e640000001000 */
        /* <DEDUP_REMOVED lines=16> */
.L_x_124:
[----:B------:R-:W2:Y:S01]  /*c070*/  LDCU.64 UR4, c[0x0][0x460] ;  /* 0x00008c00ff0477ac */ /* 0x000ea20008000a00 */
[----:B------:R-:W-:Y:S01]  /*c080*/  MOV R84, 0xc0c0 ;  /* 0x0000c0c000547802 */ /* 0x000fe20000000f00 */
[----:B--2---:R-:W-:Y:S01]  /*c090*/  IMAD.U32 R86, RZ, RZ, UR4 ;  /* 0x00000004ff567e24 */ /* 0x004fe2000f8e00ff */
[----:B------:R-:W-:Y:S02]  /*c0a0*/  MOV R83, UR5 ;  /* 0x0000000500537c02 */ /* 0x000fe40008000f00 */
[----:B-1---5:R-:W-:Y:S05]  /*c0b0*/  CALL.REL.NOINC `($__internal_1_$__cuda_sm20_rem_u64) ;  /* 0x000000f0003c7944 */ /* 0x022fea0003c00000 */
.L_x_125:
[----:B------:R-:W-:Y:S05]  /*c0c0*/  BSYNC.RECONVERGENT B0 ;  /* 0x0000000000007941 */ /* 0x000fea0003800200 */
.L_x_123:
[----:B------:R-:W1:Y:S01]  /*c0d0*/  LDCU UR26, c[0x0][0x384] ;  /* 0x00007080ff1a77ac */ /* 0x000e620008000800 */
[--C-:B------:R-:W-:Y:S02]  /*c0e0*/  SHF.R.U64 R0, R82, 0x3, R83.reuse ;  /* 0x0000000352007819 */ /* 0x100fe40000001253 */
[----:B------:R-:W-:Y:S02]  /*c0f0*/  SHF.R.U32.HI R5, RZ, 0x3, R83 ;  /* 0x00000003ff057819 */ /* 0x000fe40000011653 */
[----:B------:R-:W-:Y:S02]  /*c100*/  ISETP.LE.U32.AND P1, PT, R15, R0, PT ;  /* 0x000000000f00720c */ /* 0x000fe40003f23070 */
[----:B-1----:R-:W-:-:S04]  /*c110*/  ISETP.LT.AND P0, PT, R4, UR26, !P0 ;  /* 0x0000001a04007c0c */ /* 0x002fc8000c701270 */
[----:B------:R-:W-:-:S13]  /*c120*/  ISETP.LE.U32.AND.EX P0, PT, R14, R5, P0, P1 ;  /* 0x000000050e00720c */ /* 0x000fda0000703110 */
[----:B------:R-:W-:Y:S05]  /*c130*/  @!P0 BRA `(.L_x_126) ;  /* 0x00000000007c8947 */ /* 0x000fea0003800000 */
[----:B------:R1:W-:Y:S01]  /*c140*/  STG.E.64 desc[UR12][R16.64+0x100], R10 ;  /* 0x0001000a10007986 */ /* 0x0003e2000c101b0c */
[----:B------:R-:W-:Y:S05]  /*c150*/  BRA `(.L_x_126) ;  /* 0x0000000000747947 */ /* 0x000fea0003800000 */
.L_x_101:
[----:B------:R-:W1:Y:S01]  /*c160*/  LDCU UR6, c[0x0][0x380] ;  /* 0x00007000ff0677ac */ /* 0x000e620008000800 */
[----:B------:R-:W-:Y:S01]  /*c170*/  ISETP.GE.AND P1, PT, R93, UR26, PT ;  /* 0x0000001a5d007c0c */ /* 0x000fe2000bf26270 */
[----:B------:R-:W-:Y:S01]  /*c180*/  VIADD R0, R95, 0x9 ;  /* 0x000000095f007836 */ /* 0x000fe20000000000 */
[----:B------:R-:W-:Y:S01]  /*c190*/  ISETP.GE.AND P0, PT, R4, UR26, PT ;  /* 0x0000001a04007c0c */ /* 0x000fe2000bf06270 */
[----:B------:R-:W2:Y:S01]  /*c1a0*/  LDCU.64 UR4, c[0x0][0x468] ;  /* 0x00008d00ff0477ac */ /* 0x000ea20008000a00 */
[C---:B-1----:R-:W-:Y:S02]  /*c1b0*/  ISETP.LT.AND P2, PT, R5.reuse, UR6, !P1 ;  /* 0x0000000605007c0c */ /* 0x042fe4000cf41270 */
[----:B------:R-:W-:Y:S01]  /*c1c0*/  ISETP.LT.AND P3, PT, R5, UR6, !P0 ;  /* 0x0000000605007c0c */ /* 0x000fe2000c761270 */
[C---:B------:R-:W-:Y:S01]  /*c1d0*/  VIADD R5, R95.reuse, 0xb ;  /* 0x0000000b5f057836 */ /* 0x040fe20000000000 */
[C---:B------:R-:W-:Y:S02]  /*c1e0*/  ISETP.LT.AND P5, PT, R0.reuse, UR6, !P1 ;  /* 0x0000000600007c0c */ /* 0x040fe4000cfa1270 */
[----:B------:R-:W-:Y:S01]  /*c1f0*/  ISETP.LT.AND P4, PT, R0, UR6, !P0 ;  /* 0x0000000600007c0c */ /* 0x000fe2000c781270 */
[----:B------:R-:W-:-:S06]  /*c200*/  VIADD R0, R95, 0xa ;  /* 0x0000000a5f007836 */ /* 0x000fcc0000000000 */
[----:B------:R1:W-:Y:S01]  /*c210*/  @P2 STG.E.64 desc[UR12][R8.64], R26 ;  /* 0x0000001a08002986 */ /* 0x0003e2000c101b0c */
[----:B--2---:R-:W-:-:S03]  /*c220*/  IADD3 R22, P2, PT, R8, UR4, RZ ;  /* 0x0000000408167c10 */ /* 0x004fc6000ff5e0ff */
[----:B------:R2:W-:Y:S01]  /*c230*/  @P3 STG.E.64 desc[UR12][R8.64+0x100], R24 ;  /* 0x0001001808003986 */ /* 0x0005e2000c101b0c */
[C---:B------:R-:W-:Y:S02]  /*c240*/  ISETP.LT.AND P3, PT, R0.reuse, UR6, !P1 ;  /* 0x0000000600007c0c */ /* 0x040fe4000cf61270 */
[----:B------:R-:W-:Y:S02]  /*c250*/  IADD3.X R23, PT, PT, R9, UR5, RZ, P2, !PT ;  /* 0x0000000509177c10 */ /* 0x000fe400097fe4ff */
[----:B------:R-:W-:Y:S02]  /*c260*/  ISETP.LT.AND P2, PT, R0, UR6, !P0 ;  /* 0x0000000600007c0c */ /* 0x000fe4000c741270 */
[C---:B------:R-:W-:Y:S01]  /*c270*/  ISETP.LT.AND P1, PT, R5.reuse, UR6, !P1 ;  /* 0x0000000605007c0c */ /* 0x040fe2000cf21270 */
[----:B------:R2:W-:Y:S01]  /*c280*/  @P5 STG.E.64 desc[UR12][R22.64], R20 ;  /* 0x0000001416005986 */ /* 0x0005e2000c101b0c */
[----:B------:R-:W-:Y:S02]  /*c290*/  IADD3 R28, P6, PT, R22, UR4, RZ ;  /* 0x00000004161c7c10 */ /* 0x000fe4000ffde0ff */
[----:B------:R-:W-:Y:S01]  /*c2a0*/  ISETP.LT.AND P0, PT, R5, UR6, !P0 ;  /* 0x0000000605007c0c */ /* 0x000fe2000c701270 */
[----:B------:R2:W-:Y:S01]  /*c2b0*/  @P4 STG.E.64 desc[UR12][R22.64+0x100], R18 ;  /* 0x0001001216004986 */ /* 0x0005e2000c101b0c */
[----:B------:R-:W-:-:S05]  /*c2c0*/  IADD3.X R29, PT, PT, R23, UR5, RZ, P6, !PT ;  /* 0x00000005171d7c10 */ /* 0x000fca000b7fe4ff */
[----:B------:R2:W-:Y:S04]  /*c2d0*/  @P3 STG.E.64 desc[UR12][R28.64], R16 ;  /* 0x000000101c003986 */ /* 0x0005e8000c101b0c */
[----:B------:R2:W-:Y:S01]  /*c2e0*/  @P2 STG.E.64 desc[UR12][R28.64+0x100], R14 ;  /* 0x0001000e1c002986 */ /* 0x0005e2000c101b0c */
[----:B-1----:R-:W-:-:S04]  /*c2f0*/  IADD3 R26, P5, PT, R28, UR4, RZ ;  /* 0x000000041c1a7c10 */ /* 0x002fc8000ffbe0ff */
[----:B------:R-:W-:-:S05]  /*c300*/  IADD3.X R27, PT, PT, R29, UR5, RZ, P5, !PT ;  /* 0x000000051d1b7c10 */ /* 0x000fca000affe4ff */
[----:B------:R2:W-:Y:S04]  /*c310*/  @P1 STG.E.64 desc[UR12][R26.64], R12 ;  /* 0x0000000c1a001986 */ /* 0x0005e8000c101b0c */
[----:B------:R2:W-:Y:S02]  /*c320*/  @P0 STG.E.64 desc[UR12][R26.64+0x100], R10 ;  /* 0x0001000a1a000986 */ /* 0x0005e4000c101b0c */
.L_x_126:
[----:B------:R-:W-:Y:S05]  /*c330*/  BSYNC.RECONVERGENT B1 ;  /* 0x0000000000017941 */ /* 0x000fea0003800200 */
.L_x_100:
[----:B------:R-:W3:Y:S01]  /*c340*/  LDCU UR5, c[0x0][0x398] ;  /* 0x00007300ff0577ac */ /* 0x000ee20008000800 */
[----:B-12---:R-:W-:Y:S01]  /*c350*/  IADD3 R10, P0, PT, R102, UR16, RZ ;  /* 0x00000010660a7c10 */ /* 0x006fe2000ff1e0ff */
[----:B------:R-:W-:Y:S01]  /*c360*/  BSSY.RECONVERGENT B1, `(.L_x_127) ;  /* 0x00001a9000017945 */ /* 0x000fe20003800200 */
[----:B------:R-:W-:Y:S02]  /*c370*/  UMOV UR4, 0xffffffff ;  /* 0xffffffff00047882 */ /* 0x000fe40000000000 */
[----:B------:R-:W-:Y:S01]  /*c380*/  IADD3.X R11, PT, PT, R103, UR17, RZ, P0, !PT ;  /* 0x00000011670b7c10 */ /* 0x000fe200087fe4ff */
[----:B---3--:R-:W-:Y:S02]  /*c390*/  USHF.L.U32 UR4, UR4, UR5, URZ ;  /* 0x0000000504047299 */ /* 0x008fe400080006ff */
[----:B------:R-:W-:Y:S02]  /*c3a0*/  USHF.L.U32 UR24, UR24, UR5, URZ ;  /* 0x0000000518187299 */ /* 0x000fe400080006ff */
[----:B------:R-:W-:-:S02]  /*c3b0*/  ULOP3.LUT UR4, UR25, UR4, URZ, 0x30, !UPT ;  /* 0x0000000419047292 */ /* 0x000fc4000f8e30ff */
        /* <DEDUP_REMOVED lines=34> */
.L_x_130:
[----:B------:R-:W-:Y:S01]  /*c5e0*/  IMAD.MOV.U32 R0, RZ, RZ, R14 ;  /* 0x000000ffff007224 */ /* 0x000fe200078e000e */
[----:B------:R-:W-:Y:S01]  /*c5f0*/  MOV R89, UR20 ;  /* 0x0000001400597c02 */ /* 0x000fe20008000f00 */
[----:B------:R-:W-:Y:S01]  /*c600*/  IMAD.MOV.U32 R83, RZ, RZ, R15 ;  /* 0x000000ffff537224 */ /* 0x000fe200078e000f */
[----:B------:R-:W-:Y:S02]  /*c610*/  MOV R87, UR21 ;  /* 0x0000001500577c02 */ /* 0x000fe40008000f00 */
[----:B------:R-:W-:Y:S02]  /*c620*/  MOV R88, 0xc640 ;  /* 0x0000c64000587802 */ /* 0x000fe40000000f00 */
[----:B-----5:R-:W-:Y:S05]  /*c630*/  CALL.REL.NOINC `($__internal_0_$__cuda_sm20_div_u64) ;  /* 0x000000e400c87944 */ /* 0x020fea0003c00000 */
        /* <DEDUP_REMOVED lines=8> */
.L_x_131:
[----:B------:R-:W-:Y:S05]  /*c6c0*/  BSYNC.RECONVERGENT B0 ;  /* 0x0000000000007941 */ /* 0x000fea0003800200 */
.L_x_129:
        /* <DEDUP_REMOVED lines=35> */
.L_x_133:
[----:B------:R-:W-:Y:S01]  /*c900*/  IMAD.MOV.U32 R87, RZ, RZ, R7 ;  /* 0x000000ffff577224 */ /* 0x000fe200078e0007 */
[----:B------:R-:W-:Y:S01]  /*c910*/  MOV R86, UR20 ;  /* 0x0000001400567c02 */ /* 0x000fe20008000f00 */
[----:B------:R-:W-:Y:S01]  /*c920*/  IMAD.MOV.U32 R85, RZ, RZ, R5 ;  /* 0x000000ffff557224 */ /* 0x000fe200078e0005 */
[----:B------:R-:W-:Y:S02]  /*c930*/  MOV R83, UR21 ;  /* 0x0000001500537c02 */ /* 0x000fe40008000f00 */
[----:B------:R-:W-:Y:S02]  /*c940*/  MOV R84, 0xc960 ;  /* 0x0000c96000547802 */ /* 0x000fe40000000f00 */
[----:B----45:R-:W-:Y:S05]  /*c950*/  CALL.REL.NOINC `($__internal_1_$__cuda_sm20_rem_u64) ;  /* 0x000000e800147944 */ /* 0x030fea0003c00000 */
.L_x_134:
[----:B------:R-:W-:Y:S05]  /*c960*/  BSYNC.RECONVERGENT B0 ;  /* 0x0000000000007941 */ /* 0x000fea0003800200 */
.L_x_132:
[----:B------:R-:W1:Y:S01]  /*c970*/  LDCU UR4, c[0x0][0x384] ;  /* 0x00007080ff0477ac */ /* 0x000e620008000800 */
[--C-:B------:R-:W-:Y:S02]  /*c980*/  SHF.R.U64 R0, R82, 0x3, R83.reuse ;  /* 0x0000000352007819 */ /* 0x100fe40000001253 */
[----:B------:R-:W-:Y:S02]  /*c990*/  SHF.R.U32.HI R15, RZ, 0x3, R83 ;  /* 0x00000003ff0f7819 */ /* 0x000fe40000011653 */
[----:B------:R-:W-:Y:S02]  /*c9a0*/  ISETP.LE.U32.AND P1, PT, R13, R0, PT ;  /* 0x000000000d00720c */ /* 0x000fe40003f23070 */
[----:B-1----:R-:W-:-:S04]  /*c9b0*/  ISETP.LT.AND P0, PT, R4, UR4, !P0 ;  /* 0x0000000404007c0c */ /* 0x002fc8000c701270 */
        /* <DEDUP_REMOVED lines=32> */
.L_x_136:
        /* <DEDUP_REMOVED lines=14> */
.L_x_137:
[----:B------:R-:W-:Y:S05]  /*cca0*/  BSYNC.RECONVERGENT B0 ;  /* 0x0000000000007941 */ /* 0x000fea0003800200 */
.L_x_135:
        /* <DEDUP_REMOVED lines=36> */
.L_x_139:
[----:B------:R-:W-:Y:S01]  /*cef0*/  IMAD.MOV.U32 R87, RZ, RZ, R7 ;  /* 0x000000ffff577224 */ /* 0x000fe200078e0007 */
[----:B------:R-:W-:Y:S01]  /*cf00*/  MOV R86, UR20 ;  /* 0x0000001400567c02 */ /* 0x000fe20008000f00 */
[----:B------:R-:W-:Y:S01]  /*cf10*/  IMAD.MOV.U32 R85, RZ, RZ, R5 ;  /* 0x000000ffff557224 */ /* 0x000fe200078e0005 */
[----:B------:R-:W-:Y:S02]  /*cf20*/  MOV R83, UR21 ;  /* 0x0000001500537c02 */ /* 0x000fe40008000f00 */
[----:B------:R-:W-:Y:S02]  /*cf30*/  MOV R84, 0xcf50 ;  /* 0x0000cf5000547802 */ /* 0x000fe40000000f00 */
[----:B----45:R-:W-:Y:S05]  /*cf40*/  CALL.REL.NOINC `($__internal_1_$__cuda_sm20_rem_u64) ;  /* 0x000000e000987944 */ /* 0x030fea0003c00000 */
.L_x_140:
[----:B------:R-:W-:Y:S05]  /*cf50*/  BSYNC.RECONVERGENT B0 ;  /* 0x0000000000007941 */ /* 0x000fea0003800200 */
.L_x_138:
        /* <DEDUP_REMOVED lines=39> */
.L_x_142:
        /* <DEDUP_REMOVED lines=14> */
.L_x_143:
[----:B------:R-:W-:Y:S05]  /*d2b0*/  BSYNC.RECONVERGENT B0 ;  /* 0x0000000000007941 */ /* 0x000fea0003800200 */
.L_x_141:
        /* <DEDUP_REMOVED lines=36> */
.L_x_145:
[----:B------:R-:W-:Y:S01]  /*d500*/  IMAD.MOV.U32 R87, RZ, RZ, R7 ;  /* 0x000000ffff577224 */ /* 0x000fe200078e0007 */
[----:B------:R-:W-:Y:S01]  /*d510*/  MOV R86, UR20 ;  /* 0x0000001400567c02 */ /* 0x000fe20008000f00 */
[----:B------:R-:W-:Y:S01]  /*d520*/  IMAD.MOV.U32 R85, RZ, RZ, R5 ;  /* 0x000000ffff557224 */ /* 0x000fe200078e0005 */
[----:B------:R-:W-:Y:S02]  /*d530*/  MOV R83, UR21 ;  /* 0x0000001500537c02 */ /* 0x000fe40008000f00 */
[----:B------:R-:W-:Y:S02]  /*d540*/  MOV R84, 0xd560 ;  /* 0x0000d56000547802 */ /* 0x000fe40000000f00 */
[----:B----45:R-:W-:Y:S05]  /*d550*/  CALL.REL.NOINC `($__internal_1_$__cuda_sm20_rem_u64) ;  /* 0x000000dc00147944 */ /* 0x030fea0003c00000 */
.L_x_146:
[----:B------:R-:W-:Y:S05]  /*d560*/  BSYNC.RECONVERGENT B0 ;  /* 0x0000000000007941 */ /* 0x000fea0003800200 */
.L_x_144:
        /* <DEDUP_REMOVED lines=39> */
.L_x_148:
        /* <DEDUP_REMOVED lines=14> */
.L_x_149:
[----:B------:R-:W-:Y:S05]  /*d8c0*/  BSYNC.RECONVERGENT B0 ;  /* 0x0000000000007941 */ /* 0x000fea0003800200 */
.L_x_147:
        /* <DEDUP_REMOVED lines=36> */
.L_x_151:
[----:B------:R-:W-:Y:S01]  /*db10*/  IMAD.U32 R86, RZ, RZ, UR20 ;  /* 0x00000014ff567e24 */ /* 0x000fe2000f8e00ff */
[----:B------:R-:W-:Y:S02]  /*db20*/  MOV R83, UR21 ;  /* 0x0000001500537c02 */ /* 0x000fe40008000f00 */
[----:B------:R-:W-:Y:S02]  /*db30*/  MOV R84, 0xdb50 ;  /* 0x0000db5000547802 */ /* 0x000fe40000000f00 */
[----:B----45:R-:W-:Y:S05]  /*db40*/  CALL.REL.NOINC `($__internal_1_$__cuda_sm20_rem_u64) ;  /* 0x000000d400987944 */ /* 0x030fea0003c00000 */
.L_x_152:
[----:B------:R-:W-:Y:S05]  /*db50*/  BSYNC.RECONVERGENT B0 ;  /* 0x0000000000007941 */ /* 0x000fea0003800200 */
.L_x_150:
        /* <DEDUP_REMOVED lines=11> */
.L_x_128:
        /* <DEDUP_REMOVED lines=8> */
[----:B------:R-:W-:-:S05]  /*dc90*/  VIADD R0, R95, 0x12 ;  /* 0x000000125f007836 */ /* 0x000fca0000000000 */
[C---:B------:R-:W-:Y:S02]  /*dca0*/  ISETP.LT.AND P4, PT, R0.reuse, UR4, !P2 ;  /* 0x0000000400007c0c */ /* 0x040fe4000d781270 */
[----:B------:R-:W-:Y:S01]  /*dcb0*/  ISETP.LT.AND P3, PT, R0, UR4, !P0 ;  /* 0x0000000400007c0c */ /* 0x000fe2000c761270 */
[----:B------:R-:W-:Y:S02]  /*dcc0*/  VIADD R0, R95, 0x13 ;  /* 0x000000135f007836 */ /* 0x000fe40000000000 */
[----:B------:R1:W4:Y:S01]  /*dcd0*/  @P1 LDG.E.LTC128B.64 R76, desc[UR12][R12.64] ;  /* 0x0000000c0c4c1981 */ /* 0x000322000c1e1b20 */
[----:B------:R-:W-:Y:S01]  /*dce0*/  ISETP.LT.AND P6, PT, R6, UR4, !P2 ;  /* 0x0000000406007c0c */ /* 0x000fe2000d7c1270 */
[----:B------:R-:W-:Y:S01]  /*dcf0*/  @P5 IMAD.MOV.U32 R14, RZ, RZ, R12 ;  /* 0x000000ffff0e5224 */ /* 0x000fe200078e000c */
[----:B------:R-:W-:Y:S01]  /*dd00*/  ISETP.LT.AND P1, PT, R0, UR4, !P0 ;  /* 0x0000000400007c0c */ /* 0x000fe2000c721270 */
[----:B------:R-:W-:Y:S01]  /*dd10*/  @P5 IMAD.MOV.U32 R15, RZ, RZ, R13 ;  /* 0x000000ffff0f5224 */ /* 0x000fe200078e000d */
[----:B------:R-:W-:-:S02]  /*dd20*/  ISETP.LT.AND P0, PT, R6, UR4, !P0 ;  /* 0x0000000406007c0c */ /* 0x000fc4000c701270 */
[----:B------:R-:W-:Y:S02]  /*dd30*/  ISETP.LT.AND P2, PT, R0, UR4, !P2 ;  /* 0x0000000400007c0c */ /* 0x000fe4000d741270 */
[----:B------:R2:W4:Y:S05]  /*dd40*/  @P5 LDG.E.LTC128B.64 R74, desc[UR12][R14.64+0x100] ;  /* 0x0001000c0e4a5981 */ /* 0x00052a000c1e1b20 */
[----:B------:R3:W4:Y:S04]  /*dd50*/  @P6 LDG.E.LTC128B.64 R80, desc[UR12][R10.64] ;  /* 0x0000000c0a506981 */ /* 0x000728000c1e1b20 */
[----:B------:R3:W4:Y:S01]  /*dd60*/  @P0 LDG.E.LTC128B.64 R78, desc[UR12][R10.64+0x100] ;  /* 0x0001000c0a4e0981 */ /* 0x000722000c1e1b20 */
[----:B-1----:R-:W-:-:S04]  /*dd70*/  IADD3 R12, P5, PT, R12, UR18, RZ ;  /* 0x000000120c0c7c10 */ /* 0x002fc8000ffbe0ff */
[----:B------:R-:W-:Y:S02]  /*dd80*/  IADD3.X R13, PT, PT, R13, UR19, RZ, P5, !PT ;  /* 0x000000130d0d7c10 */ /* 0x000fe4000affe4ff */
[----:B--2---:R-:W-:-:S03]  /*dd90*/  IADD3 R14, P0, PT, R12, UR18, RZ ;  /* 0x000000120c0e7c10 */ /* 0x004fc6000ff1e0ff */
[----:B------:R3:W4:Y:S01]  /*dda0*/  @P4 LDG.E.LTC128B.64 R72, desc[UR12][R12.64] ;  /* 0x0000000c0c484981 */ /* 0x000722000c1e1b20 */
[----:B------:R-:W-:-:S03]  /*ddb0*/  IADD3.X R15, PT, PT, R13, UR19, RZ, P0, !PT ;  /* 0x000000130d0f7c10 */ /* 0x000fc600087fe4ff */
[----:B------:R3:W4:Y:S04]  /*ddc0*/  @P3 LDG.E.LTC128B.64 R70, desc[UR12][R12.64+0x100] ;  /* 0x0001000c0c463981 */ /* 0x000728000c1e1b20 */
[----:B------:R3:W4:Y:S04]  /*ddd0*/  @P2 LDG.E.LTC128B.64 R68, desc[UR12][R14.64] ;  /* 0x0000000c0e442981 */ /* 0x000728000c1e1b20 */
[----:B------:R3:W4:Y:S02]  /*dde0*/  @P1 LDG.E.LTC128B.64 R2, desc[UR12][R14.64+0x100] ;  /* 0x0001000c0e021981 */ /* 0x000724000c1e1b20 */
.L_x_153:
[----:B------:R-:W-:Y:S05]  /*ddf0*/  BSYNC.RECONVERGENT B1 ;  /* 0x0000000000017941 */ /* 0x000fea0003800200 */
.L_x_127:
[----:B------:R-:W-:Y:S01]  /*de00*/  BAR.SYNC.DEFER_BLOCKING 0x0 ;  /* 0x0000000000007b1d */ /* 0x000fe20000010000 */
[----:B------:R-:W-:Y:S01]  /*de10*/  UISETP.GT.AND UP0, UPT, UR7, UR6, UPT ;  /* 0x000000060700728c */ /* 0x000fe2000bf04270 */
[----:B---3--:R-:W-:Y:S01]  /*de20*/  IADD3 R10, P0, PT, R10, UR16, RZ ;  /* 0x000000100a0a7c10 */ /* 0x008fe2000ff1e0ff */
[----:B------:R-:W-:-:S03]  /*de30*/  VIADD R5, R95, 0x18 ;  /* 0x000000185f057836 */ /* 0x000fc60000000000 */
[----:B------:R-:W1:Y:S01]  /*de40*/  LDCU.64 UR4, c[0x0][0x480] ;  /* 0x00009000ff0477ac */ /* 0x000e620008000a00 */
[----:B------:R-:W-:Y:S01]  /*de50*/  BSSY.RECONVERGENT B1, `(.L_x_154) ;  /* 0x00001df000017945 */ /* 0x000fe20003800200 */
[----:B------:R-:W-:Y:S01]  /*de60*/  IADD3.X R11, PT, PT, R11, UR17, RZ, P0, !PT ;  /* 0x000000110b0b7c10 */ /* 0x000fe200087fe4ff */
[----:B------:R-:W-:Y:S01]  /*de70*/  STS.128 [R91], R36 ;  /* 0x000000245b007388 */ /* 0x000fe20000000c00 */
[----:B-1----:R-:W-:-:S03]  /*de80*/  IADD3 R8, P1, PT, R8, UR4, RZ ;  /* 0x0000000408087c10 */ /* 0x002fc6000ff3e0ff */
[----:B------:R-:W-:Y:S01]  /*de90*/  STS.128 [R91+0x40], R40 ;  /* 0x000040285b007388 */ /* 0x000fe20000000c00 */
[----:B------:R-:W-:-:S03]  /*dea0*/  IADD3.X R9, PT, PT, R9, UR5, RZ, P1, !PT ;  /* 0x0000000509097c10 */ /* 0x000fc60008ffe4ff */
[----:B------:R-:W-:Y:S04]  /*deb0*/  STS.128 [R91+0x80], R44 ;  /* 0x0000802c5b007388 */ /* 0x000fe80000000c00 */
[----:B------:R-:W-:Y:S01]  /*dec0*/  STS.128 [R91+0xc0], R48 ;  /* 0x0000c0305b007388 */ /* 0x000fe20000000c00 */
        /* <DEDUP_REMOVED lines=25> */
[----:B------:R-:W-:Y:S10]  /*e060*/  BRA.U !UP0, `(.L_x_155) ;  /* 0x0000001908807547 */ /* 0x000ff4000b800000 */
[----:B------:R-:W1:Y:S01]  /*e070*/  LDCU UR4, c[0x0][0x464] ;  /* 0x00008c80ff0477ac */ /* 0x000e620008000800 */
[----:B------:R-:W-:Y:S01]  /*e080*/  IADD3 R30, P0, PT, R8, -UR10, RZ ;  /* 0x8000000a081e7c10 */ /* 0x000fe2000ff1e0ff */
[----:B------:R-:W-:Y:S03]  /*e090*/  BSSY.RECONVERGENT B0, `(.L_x_156) ;  /* 0x0000030000007945 */ /* 0x000fe60003800200 */
[----:B------:R-:W-:Y:S01]  /*e0a0*/  IADD3.X R31, PT, PT, R9, ~UR11, RZ, P0, !PT ;  /* 0x8000000b091f7c10 */ /* 0x000fe200087fe4ff */
        /* <DEDUP_REMOVED lines=11> */
[----:B------:R-:W1:Y:S02]  /*e160*/  F2I.FTZ.U32.TRUNC.NTZ R27, R27 ;  /* 0x0000001b001b7305 */ /* 0x000e64000021f000 */
[----:B-1----:R-:W-:-:S05]  /*e170*/  IMAD R7, R27, R33, RZ ;  /* 0x000000211b077224 */ /* 0x002fca00078e02ff */
[----:B------:R-:W-:-:S05]  /*e180*/  IADD3 R7, PT, PT, -R7, RZ, RZ ;  /* 0x000000ff07077210 */ /* 0x000fca0007ffe1ff */
[----:B------:R-:W-:-:S06]  /*e190*/  IMAD.HI.U32 R7, R27, R7, R26 ;  /* 0x000000071b077227 */ /* 0x000fcc00078e001a */
[----:B------:R-:W-:Y:S01]  /*e1a0*/  IMAD.HI.U32 R26, R7, R30, RZ ;  /* 0x0000001e071a7227 */ /* 0x000fe200078e00ff */
[----:B------:R-:W-:-:S04]  /*e1b0*/  MOV R7, RZ ;  /* 0x000000ff00077202 */ /* 0x000fc80000000f00 */
        /* <DEDUP_REMOVED lines=11> */
.L_x_157:
        /* <DEDUP_REMOVED lines=18> */
.L_x_158:
[----:B------:R-:W-:Y:S05]  /*e390*/  BSYNC.RECONVERGENT B0 ;  /* 0x0000000000007941 */ /* 0x000fea0003800200 */
.L_x_156:
        /* <DEDUP_REMOVED lines=35> */
.L_x_160:
[----:B------:R-:W2:Y:S01]  /*e5d0*/  LDCU.64 UR4, c[0x0][0x460] ;  /* 0x00008c00ff0477ac */ /* 0x000ea20008000a00 */
[----:B------:R-:W-:Y:S01]  /*e5e0*/  IMAD.MOV.U32 R87, RZ, RZ, R7 ;  /* 0x000000ffff577224 */ /* 0x000fe200078e0007 */
[----:B------:R-:W-:Y:S02]  /*e5f0*/  MOV R85, R6 ;  /* 0x0000000600557202 */ /* 0x000fe40000000f00 */
[----:B------:R-:W-:Y:S01]  /*e600*/  MOV R84, 0xe640 ;  /* 0x0000e64000547802 */ /* 0x000fe20000000f00 */
[----:B--2---:R-:W-:Y:S01]  /*e610*/  IMAD.U32 R86, RZ, RZ, UR4 ;  /* 0x00000004ff567e24 */ /* 0x004fe2000f8e00ff */
[----:B------:R-:W-:Y:S02]  /*e620*/  MOV R83, UR5 ;  /* 0x0000000500537c02 */ /* 0x000fe40008000f00 */
[----:B-1---5:R-:W-:Y:S05]  /*e630*/  CALL.REL.NOINC `($__internal_1_$__cuda_sm20_rem_u64) ;  /* 0x000000c800dc7944 */ /* 0x022fea0003c00000 */
.L_x_161:
[----:B------:R-:W-:Y:S05]  /*e640*/  BSYNC.RECONVERGENT B0 ;  /* 0x0000000000007941 */ /* 0x000fea0003800200 */
.L_x_159:
        /* <DEDUP_REMOVED lines=21> */
[----:B------:R-:W2:Y:S01]  /*e7a0*/  I2F.U32.RP R29, R31 ;  /* 0x0000001f001d7306 */ /* 0x000ea20000209000 */
[----:B------:R-:W-:-:S07]  /*e7b0*/  ISETP.NE.U32.AND P0, PT, R31, RZ, PT ;  /* 0x000000ff1f00720c */ /* 0x000fce0003f05070 */
[----:B--2---:R-:W1:Y:S02]  /*e7c0*/  MUFU.RCP R24, R29 ;  /* 0x0000001d00187308 */ /* 0x004e640000001000 */
        /* <DEDUP_REMOVED lines=18> */
.L_x_163:
        /* <DEDUP_REMOVED lines=17> */
.L_x_164:
[----:B------:R-:W-:Y:S05]  /*ea00*/  BSYNC.RECONVERGENT B0 ;  /* 0x0000000000007941 */ /* 0x000fea0003800200 */
.L_x_162:
        /* <DEDUP_REMOVED lines=37> */
.L_x_166:
[----:B------:R-:W2:Y:S01]  /*ec60*/  LDCU.64 UR4, c[0x0][0x460] ;  /* 0x00008c00ff0477ac */ /* 0x000ea20008000a00 */
[----:B------:R-:W-:Y:S01]  /*ec70*/  IMAD.MOV.U32 R87, RZ, RZ, R7 ;  /* 0x000000ffff577224 */ /* 0x000fe200078e0007 */
[----:B------:R-:W-:Y:S02]  /*ec80*/  MOV R85, R6 ;  /* 0x0000000600557202 */ /* 0x000fe40000000f00 */
[----:B------:R-:W-:Y:S01]  /*ec90*/  MOV R84, 0xecd0 ;  /* 0x0000ecd000547802 */ /* 0x000fe20000000f00 */
[----:B--2---:R-:W-:Y:S01]  /*eca0*/  IMAD.U32 R86, RZ, RZ, UR4 ;  /* 0x00000004ff567e24 */ /* 0x004fe2000f8e00ff */
[----:B------:R-:W-:Y:S02]  /*ecb0*/  MOV R83, UR5 ;  /* 0x0000000500537c02 */ /* 0x000fe40008000f00 */
[----:B-1---5:R-:W-:Y:S05]  /*ecc0*/  CALL.REL.NOINC `($__internal_1_$__cuda_sm20_rem_u64) ;  /* 0x000000c400387944 */ /* 0x022fea0003c00000 */
.L_x_167:
[----:B------:R-:W-:Y:S05]  /*ecd0*/  BSYNC.RECONVERGENT B0 ;  /* 0x0000000000007941 */ /* 0x000fea0003800200 */
.L_x_165:
        /* <DEDUP_REMOVED lines=42> */
.L_x_169:
        /* <DEDUP_REMOVED lines=17> */
.L_x_170:
[----:B------:R-:W-:Y:S05]  /*f090*/  BSYNC.RECONVERGENT B0 ;  /* 0x0000000000007941 */ /* 0x000fea0003800200 */
.L_x_168:
        /* <DEDUP_REMOVED lines=37> */
.L_x_172:
[----:B------:R-:W2:Y:S01]  /*f2f0*/  LDCU.64 UR4, c[0x0][0x460] ;  /* 0x00008c00ff0477ac */ /* 0x000ea20008000a00 */
[----:B------:R-:W-:Y:S01]  /*f300*/  IMAD.MOV.U32 R87, RZ, RZ, R7 ;  /* 0x000000ffff577224 */ /* 0x000fe200078e0007 */
[----:B------:R-:W-:Y:S02]  /*f310*/  MOV R85, R6 ;  /* 0x0000000600557202 */ /* 0x000fe40000000f00 */
[----:B------:R-:W-:Y:S01]  /*f320*/  MOV R84, 0xf360 ;  /* 0x0000f36000547802 */ /* 0x000fe20000000f00 */
[----:B--2---:R-:W-:Y:S01]  /*f330*/  IMAD.U32 R86, RZ, RZ, UR4 ;  /* 0x00000004ff567e24 */ /* 0x004fe2000f8e00ff */
[----:B------:R-:W-:Y:S02]  /*f340*/  MOV R83, UR5 ;  /* 0x0000000500537c02 */ /* 0x000fe40008000f00 */
[----:B-1---5:R-:W-:Y:S05]  /*f350*/  CALL.REL.NOINC `($__internal_1_$__cuda_sm20_rem_u64) ;  /* 0x000000bc00947944 */ /* 0x022fea0003c00000 */
.L_x_173:
[----:B------:R-:W-:Y:S05]  /*f360*/  BSYNC.RECONVERGENT B0 ;  /* 0x0000000000007941 */ /* 0x000fea0003800200 */
.L_x_171:
        /* <DEDUP_REMOVED lines=42> */
.L_x_175:
        /* <DEDUP_REMOVED lines=17> */
.L_x_176:
[----:B------:R-:W-:Y:S05]  /*f720*/  BSYNC.RECONVERGENT B0 ;  /* 0x0000000000007941 */ /* 0x000fea0003800200 */
.L_x_174:
        /* <DEDUP_REMOVED lines=37> */
.L_x_178:
[----:B------:R-:W2:Y:S01]  /*f980*/  LDCU.64 UR4, c[0x0][0x460] ;  /* 0x00008c00ff0477ac */ /* 0x000ea20008000a00 */
[----:B------:R-:W-:Y:S01]  /*f990*/  MOV R84, 0xf9d0 ;  /* 0x0000f9d000547802 */ /* 0x000fe20000000f00 */
[----:B--2---:R-:W-:Y:S01]  /*f9a0*/  IMAD.U32 R86, RZ, RZ, UR4 ;  /* 0x00000004ff567e24 */ /* 0x004fe2000f8e00ff */
[----:B------:R-:W-:Y:S02]  /*f9b0*/  MOV R83, UR5 ;  /* 0x0000000500537c02 */ /* 0x000fe40008000f00 */
[----:B-1---5:R-:W-:Y:S05]  /*f9c0*/  CALL.REL.NOINC `($__internal_1_$__cuda_sm20_rem_u64) ;  /* 0x000000b400f87944 */ /* 0x022fea0003c00000 */
.L_x_179:
[----:B------:R-:W-:Y:S05]  /*f9d0*/  BSYNC.RECONVERGENT B0 ;  /* 0x0000000000007941 */ /* 0x000fea0003800200 */
.L_x_177:
        /* <DEDUP_REMOVED lines=9> */
.L_x_155:
[----:B------:R-:W1:Y:S01]  /*fa70*/  LDCU UR16, c[0x0][0x380] ;  /* 0x00007000ff1077ac */ /* 0x000e620008000800 */
[----:B------:R-:W-:Y:S01]  /*fa80*/  ISETP.GE.AND P1, PT, R93, UR26, PT ;  /* 0x0000001a5d007c0c */ /* 0x000fe2000bf26270 */
[C---:B------:R-:W-:Y:S01]  /*fa90*/  VIADD R0, R95.reuse, 0x11 ;  /* 0x000000115f007836 */ /* 0x040fe20000000000 */
        /* <DEDUP_REMOVED lines=14> */
[----:B------:R-:W-:Y:S01]  /*fb80*/  ISETP.LT.AND P1, PT, R6, UR16, !P1 ;  /* 0x0000001006007c0c */ /* 0x000fe2000cf21270 */
[----:B------:R3:W-:Y:S01]  /*fb90*/  @P5 STG.E.64 desc[UR12][R26.64], R22 ;  /* 0x000000161a005986 */ /* 0x0007e2000c101b0c */
[----:B------:R-:W-:Y:S02]  /*fba0*/  IADD3 R30, P6, PT, R26, UR4, RZ ;  /* 0x000000041a1e7c10 */ /* 0x000fe4000ffde0ff */
[----:B------:R-:W-:Y:S01]  /*fbb0*/  ISETP.LT.AND P0, PT, R6, UR16, !P0 ;  /* 0x0000001006007c0c */ /* 0x000fe2000c701270 */
[----:B------:R3:W-:Y:S01]  /*fbc0*/  @P4 STG.E.64 desc[UR12][R26.64+0x100], R20 ;  /* 0x000100141a004986 */ /* 0x0007e2000c101b0c */
[----:B------:R-:W-:-:S02]  /*fbd0*/  IADD3.X R31, PT, PT, R27, UR5, RZ, P6, !PT ;  /* 0x000000051b1f7c10 */ /* 0x000fc4000b7fe4ff */
[----:B------:R-:W-:-:S03]  /*fbe0*/  IADD3 R6, P5, PT, R30, UR4, RZ ;  /* 0x000000041e067c10 */ /* 0x000fc6000ffbe0ff */
[----:B------:R3:W-:Y:S01]  /*fbf0*/  @P3 STG.E.64 desc[UR12][R30.64], R18 ;  /* 0x000000121e003986 */ /* 0x0007e2000c101b0c */
[----:B------:R-:W-:-:S03]  /*fc00*/  IADD3.X R7, PT, PT, R31, UR5, RZ, P5, !PT ;  /* 0x000000051f077c10 */ /* 0x000fc6000affe4ff */
[----:B------:R3:W-:Y:S04]  /*fc10*/  @P2 STG.E.64 desc[UR12][R30.64+0x100], R16 ;  /* 0x000100101e002986 */ /* 0x0007e8000c101b0c */
[----:B------:R3:W-:Y:S04]  /*fc20*/  @P1 STG.E.64 desc[UR12][R6.64], R14 ;  /* 0x0000000e06001986 */ /* 0x0007e8000c101b0c */
[----:B------:R3:W-:Y:S02]  /*fc30*/  @P0 STG.E.64 desc[UR12][R6.64+0x100], R12 ;  /* 0x0001000c06000986 */ /* 0x0007e4000c101b0c */
.L_x_180:
[----:B------:R-:W-:Y:S05]  /*fc40*/  BSYNC.RECONVERGENT B1 ;  /* 0x0000000000017941 */ /* 0x000fea0003800200 */
.L_x_154:
[----:B------:R-:W3:Y:S01]  /*fc50*/  LDCU.64 UR4, c[0x0][0x480] ;  /* 0x00009000ff0477ac */ /* 0x000ee20008000a00 */
[----:B------:R-:W-:Y:S01]  /*fc60*/  BSSY.RECONVERGENT B1, `(.L_x_181) ;  /* 0x00001a6000017945 */ /* 0x000fe20003800200 */
[----:B------:R-:W-:Y:S01]  /*fc70*/  UISETP.GT.AND UP0, UPT, UR7, UR6, UPT ;  /* 0x000000060700728c */ /* 0x000fe2000bf04270 */
[----:B---3--:R-:W-:-:S04]  /*fc80*/  IADD3 R8, P0, PT, R8, UR4, RZ ;  /* 0x0000000408087c10 */ /* 0x008fc8000ff1e0ff */
[----:B------:R-:W-:-:S04]  /*fc90*/  IADD3.X R9, PT, PT, R9, UR5, RZ, P0, !PT ;  /* 0x0000000509097c10 */ /* 0x000fc800087fe4ff */
[----:B------:R-:W-:Y:S05]  /*fca0*/  BRA.U !UP0, `(.L_x_182) ;  /* 0x0000001908047547 */ /* 0x000fea000b800000 */
[----:B------:R-:W-:Y:S01]  /*fcb0*/  IADD3 R14, P0, PT, R10, -UR8, RZ ;  /* 0x800000080a0e7c10 */ /* 0x000fe2000ff1e0ff */
[----:B------:R-:W-:Y:S03]  /*fcc0*/  BSSY.RECONVERGENT B0, `(.L_x_183) ;  /* 0x0000029000007945 */ /* 0x000fe60003800200 */
[----:B------:R-:W-:-:S04]  /*fcd0*/  IADD3.X R15, PT, PT, R11, ~UR9, RZ, P0, !PT ;  /* 0x800000090b0f7c10 */ /* 0x000fc800087fe4ff */
[----:B------:R-:W-:-:S04]  /*fce0*/  LOP3.LUT R0, R15, UR21, RZ, 0xfc, !PT ;  /* 0x000000150f007c12 */ /* 0x000fc8000f8efcff */
[----:B------:R-:W-:-:S13]  /*fcf0*/  ISETP.NE.U32.AND P0, PT, R0, RZ, PT ;  /* 0x000000ff0000720c */ /* 0x000fda0003f05070 */
[----:B------:R-:W-:Y:S05]  /*fd00*/  @P0 BRA `(.L_x_184) ;  /* 0x0000000000580947 */ /* 0x000fea0003800000 */
[----:B-1----:R-:W1:Y:S01]  /*fd10*/  I2F.U32.RP R12, UR20 ;  /* 0x00000014000c7d06 */ /* 0x002e620008209000 */
        /* <DEDUP_REMOVED lines=21> */
.L_x_184:
[----:B------:R-:W-:Y:S01]  /*fe70*/  IMAD.MOV.U32 R0, RZ, RZ, R14 ;  /* 0x000000ffff007224 */ /* 0x000fe200078e000e */
[----:B------:R-:W-:Y:S01]  /*fe80*/  MOV R89, UR20 ;  /* 0x0000001400597c02 */ /* 0x000fe20008000f00 */
[----:B------:R-:W-:Y:S01]  /*fe90*/  IMAD.MOV.U32 R83, RZ, RZ, R15 ;  /* 0x000000ffff537224 */ /* 0x000fe200078e000f */
[----:B------:R-:W-:Y:S02]  /*fea0*/  MOV R87, UR21 ;  /* 0x0000001500577c02 */ /* 0x000fe40008000f00 */
[----:B------:R-:W-:Y:S02]  /*feb0*/  MOV R88, 0xfed0 ;  /* 0x0000fed000587802 */ /* 0x000fe40000000f00 */
[----:B-1---5:R-:W-:Y:S05]  /*fec0*/  CALL.REL.NOINC `($__internal_0_$__cuda_sm20_div_u64) ;  /* 0x000000ac00a47944 */ /* 0x022fea0003c00000 */
        /* <DEDUP_REMOVED lines=8> */
.L_x_185:
[----:B------:R-:W-:Y:S05]  /*ff50*/  BSYNC.RECONVERGENT B0 ;  /* 0x0000000000007941 */ /* 0x000fea0003800200 */
.L_x_183:
        /* <DEDUP_REMOVED lines=35> */
.L_x_187:
[----:B------:R-:W-:Y:S01]  /*10190*/  IMAD.MOV.U32 R87, RZ, RZ, R7 ;  /* 0x000000ffff577224 */ /* 0x000fe200078e0007 */
[----:B------:R-:W-:Y:S01]  /*101a0*/  MOV R86, UR20 ;  /* 0x0000001400567c02 */ /* 0x000fe20008000f00 */
[----:B------:R-:W-:Y:S01]  /*101b0*/  IMAD.MOV.U32 R85, RZ, RZ, R6 ;  /* 0x000000ffff557224 */ /* 0x000fe200078e0006 */
[----:B------:R-:W-:Y:S02]  /*101c0*/  MOV R83, UR21 ;  /* 0x0000001500537c02 */ /* 0x000fe40008000f00 */
[----:B------:R-:W-:Y:S02]  /*101d0*/  MOV R84, 0x101f0 ;  /* 0x000101f000547802 */ /* 0x000fe40000000f00 */
[----:B----45:R-:W-:Y:S05]  /*101e0*/  CALL.REL.NOINC `($__internal_1_$__cuda_sm20_rem_u64) ;  /* 0x000000ac00f07944 */ /* 0x030fea0003c00000 */
.L_x_188:
[----:B------:R-:W-:Y:S05]  /*101f0*/  BSYNC.RECONVERGENT B0 ;  /* 0x0000000000007941 */ /* 0x000fea0003800200 */
.L_x_186:
        /* <DEDUP_REMOVED lines=39> */
.L_x_190:
        /* <DEDUP_REMOVED lines=14> */
.L_x_191:
[----:B------:R-:W-:Y:S05]  /*10550*/  BSYNC.RECONVERGENT B0 ;  /* 0x0000000000007941 */ /* 0x000fea0003800200 */
.L_x_189:
        /* <DEDUP_REMOVED lines=36> */
.L_x_193:
[----:B------:R-:W-:Y:S01]  /*107a0*/  IMAD.MOV.U32 R87, RZ, RZ, R7 ;  /* 0x000000ffff577224 */ /* 0x000fe200078e0007 */
[----:B------:R-:W-:Y:S01]  /*107b0*/  MOV R86, UR20 ;  /* 0x0000001400567c02 */ /* 0x000fe20008000f00 */
[----:B------:R-:W-:Y:S01]  /*107c0*/  IMAD.MOV.U32 R85, RZ, RZ, R6 ;  /* 0x000000ffff557224 */ /* 0x000fe200078e0006 */
[----:B------:R-:W-:Y:S02]  /*107d0*/  MOV R83, UR21 ;  /* 0x0000001500537c02 */ /* 0x000fe40008000f00 */
[----:B------:R-:W-:Y:S02]  /*107e0*/  MOV R84, 0x10800 ;  /* 0x0001080000547802 */ /* 0x000fe40000000f00 */
[----:B----45:R-:W-:Y:S05]  /*107f0*/  CALL.REL.NOINC `($__internal_1_$__cuda_sm20_rem_u64) ;  /* 0x000000a8006c7944 */ /* 0x030fea0003c00000 */
.L_x_194:
[----:B------:R-:W-:Y:S05]  /*10800*/  BSYNC.RECONVERGENT B0 ;  /* 0x0000000000007941 */ /* 0x000fea0003800200 */
.L_x_192:
        /* <DEDUP_REMOVED lines=39> */
.L_x_196:
        /* <DEDUP_REMOVED lines=14> */
.L_x_197:
[----:B------:R-:W-:Y:S05]  /*10b60*/  BSYNC.RECONVERGENT B0 ;  /* 0x0000000000007941 */ /* 0x000fea0003800200 */
.L_x_195:
        /* <DEDUP_REMOVED lines=36> */
.L_x_199:
[----:B------:R-:W-:Y:S01]  /*10db0*/  IMAD.MOV.U32 R87, RZ, RZ, R7 ;  /* 0x000000ffff577224 */ /* 0x000fe200078e0007 */
[----:B------:R-:W-:Y:S01]  /*10dc0*/  MOV R86, UR20 ;  /* 0x0000001400567c02 */ /* 0x000fe20008000f00 */
[----:B------:R-:W-:Y:S01]  /*10dd0*/  IMAD.MOV.U32 R85, RZ, RZ, R6 ;  /* 0x000000ffff557224 */ /* 0x000fe200078e0006 */
[----:B------:R-:W-:Y:S02]  /*10de0*/  MOV R83, UR21 ;  /* 0x0000001500537c02 */ /* 0x000fe40008000f00 */
[----:B------:R-:W-:Y:S02]  /*10df0*/  MOV R84, 0x10e10 ;  /* 0x00010e1000547802 */ /* 0x000fe40000000f00 */
[----:B----45:R-:W-:Y:S05]  /*10e00*/  CALL.REL.NOINC `($__internal_1_$__cuda_sm20_rem_u64) ;  /* 0x000000a000e87944 */ /* 0x030fea0003c00000 */
.L_x_200:
[----:B------:R-:W-:Y:S05]  /*10e10*/  BSYNC.RECONVERGENT B0 ;  /* 0x0000000000007941 */ /* 0x000fea0003800200 */
.L_x_198:
        /* <DEDUP_REMOVED lines=39> */
.L_x_202:
        /* <DEDUP_REMOVED lines=14> */
.L_x_203:
[----:B------:R-:W-:Y:S05]  /*11170*/  BSYNC.RECONVERGENT B0 ;  /* 0x0000000000007941 */ /* 0x000fea0003800200 */
.L_x_201:
        /* <DEDUP_REMOVED lines=36> */
.L_x_205:
[----:B------:R-:W-:Y:S01]  /*113c0*/  IMAD.U32 R86, RZ, RZ, UR20 ;  /* 0x00000014ff567e24 */ /* 0x000fe2000f8e00ff */
[----:B------:R-:W-:Y:S02]  /*113d0*/  MOV R83, UR21 ;  /* 0x0000001500537c02 */ /* 0x000fe40008000f00 */
[----:B------:R-:W-:Y:S02]  /*113e0*/  MOV R84, 0x11400 ;  /* 0x0001140000547802 */ /* 0x000fe40000000f00 */
[----:B----45:R-:W-:Y:S05]  /*113f0*/  CALL.REL.NOINC `($__internal_1_$__cuda_sm20_rem_u64) ;  /* 0x0000009c006c7944 */ /* 0x030fea0003c00000 */
.L_x_206:
[----:B------:R-:W-:Y:S05]  /*11400*/  BSYNC.RECONVERGENT B0 ;  /* 0x0000000000007941 */ /* 0x000fea0003800200 */
.L_x_204:
        /* <DEDUP_REMOVED lines=11> */
.L_x_182:
[----:B------:R-:W2:Y:S01]  /*114c0*/  LDCU UR4, c[0x0][0x380] ;  /* 0x00007000ff0477ac */ /* 0x000ea20008000800 */
[----:B------:R-:W-:Y:S01]  /*114d0*/  ISETP.GE.AND P0, PT, R93, UR26, PT ;  /* 0x0000001a5d007c0c */ /* 0x000fe2000bf06270 */
[----:B------:R-:W-:Y:S01]  /*114e0*/  VIADD R0, R95, 0x19 ;  /* 0x000000195f007836 */ /* 0x000fe20000000000 */
[----:B------:R-:W-:Y:S02]  /*114f0*/  ISETP.GE.AND P1, PT, R4, UR26, PT ;  /* 0x0000001a04007c0c */ /* 0x000fe4000bf26270 */
[C---:B--2---:R-:W-:Y:S02]  /*11500*/  ISETP.LT.AND P2, PT, R5.reuse, UR4, !P0 ;  /* 0x0000000405007c0c */ /* 0x044fe4000c741270 */
[----:B------:R-:W-:Y:S02]  /*11510*/  ISETP.LT.AND P3, PT, R5, UR4, !P1 ;  /* 0x0000000405007c0c */ /* 0x000fe4000cf61270 */
[C---:B------:R-:W-:Y:S02]  /*11520*/  ISETP.LT.AND P6, PT, R0.reuse, UR4, !P0 ;  /* 0x0000000400007c0c */ /* 0x040fe4000c7c1270 */
[----:B------:R-:W-:Y:S01]  /*11530*/  ISETP.LT.AND P5, PT, R0, UR4, !P1 ;  /* 0x0000000400007c0c */ /* 0x000fe2000cfa1270 */
[----:B------:R-:W-:-:S06]  /*11540*/  VIADD R0, R95, 0x1a ;  /* 0x0000001a5f007836 */ /* 0x000fcc0000000000 */
[--C-:B-1----:R-:W-:Y:S02]  /*11550*/  @P2 IMAD.MOV.U32 R12, RZ, RZ, R10.reuse ;  /* 0x000000ffff0c2224 */ /* 0x102fe400078e000a */
[--C-:B------:R-:W-:Y:S02]  /*11560*/  @P2 IMAD.MOV.U32 R13, RZ, RZ, R11.reuse ;  /* 0x000000ffff0d2224 */ /* 0x100fe400078e000b */
[----:B------:R-:W-:Y:S02]  /*11570*/  @P3 IMAD.MOV.U32 R16, RZ, RZ, R10 ;  /* 0x000000ffff103224 */ /* 0x000fe400078e000a */
[----:B------:R-:W-:Y:S01]  /*11580*/  @P3 IMAD.MOV.U32 R17, RZ, RZ, R11 ;  /* 0x000000ffff113224 */ /* 0x000fe200078e000b */
[----:B------:R1:W4:Y:S01]  /*11590*/  @P2 LDG.E.LTC128B.64 R80, desc[UR12][R12.64] ;  /* 0x0000000c0c502981 */ /* 0x000322000c1e1b20 */
[----:B------:R-:W-:Y:S01]  /*115a0*/  IADD3 R14, P2, PT, R10, UR18, RZ ;  /* 0x000000120a0e7c10 */ /* 0x000fe2000ff5e0ff */
[----:B------:R-:W-:Y:S01]  /*115b0*/  VIADD R10, R95, 0x1b ;  /* 0x0000001b5f0a7836 */ /* 0x000fe20000000000 */
[----:B------:R-:W-:Y:S01]  /*115c0*/  ISETP.LT.AND P4, PT, R0, UR4, !P0 ;  /* 0x0000000400007c0c */ /* 0x000fe2000c781270 */
[----:B------:R2:W4:Y:S01]  /*115d0*/  @P3 LDG.E.LTC128B.64 R78, desc[UR12][R16.64+0x100] ;  /* 0x0001000c104e3981 */ /* 0x000522000c1e1b20 */
[----:B------:R-:W-:-:S02]  /*115e0*/  IADD3.X R15, PT, PT, R11, UR19, RZ, P2, !PT ;  /* 0x000000130b0f7c10 */ /* 0x000fc400097fe4ff */
[----:B------:R-:W-:Y:S02]  /*115f0*/  IADD3 R6, P2, PT, R14, UR18, RZ ;  /* 0x000000120e067c10 */ /* 0x000fe4000ff5e0ff */
[----:B------:R-:W-:Y:S01]  /*11600*/  ISETP.LT.AND P3, PT, R0, UR4, !P1 ;  /* 0x0000000400007c0c */ /* 0x000fe2000cf61270 */
[----:B------:R2:W4:Y:S01]  /*11610*/  @P6 LDG.E.LTC128B.64 R76, desc[UR12][R14.64] ;  /* 0x0000000c0e4c6981 */ /* 0x000522000c1e1b20 */
[C---:B------:R-:W-:Y:S02]  /*11620*/  ISETP.LT.AND P0, PT, R10.reuse, UR4, !P0 ;  /* 0x000000040a007c0c */ /* 0x040fe4000c701270 */
[----:B------:R-:W-:Y:S01]  /*11630*/  ISETP.LT.AND P1, PT, R10, UR4, !P1 ;  /* 0x000000040a007c0c */ /* 0x000fe2000cf21270 */
[----:B------:R2:W4:Y:S01]  /*11640*/  @P5 LDG.E.LTC128B.64 R74, desc[UR12][R14.64+0x100] ;  /* 0x0001000c0e4a5981 */ /* 0x000522000c1e1b20 */
[----:B------:R-:W-:-:S05]  /*11650*/  IADD3.X R7, PT, PT, R15, UR19, RZ, P2, !PT ;  /* 0x000000130f077c10 */ /* 0x000fca00097fe4ff */
[----:B------:R2:W4:Y:S04]  /*11660*/  @P4 LDG.E.LTC128B.64 R72, desc[UR12][R6.64] ;  /* 0x0000000c06484981 */ /* 0x000528000c1e1b20 */
[----:B------:R2:W4:Y:S01]  /*11670*/  @P3 LDG.E.LTC128B.64 R70, desc[UR12][R6.64+0x100] ;  /* 0x0001000c06463981 */ /* 0x000522000c1e1b20 */
[----:B-1----:R-:W-:-:S04]  /*11680*/  IADD3 R12, P2, PT, R6, UR18, RZ ;  /* 0x00000012060c7c10 */ /* 0x002fc8000ff5e0ff */
[----:B------:R-:W-:-:S05]  /*11690*/  IADD3.X R13, PT, PT, R7, UR19, RZ, P2, !PT ;  /* 0x00000013070d7c10 */ /* 0x000fca00097fe4ff */
[----:B------:R2:W4:Y:S04]  /*116a0*/  @P0 LDG.E.LTC128B.64 R68, desc[UR12][R12.64] ;  /* 0x0000000c0c440981 */ /* 0x000528000c1e1b20 */
[----:B------:R2:W4:Y:S02]  /*116b0*/  @P1 LDG.E.LTC128B.64 R2, desc[UR12][R12.64+0x100] ;  /* 0x0001000c0c021981 */ /* 0x000524000c1e1b20 */
.L_x_207:
[----:B------:R-:W-:Y:S05]  /*116c0*/  BSYNC.RECONVERGENT B1 ;  /* 0x0000000000017941 */ /* 0x000fea0003800200 */
.L_x_181:
[----:B------:R-:W-:Y:S01]  /*116d0*/  BAR.SYNC.DEFER_BLOCKING 0x0 ;  /* 0x0000000000007b1d */ /* 0x000fe20000010000 */
[----:B------:R-:W-:-:S05]  /*116e0*/  UISETP.GT.AND UP0, UPT, UR7, UR6, UPT ;  /* 0x000000060700728c */ /* 0x000fca000bf04270 */
[----:B-----5:R-:W-:Y:S04]  /*116f0*/  STS.128 [R91], R64 ;  /* 0x000000405b007388 */ /* 0x020fe80000000c00 */
[----:B------:R-:W-:Y:S04]  /*11700*/  STS.128 [R91+0x40], R60 ;  /* 0x0000403c5b007388 */ /* 0x000fe80000000c00 */
[----:B------:R-:W-:Y:S04]  /*11710*/  STS.128 [R91+0x80], R56 ;  /* 0x000080385b007388 */ /* 0x000fe80000000c00 */
[----:B------:R-:W-:Y:S01]  /*11720*/  STS.128 [R91+0xc0], R52 ;  /* 0x0000c0345b007388 */ /* 0x000fe20000000c00 */
[----:B------:R-:W-:Y:S06]  /*11730*/  BAR.SYNC.DEFER_BLOCKING 0x0 ;  /* 0x0000000000007b1d */ /* 0x000fec0000010000 */
[----:B------:R-:W1:Y:S04]  /*11740*/  LDS.64 R18, [R94+UR14+0x440] ;  /* 0x0004400e5e127984 */ /* 0x000e680008000a00 */
[----:B------:R-:W3:Y:S04]  /*11750*/  LDS.64 R22, [R94+UR14] ;  /* 0x0000000e5e167984 */ /* 0x000ee80008000a00 */
[----:B--2---:R-:W2:Y:S04]  /*11760*/  LDS.64 R6, [R94+UR14+0x100] ;  /* 0x0001000e5e067984 */ /* 0x004ea80008000a00 */
[----:B------:R-:W2:Y:S04]  /*11770*/  LDS.64 R10, [R94+UR14+0x220] ;  /* 0x0002200e5e0a7984 */ /* 0x000ea80008000a00 */
[----:B------:R-:W2:Y:S04]  /*11780*/  LDS.64 R12, [R94+UR14+0x320] ;  /* 0x0003200e5e0c7984 */ /* 0x000ea80008000a00 */
[----:B------:R-:W2:Y:S04]  /*11790*/  LDS.64 R16, [R94+UR14+0x540] ;  /* 0x0005400e5e107984 */ /* 0x000ea80008000a00 */
[----:B------:R-:W2:Y:S04]  /*117a0*/  LDS.64 R14, [R94+UR14+0x660] ;  /* 0x0006600e5e0e7984 */ /* 0x000ea80008000a00 */
[----:B------:R-:W2:Y:S01]  /*117b0*/  LDS.64 R20, [R94+UR14+0x760] ;  /* 0x0007600e5e147984 */ /* 0x000ea20008000a00 */
[----:B-1----:R-:W-:-:S02]  /*117c0*/  DMUL R24, R18, R100 ;  /* 0x0000006412187228 */ /* 0x002fc40000000000 */
[-C--:B---3--:R-:W-:Y:S02]  /*117d0*/  DMUL R22, R22, R100.reuse ;  /* 0x0000006416167228 */ /* 0x088fe40000000000 */
[-C--:B--2---:R-:W-:Y:S02]  /*117e0*/  DMUL R6, R6, R100.reuse ;  /* 0x0000006406067228 */ /* 0x084fe40000000000 */
[----:B------:R-:W-:-:S04]  /*117f0*/  DMUL R10, R10, R100 ;  /* 0x000000640a0a7228 */ /* 0x000fc80000000000 */
        /* <DEDUP_REMOVED lines=8> */
[-C--:B------:R-:W-:Y:S02]  /*11880*/  DFMA R14, R72, R98.reuse, R24 ;  /* 0x00000062480e722b */ /* 0x080fe40000000018 */
[-C--:B------:R-:W-:Y:S02]  /*11890*/  DFMA R16, R70, R98.reuse, R16 ;  /* 0x000000624610722b */ /* 0x080fe40000000010 */
[-C--:B------:R-:W-:Y:S02]  /*118a0*/  DFMA R18, R68, R98.reuse, R18 ;  /* 0x000000624412722b */ /* 0x080fe40000000012 */
        /* <DEDUP_REMOVED lines=34> */
.L_x_210:
[----:B------:R-:W1:Y:S01]  /*11ad0*/  LDCU.64 UR4, c[0x0][0x460] ;  /* 0x00008c00ff0477ac */ /* 0x000e620008000a00 */
[----:B------:R-:W-:Y:S01]  /*11ae0*/  IMAD.MOV.U32 R0, RZ, RZ, R24 ;  /* 0x000000ffff007224 */ /* 0x000fe200078e0018 */
[----:B------:R-:W-:Y:S02]  /*11af0*/  MOV R83, R25 ;  /* 0x0000001900537202 */ /* 0x000fe40000000f00 */
[----:B------:R-:W-:Y:S01]  /*11b00*/  MOV R88, 0x11b40 ;  /* 0x00011b4000587802 */ /* 0x000fe20000000f00 */
[----:B-1----:R-:W-:Y:S01]  /*11b10*/  IMAD.U32 R89, RZ, RZ, UR4 ;  /* 0x00000004ff597e24 */ /* 0x002fe2000f8e00ff */
[----:B------:R-:W-:Y:S02]  /*11b20*/  MOV R87, UR5 ;  /* 0x0000000500577c02 */ /* 0x000fe40008000f00 */
[----:B------:R-:W-:Y:S05]  /*11b30*/  CALL.REL.NOINC `($__internal_0_$__cuda_sm20_div_u64) ;  /* 0x0000009000887944 */ /* 0x000fea0003c00000 */
        /* <DEDUP_REMOVED lines=11> */
.L_x_211:
[----:B------:R-:W-:Y:S05]  /*11bf0*/  BSYNC.RECONVERGENT B0 ;  /* 0x0000000000007941 */ /* 0x000fea0003800200 */
.L_x_209:
[----:B------:R-:W1:Y:S01]  /*11c00*/  LDCU.64 UR4, c[0x0][0x380] ;  /* 0x00007000ff0477ac */ /* 0x000e620008000a00 */
[--C-:B------:R-:W-:Y:S01]  /*11c10*/  SHF.R.U64 R29, R2, 0x3, R3.reuse ;  /* 0x00000003021d7819 */ /* 0x100fe20000001203 */
[----:B------:R-:W-:Y:S01]  /*11c20*/  BSSY.RECONVERGENT B0, `(.L_x_212) ;  /* 0x0000028000007945 */ /* 0x000fe20003800200 */
[----:B------:R-:W-:Y:S02]  /*11c30*/  SHF.R.U32.HI R0, RZ, 0x3, R3 ;  /* 0x00000003ff007819 */ /* 0x000fe40000011603 */
[----:B------:R-:W-:Y:S02]  /*11c40*/  ISETP.LE.U32.AND P2, PT, R20, R29, PT ;  /* 0x0000001d1400720c */ /* 0x000fe40003f43070 */
[----:B-1----:R-:W-:Y:S02]  /*11c50*/  ISETP.GE.AND P0, PT, R5, UR4, PT ;  /* 0x0000000405007c0c */ /* 0x002fe4000bf06270 */
[----:B------:R-:W-:Y:S02]  /*11c60*/  SHF.R.S32.HI R5, RZ, 0x1f, R20 ;  /* 0x0000001fff057819 */ /* 0x000fe40000011414 */
        /* <DEDUP_REMOVED lines=28> */
.L_x_213:
[----:B------:R-:W2:Y:S01]  /*11e30*/  LDCU.64 UR4, c[0x0][0x460] ;  /* 0x00008c00ff0477ac */ /* 0x000ea20008000a00 */
[----:B------:R-:W-:Y:S01]  /*11e40*/  IMAD.MOV.U32 R87, RZ, RZ, R3 ;  /* 0x000000ffff577224 */ /* 0x000fe200078e0003 */
[----:B------:R-:W-:Y:S02]  /*11e50*/  MOV R85, R2 ;  /* 0x0000000200557202 */ /* 0x000fe40000000f00 */
[----:B------:R-:W-:Y:S01]  /*11e60*/  MOV R84, 0x11ea0 ;  /* 0x00011ea000547802 */ /* 0x000fe20000000f00 */
[----:B--2---:R-:W-:Y:S01]  /*11e70*/  IMAD.U32 R86, RZ, RZ, UR4 ;  /* 0x00000004ff567e24 */ /* 0x004fe2000f8e00ff */
[----:B------:R-:W-:Y:S02]  /*11e80*/  MOV R83, UR5 ;  /* 0x0000000500537c02 */ /* 0x000fe40008000f00 */
[----:B-1----:R-:W-:Y:S05]  /*11e90*/  CALL.REL.NOINC `($__internal_1_$__cuda_sm20_rem_u64) ;  /* 0x0000009000c47944 */ /* 0x002fea0003c00000 */
.L_x_214:
[----:B------:R-:W-:Y:S05]  /*11ea0*/  BSYNC.RECONVERGENT B0 ;  /* 0x0000000000007941 */ /* 0x000fea0003800200 */
.L_x_212:
        /* <DEDUP_REMOVED lines=44> */
.L_x_216:
[----:B------:R-:W2:Y:S01]  /*12170*/  LDCU.64 UR4, c[0x0][0x460] ;  /* 0x00008c00ff0477ac */ /* 0x000ea20008000a00 */
[----:B------:R-:W-:Y:S01]  /*12180*/  IMAD.MOV.U32 R0, RZ, RZ, R22 ;  /* 0x000000ffff007224 */ /* 0x000fe200078e0016 */
[----:B------:R-:W-:Y:S02]  /*12190*/  MOV R83, R23 ;  /* 0x0000001700537202 */ /* 0x000fe40000000f00 */
[----:B------:R-:W-:Y:S01]  /*121a0*/  MOV R88, 0x121e0 ;  /* 0x000121e000587802 */ /* 0x000fe20000000f00 */
[----:B--2---:R-:W-:Y:S01]  /*121b0*/  IMAD.U32 R89, RZ, RZ, UR4 ;  /* 0x00000004ff597e24 */ /* 0x004fe2000f8e00ff */
[----:B------:R-:W-:Y:S02]  /*121c0*/  MOV R87, UR5 ;  /* 0x0000000500577c02 */ /* 0x000fe40008000f00 */
[----:B-1----:R-:W-:Y:S05]  /*121d0*/  CALL.REL.NOINC `($__internal_0_$__cuda_sm20_div_u64) ;  /* 0x0000008800e07944 */ /* 0x002fea0003c00000 */
[----:B------:R-:W1:Y:S01]  /*121e0*/  LDCU.64 UR4, c[0x0][0x460] ;  /* 0x00008c00ff0477ac */ /* 0x000e620008000a00 */
[----:B------:R-:W-:-:S04]  /*121f0*/  IADD3 R0, P0, PT, RZ, -R83, RZ ;  /* 0x80000053ff007210 */ /* 0x000fc80007f1e0ff */
[----:B------:R-:W-:Y:S02]  /*12200*/  IADD3.X R6, PT, PT, RZ, ~R85, RZ, P0, !PT ;  /* 0x80000055ff067210 */ /* 0x000fe400007fe4ff */
[----:B-1----:R-:W-:Y:S02]  /*12210*/  MOV R7, UR4 ;  /* 0x0000000400077c02 */ /* 0x002fe40008000f00 */
[----:B------:R-:W-:-:S03]  /*12220*/  MOV R9, UR5 ;  /* 0x0000000500097c02 */ /* 0x000fc60008000f00 */
[----:B------:R-:W-:Y:S01]  /*12230*/  IMAD R5, R6, R7, RZ ;  /* 0x0000000706057224 */ /* 0x000fe200078e02ff */
[----:B------:R-:W-:Y:S01]  /*12240*/  MOV R6, R83 ;  /* 0x0000005300067202 */ /* 0x000fe20000000f00 */
[----:B------:R-:W-:-:S04]  /*12250*/  IMAD.WIDE.U32 R22, R0, R7, R22 ;  /* 0x0000000700167225 */ /* 0x000fc800078e0016 */
[----:B------:R-:W-:-:S05]  /*12260*/  IMAD R5, R0, R9, R5 ;  /* 0x0000000900057224 */ /* 0x000fca00078e0205 */
[----:B------:R-:W-:Y:S02]  /*12270*/  IADD3 R5, PT, PT, R5, R23, RZ ;  /* 0x0000001705057210 */ /* 0x000fe40007ffe0ff */
.L_x_217:
[----:B------:R-:W-:Y:S05]  /*12280*/  BSYNC.RECONVERGENT B0 ;  /* 0x0000000000007941 */ /* 0x000fea0003800200 */
.L_x_215:
[----:B------:R-:W1:Y:S01]  /*12290*/  LDCU.64 UR6, c[0x0][0x380] ;  /* 0x00007000ff0677ac */ /* 0x000e620008000a00 */
[----:B------:R-:W-:Y:S01]  /*122a0*/  VIADD R0, R95, 0x19 ;  /* 0x000000195f007836 */ /* 0x000fe20000000000 */
[--C-:B------:R-:W-:Y:S01]  /*122b0*/  SHF.R.U64 R23, R22, 0x3, R5.reuse ;  /* 0x0000000316177819 */ /* 0x100fe20000001205 */
[----:B------:R-:W-:Y:S01]  /*122c0*/  BSSY.RECONVERGENT B0, `(.L_x_218) ;  /* 0x0000029000007945 */ /* 0x000fe20003800200 */
[----:B------:R-:W2:Y:S02]  /*122d0*/  LDCU.64 UR4, c[0x0][0x468] ;  /* 0x00008d00ff0477ac */ /* 0x000ea40008000a00 */
[----:B------:R-:W-:Y:S02]  /*122e0*/  ISETP.LE.U32.AND P2, PT, R6, R23, PT ;  /* 0x000000170600720c */ /* 0x000fe40003f43070 */
[----:B-1----:R-:W-:Y:S02]  /*122f0*/  ISETP.GE.AND P0, PT, R0, UR6, PT ;  /* 0x0000000600007c0c */ /* 0x002fe4000bf06270 */
[----:B------:R-:W-:-:S02]  /*12300*/  SHF.R.U32.HI R0, RZ, 0x3, R5 ;  /* 0x00000003ff007819 */ /* 0x000fc40000011605 */
[----:B------:R-:W-:Y:S02]  /*12310*/  ISETP.LT.AND P1, PT, R93, UR7, !P0 ;  /* 0x000000075d007c0c */ /* 0x000fe4000c721270 */
[----:B------:R-:W-:-:S04]  /*12320*/  SHF.R.S32.HI R5, RZ, 0x1f, R6 ;  /* 0x0000001fff057819 */ /* 0x000fc80000011406 */
        /* <DEDUP_REMOVED lines=27> */
.L_x_219:
[----:B------:R-:W2:Y:S01]  /*124e0*/  LDCU.64 UR4, c[0x0][0x460] ;  /* 0x00008c00ff0477ac */ /* 0x000ea20008000a00 */
[----:B------:R-:W-:Y:S01]  /*124f0*/  IMAD.MOV.U32 R87, RZ, RZ, R3 ;  /* 0x000000ffff577224 */ /* 0x000fe200078e0003 */
[----:B------:R-:W-:Y:S02]  /*12500*/  MOV R85, R2 ;  /* 0x0000000200557202 */ /* 0x000fe40000000f00 */
[----:B------:R-:W-:Y:S01]  /*12510*/  MOV R84, 0x12550 ;  /* 0x0001255000547802 */ /* 0x000fe20000000f00 */
[----:B--2---:R-:W-:Y:S01]  /*12520*/  IMAD.U32 R86, RZ, RZ, UR4 ;  /* 0x00000004ff567e24 */ /* 0x004fe2000f8e00ff */
[----:B------:R-:W-:Y:S02]  /*12530*/  MOV R83, UR5 ;  /* 0x0000000500537c02 */ /* 0x000fe40008000f00 */
[----:B-1----:R-:W-:Y:S05]  /*12540*/  CALL.REL.NOINC `($__internal_1_$__cuda_sm20_rem_u64) ;  /* 0x0000008c00187944 */ /* 0x002fea0003c00000 */
.L_x_220:
[----:B------:R-:W-:Y:S05]  /*12550*/  BSYNC.RECONVERGENT B0 ;  /* 0x0000000000007941 */ /* 0x000fea0003800200 */
.L_x_218:
        /* <DEDUP_REMOVED lines=44> */
.L_x_222:
        /* <DEDUP_REMOVED lines=17> */
.L_x_223:
[----:B------:R-:W-:Y:S05]  /*12930*/  BSYNC.RECONVERGENT B0 ;  /* 0x0000000000007941 */ /* 0x000fea0003800200 */
.L_x_221:
        /* <DEDUP_REMOVED lines=18> */
[----:B------:R-:W-:Y:S02]  /*12a60*/  MOV R12, RZ ;  /* 0x000000ff000c7202 */ /* 0x000fe40000000f00 */
[----:B------:R-:W-:-:S05]  /*12a70*/  MOV R83, RZ ;  /* 0x000000ff00537202 */ /* 0x000fca0000000f00 */
[----:B--2---:R-:W2:Y:S02]  /*12a80*/  MUFU.RCP R10, R11 ;  /* 0x0000000b000a7308 */ /* 0x004ea40000001000 */
[----:B--2---:R-:W-:-:S06]  /*12a90*/  VIADD R10, R10, 0xffffffe ;  /* 0x0ffffffe0a0a7836 */ /* 0x004fcc0000000000 */
        /* <DEDUP_REMOVED lines=15> */
.L_x_225:
[----:B------:R-:W2:Y:S01]  /*12b90*/  LDCU.64 UR4, c[0x0][0x460] ;  /* 0x00008c00ff0477ac */ /* 0x000ea20008000a00 */
[----:B------:R-:W-:Y:S01]  /*12ba0*/  IMAD.MOV.U32 R87, RZ, RZ, R3 ;  /* 0x000000ffff577224 */ /* 0x000fe200078e0003 */
[----:B------:R-:W-:Y:S02]  /*12bb0*/  MOV R85, R2 ;  /* 0x0000000200557202 */ /* 0x000fe40000000f00 */
[----:B------:R-:W-:Y:S01]  /*12bc0*/  MOV R84, 0x12c00 ;  /* 0x00012c0000547802 */ /* 0x000fe20000000f00 */
[----:B--2---:R-:W-:Y:S01]  /*12bd0*/  IMAD.U32 R86, RZ, RZ, UR4 ;  /* 0x00000004ff567e24 */ /* 0x004fe2000f8e00ff */
[----:B------:R-:W-:Y:S02]  /*12be0*/  MOV R83, UR5 ;  /* 0x0000000500537c02 */ /* 0x000fe40008000f00 */
[----:B-1----:R-:W-:Y:S05]  /*12bf0*/  CALL.REL.NOINC `($__internal_1_$__cuda_sm20_rem_u64) ;  /* 0x00000084006c7944 */ /* 0x002fea0003c00000 */
.L_x_226:
[----:B------:R-:W-:Y:S05]  /*12c00*/  BSYNC.RECONVERGENT B0 ;  /* 0x0000000000007941 */ /* 0x000fea0003800200 */
.L_x_224:
[----:B------:R-:W2:Y:S01]  /*12c10*/  LDCU UR6, c[0x0][0x384] ;  /* 0x00007080ff0677ac */ /* 0x000ea20008000800 */
[--C-:B------:R-:W-:Y:S01]  /*12c20*/  SHF.R.U64 R9, R82, 0x3, R83.reuse ;  /* 0x0000000352097819 */ /* 0x100fe20000001253 */
[----:B------:R-:W-:Y:S01]  /*12c30*/  BSSY.RECONVERGENT B0, `(.L_x_227) ;  /* 0x0000039000007945 */ /* 0x000fe20003800200 */
[----:B------:R-:W-:Y:S01]  /*12c40*/  SHF.R.U32.HI R0, RZ, 0x3, R83 ;  /* 0x00000003ff007819 */ /* 0x000fe20000011653 */
[----:B------:R-:W3:Y:S01]  /*12c50*/  LDCU.64 UR4, c[0x0][0x468] ;  /* 0x00008d00ff0477ac */ /* 0x000ee20008000a00 */
[----:B------:R-:W-:Y:S02]  /*12c60*/  ISETP.LE.U32.AND P1, PT, R8, R9, PT ;  /* 0x000000090800720c */ /* 0x000fe40003f23070 */
[----:B--2---:R-:W-:Y:S01]  /*12c70*/  ISETP.LT.AND P0, PT, R4, UR6, !P0 ;  /* 0x0000000604007c0c */ /* 0x004fe2000c701270 */
[----:B------:R-:W2:Y:S03]  /*12c80*/  LDCU UR6, c[0x0][0x464] ;  /* 0x00008c80ff0677ac */ /* 0x000ea60008000800 */
[----:B------:R-:W-:-:S02]  /*12c90*/  ISETP.LE.U32.AND.EX P1, PT, R5, R0, P0, P1 ;  /* 0x000000000500720c */ /* 0x000fc40000723110 */
[----:B---3--:R-:W-:-:S04]  /*12ca0*/  IADD3 R8, P0, PT, R6, UR4, RZ ;  /* 0x0000000406087c10 */ /* 0x008fc8000ff1e0ff */
[----:B------:R-:W-:Y:S02]  /*12cb0*/  IADD3.X R9, PT, PT, R7, UR5, RZ, P0, !PT ;  /* 0x0000000507097c10 */ /* 0x000fe400087fe4ff */
[----:B------:R-:W-:-:S04]  /*12cc0*/  IADD3 R10, P0, PT, R8, -UR10, RZ ;  /* 0x8000000a080a7c10 */ /* 0x000fc8000ff1e0ff */
[----:B------:R-:W-:Y:S01]  /*12cd0*/  IADD3.X R11, PT, PT, R9, ~UR11, RZ, P0, !PT ;  /* 0x8000000b090b7c10 */ /* 0x000fe200087fe4ff */
[----:B------:R3:W-:Y:S01]  /*12ce0*/  @P1 STG.E.64 desc[UR12][R6.64+0x100], R16 ;  /* 0x0001001006001986 */ /* 0x0007e2000c101b0c */
[----:B--2---:R-:W-:-:S05]  /*12cf0*/  IMAD.U32 R13, RZ, RZ, UR6 ;  /* 0x00000006ff0d7e24 */ /* 0x004fca000f8e00ff */
[----:B------:R-:W-:-:S04]  /*12d00*/  LOP3.LUT R0, R11, R13, RZ, 0xfc, !PT ;  /* 0x0000000d0b007212 */ /* 0x000fc800078efcff */
[----:B------:R-:W-:-:S13]  /*12d10*/  ISETP.NE.U32.AND P0, PT, R0, RZ, PT ;  /* 0x000000ff0000720c */ /* 0x000fda0003f05070 */
[----:B------:R-:W-:Y:S05]  /*12d20*/  @P0 BRA `(.L_x_228) ;  /* 0x0000000000600947 */ /* 0x000fea0003800000 */
[----:B------:R-:W3:Y:S01]  /*12d30*/  LDCU UR4, c[0x0][0x460] ;  /* 0x00008c00ff0477ac */ /* 0x000ee20008000800 */
[----:B-1----:R-:W-:Y:S01]  /*12d40*/  IMAD.MOV.U32 R14, RZ, RZ, RZ ;  /* 0x000000ffff0e7224 */ /* 0x002fe200078e00ff */
[----:B---3--:R-:W-:-:S04]  /*12d50*/  MOV R7, UR4 ;  /* 0x0000000400077c02 */ /* 0x008fc80008000f00 */
        /* <DEDUP_REMOVED lines=21> */
.L_x_228:
[----:B------:R-:W2:Y:S01]  /*12eb0*/  LDCU.64 UR4, c[0x0][0x460] ;  /* 0x00008c00ff0477ac */ /* 0x000ea20008000a00 */
[----:B------:R-:W-:Y:S01]  /*12ec0*/  IMAD.MOV.U32 R0, RZ, RZ, R10 ;  /* 0x000000ffff007224 */ /* 0x000fe200078e000a */
[----:B------:R-:W-:Y:S02]  /*12ed0*/  MOV R83, R11 ;  /* 0x0000000b00537202 */ /* 0x000fe40000000f00 */
[----:B------:R-:W-:Y:S01]  /*12ee0*/  MOV R88, 0x12f20 ;  /* 0x00012f2000587802 */ /* 0x000fe20000000f00 */
[----:B--2---:R-:W-:Y:S01]  /*12ef0*/  IMAD.U32 R89, RZ, RZ, UR4 ;  /* 0x00000004ff597e24 */ /* 0x004fe2000f8e00ff */
[----:B------:R-:W-:Y:S02]  /*12f00*/  MOV R87, UR5 ;  /* 0x0000000500577c02 */ /* 0x000fe40008000f00 */
[----:B-1-3--:R-:W-:Y:S05]  /*12f10*/  CALL.REL.NOINC `($__internal_0_$__cuda_sm20_div_u64) ;  /* 0x0000007c00907944 */ /* 0x00afea0003c00000 */
        /* <DEDUP_REMOVED lines=10> */
.L_x_229:
[----:B------:R-:W-:Y:S05]  /*12fc0*/  BSYNC.RECONVERGENT B0 ;  /* 0x0000000000007941 */ /* 0x000fea0003800200 */
.L_x_227:
        /* <DEDUP_REMOVED lines=12> */
[----:B------:R-:W-:Y:S02]  /*13090*/  IADD3.X R85, PT, PT, R2, UR5, RZ, P0, !PT ;  /* 0x0000000502557c10 */ /* 0x000fe400087fe4ff */
[----:B------:R-:W-:Y:S02]  /*130a0*/  ISETP.LT.AND P0, PT, R4, UR7, !P1 ;  /* 0x0000000704007c0c */ /* 0x000fe4000cf01270 */
[----:B------:R-:W-:-:S03]  /*130b0*/  LOP3.LUT R13, R85, R13, RZ, 0xfc, !PT ;  /* 0x0000000d550d7212 */ /* 0x000fc600078efcff */
[----:B------:R1:W-:Y:S01]  /*130c0*/  @P2 STG.E.64 desc[UR12][R8.64], R18 ;  /* 0x0000001208002986 */ /* 0x0003e2000c101b0c */
[----:B------:R-:W-:-:S13]  /*130d0*/  ISETP.NE.U32.AND P1, PT, R13, RZ, PT ;  /* 0x000000ff0d00720c */ /* 0x000fda0003f25070 */
[----:B------:R-:W-:Y:S05]  /*130e0*/  @P1 BRA `(.L_x_231) ;  /* 0x0000000000501947 */ /* 0x000fea0003800000 */
[----:B------:R-:W2:Y:S01]  /*130f0*/  I2F.U32.RP R4, R7 ;  /* 0x0000000700047306 */ /* 0x000ea20000209000 */
[----:B------:R-:W-:-:S07]  /*13100*/  MOV R83, RZ ;  /* 0x000000ff00537202 */ /* 0x000fce0000000f00 */
[----:B--2---:R-:W2:Y:S02]  /*13110*/  MUFU.RCP R2, R4 ;  /* 0x0000000400027308 */ /* 0x004ea40000001000 */
[----:B--2---:R-:W-:-:S06]  /*13120*/  VIADD R2, R2, 0xffffffe ;  /* 0x0ffffffe02027836 */ /* 0x004fcc0000000000 */
[----:B------:R-:W2:Y:S02]  /*13130*/  F2I.FTZ.U32.TRUNC.NTZ R3, R2 ;  /* 0x0000000200037305 */ /* 0x000ea4000021f000 */
[----:B--2---:R-:W-:Y:S01]  /*13140*/  IMAD.MOV R0, RZ, RZ, -R3 ;  /* 0x000000ffff007224 */ /* 0x004fe200078e0a03 */
[----:B------:R-:W-:-:S03]  /*13150*/  MOV R2, RZ ;  /* 0x000000ff00027202 */ /* 0x000fc60000000f00 */
        /* <DEDUP_REMOVED lines=13> */
.L_x_231:
[----:B------:R-:W2:Y:S01]  /*13230*/  LDCU.64 UR4, c[0x0][0x460] ;  /* 0x00008c00ff0477ac */ /* 0x000ea20008000a00 */
[----:B------:R-:W-:Y:S01]  /*13240*/  MOV R84, 0x13280 ;  /* 0x0001328000547802 */ /* 0x000fe20000000f00 */
[----:B--2---:R-:W-:Y:S01]  /*13250*/  IMAD.U32 R86, RZ, RZ, UR4 ;  /* 0x00000004ff567e24 */ /* 0x004fe2000f8e00ff */
[----:B------:R-:W-:Y:S02]  /*13260*/  MOV R83, UR5 ;  /* 0x0000000500537c02 */ /* 0x000fe40008000f00 */
[----:B-1----:R-:W-:Y:S05]  /*13270*/  CALL.REL.NOINC `($__internal_1_$__cuda_sm20_rem_u64) ;  /* 0x0000007c00cc7944 */ /* 0x002fea0003c00000 */
.L_x_232:
[----:B------:R-:W-:Y:S05]  /*13280*/  BSYNC.RECONVERGENT B0 ;  /* 0x0000000000007941 */ /* 0x000fea0003800200 */
.L_x_230:
[--C-:B------:R-:W-:Y:S02]  /*13290*/  SHF.R.U64 R0, R82, 0x3, R83.reuse ;  /* 0x0000000352007819 */ /* 0x100fe40000001253 */
[----:B------:R-:W-:Y:S02]  /*132a0*/  SHF.R.U32.HI R3, RZ, 0x3, R83 ;  /* 0x00000003ff037819 */ /* 0x000fe40000011653 */
[----:B------:R-:W-:-:S04]  /*132b0*/  ISETP.LE.U32.AND P1, PT, R5, R0, PT ;  /* 0x000000000500720c */ /* 0x000fc80003f23070 */
[----:B------:R-:W-:-:S13]  /*132c0*/  ISETP.LE.U32.AND.EX P0, PT, R6, R3, P0, P1 ;  /* 0x000000030600720c */ /* 0x000fda0000703110 */
[----:B------:R-:W-:Y:S05]  /*132d0*/  @!P0 BRA `(.L_x_233) ;  /* 0x0000007800448947 */ /* 0x000fea0003800000 */
[----:B------:R3:W-:Y:S01]  /*132e0*/  STG.E.64 desc[UR12][R8.64+0x100], R98 ;  /* 0x0001006208007986 */ /* 0x0007e2000c101b0c */
[----:B------:R-:W-:Y:S05]  /*132f0*/  BRA `(.L_x_233) ;  /* 0x00000078003c7947 */ /* 0x000fea0003800000 */
.L_x_208:
[----:B------:R-:W1:Y:S01]  /*13300*/  LDCU UR6, c[0x0][0x380] ;  /* 0x00007000ff0677ac */ /* 0x000e620008000800 */
[----:B------:R-:W-:Y:S01]  /*13310*/  ISETP.GE.AND P4, PT, R93, UR26, PT ;  /* 0x0000001a5d007c0c */ /* 0x000fe2000bf86270 */
[----:B------:R-:W-:Y:S01]  /*13320*/  VIADD R0, R95, 0x19 ;  /* 0x000000195f007836 */ /* 0x000fe20000000000 */
[----:B------:R-:W-:Y:S01]  /*13330*/  ISETP.GE.AND P5, PT, R4, UR26, PT ;  /* 0x0000001a04007c0c */ /* 0x000fe2000bfa6270 */
[----:B------:R-:W2:Y:S01]  /*13340*/  LDCU.64 UR4, c[0x0][0x468] ;  /* 0x00008d00ff0477ac */ /* 0x000ea20008000a00 */
[C---:B-1----:R-:W-:Y:S02]  /*13350*/  ISETP.LT.AND P0, PT, R5.reuse, UR6, !P4 ;  /* 0x0000000605007c0c */ /* 0x042fe4000e701270 */
[----:B------:R-:W-:Y:S02]  /*13360*/  ISETP.LT.AND P1, PT, R5, UR6, !P5 ;  /* 0x0000000605007c0c */ /* 0x000fe4000ef21270 */
[C---:B------:R-:W-:Y:S02]  /*13370*/  ISETP.LT.AND P3, PT, R0.reuse, UR6, !P4 ;  /* 0x0000000600007c0c */ /* 0x040fe4000e761270 */
[----:B------:R-:W-:Y:S01]  /*13380*/  ISETP.LT.AND P2, PT, R0, UR6, !P5 ;  /* 0x0000000600007c0c */ /* 0x000fe2000ef41270 */
[----:B------:R-:W-:-:S02]  /*13390*/  VIADD R0, R95, 0x1a ;  /* 0x0000001a5f007836 */ /* 0x000fc40000000000 */
[----:B------:R-:W-:-:S04]  /*133a0*/  VIADD R95, R95, 0x1b ;  /* 0x0000001b5f5f7836 */ /* 0x000fc80000000000 */
[----:B------:R-:W-:Y:S02]  /*133b0*/  @P0 IMAD.MOV.U32 R4, RZ, RZ, R8 ;  /* 0x000000ffff040224 */ /* 0x000fe400078e0008 */
[----:B------:R-:W-:-:S05]  /*133c0*/  @P0 IMAD.MOV.U32 R5, RZ, RZ, R9 ;  /* 0x000000ffff050224 */ /* 0x000fca00078e0009 */
[----:B------:R1:W-:Y:S01]  /*133d0*/  @P0 STG.E.64 desc[UR12][R4.64], R22 ;  /* 0x0000001604000986 */ /* 0x0003e2000c101b0c */
[----:B--2---:R-:W-:-:S04]  /*133e0*/  IADD3 R2, P0, PT, R8, UR4, RZ ;  /* 0x0000000408027c10 */ /* 0x004fc8000ff1e0ff */
[----:B------:R-:W-:Y:S02]  /*133f0*/  IADD3.X R3, PT, PT, R9, UR5, RZ, P0, !PT ;  /* 0x0000000509037c10 */ /* 0x000fe400087fe4ff */
[----:B------:R-:W-:Y:S02]  /*13400*/  ISETP.LT.AND P0, PT, R0, UR6, !P5 ;  /* 0x0000000600007c0c */ /* 0x000fe4000ef01270 */
[----:B------:R-:W-:Y:S01]  /*13410*/  ISETP.LT.AND P5, PT, R95, UR6, !P5 ;  /* 0x000000065f007c0c */ /* 0x000fe2000efa1270 */
[----:B-1----:R-:W-:Y:S01]  /*13420*/  @P1 IMAD.MOV.U32 R4, RZ, RZ, R8 ;  /* 0x000000ffff041224 */ /* 0x002fe200078e0008 */
[----:B------:R-:W-:Y:S01]  /*13430*/  IADD3 R8, P6, PT, R2, UR4, RZ ;  /* 0x0000000402087c10 */ /* 0x000fe2000ffde0ff */
[----:B------:R-:W-:-:S03]  /*13440*/  @P1 IMAD.MOV.U32 R5, RZ, RZ, R9 ;  /* 0x000000ffff051224 */ /* 0x000fc600078e0009 */
[----:B------:R-:W-:Y:S02]  /*13450*/  IADD3.X R9, PT, PT, R3, UR5, RZ, P6, !PT ;  /* 0x0000000503097c10 */ /* 0x000fe4000b7fe4ff */
[----:B------:R1:W-:Y:S01]  /*13460*/  @P1 STG.E.64 desc[UR12][R4.64+0x100], R6 ;  /* 0x0001000604001986 */ /* 0x0003e2000c101b0c */
[----:B------:R-:W-:Y:S02]  /*13470*/  ISETP.LT.AND P1, PT, R0, UR6, !P4 ;  /* 0x0000000600007c0c */ /* 0x000fe4000e721270 */
[----:B------:R-:W-:Y:S01]  /*13480*/  ISETP.LT.AND P4, PT, R95, UR6, !P4 ;  /* 0x000000065f007c0c */ /* 0x000fe2000e781270 */
[----:B------:R1:W-:Y:S01]  /*13490*/  @P3 STG.E.64 desc[UR12][R2.64], R10 ;  /* 0x0000000a02003986 */ /* 0x0003e2000c101b0c */
[----:B------:R-:W-:-:S03]  /*134a0*/  IADD3 R20, P3, PT, R8, UR4, RZ ;  /* 0x0000000408147c10 */ /* 0x000fc6000ff7e0ff */
[----:B------:R1:W-:Y:S01]  /*134b0*/  @P2 STG.E.64 desc[UR12][R2.64+0x100], R12 ;  /* 0x0001000c02002986 */ /* 0x0003e2000c101b0c */
[----:B------:R-:W-:-:S05]  /*134c0*/  IADD3.X R21, PT, PT, R9, UR5, RZ, P3, !PT ;  /* 0x0000000509157c10 */ /* 0x000fca0009ffe4ff */
[----:B------:R1:W-:Y:S04]  /*134d0*/  @P1 STG.E.64 desc[UR12][R8.64], R14 ;  /* 0x0000000e08001986 */ /* 0x0003e8000c101b0c */
[----:B------:R1:W-:Y:S04]  /*134e0*/  @P0 STG.E.64 desc[UR12][R8.64+0x100], R16 ;  /* 0x0001001008000986 */ /* 0x0003e8000c101b0c */
[----:B------:R1:W-:Y:S01]  /*134f0*/  @P4 STG.E.64 desc[UR12][R20.64], R18 ;  /* 0x0000001214004986 */ /* 0x0003e2000c101b0c */
[----:B------:R-:W-:Y:S05]  /*13500*/  @!P5 BRA `(.L_x_233) ;  /* 0x0000007400b8d947 */ /* 0x000fea0003800000 */
[----:B------:R2:W-:Y:S01]  /*13510*/  STG.E.64 desc[UR12][R20.64+0x100], R98 ;  /* 0x0001006214007986 */ /* 0x0005e2000c101b0c */
[----:B------:R-:W-:Y:S05]  /*13520*/  BRA `(.L_x_233) ;  /* 0x0000007400b07947 */ /* 0x000fea0003800000 */
.L_x_18:
[----:B------:R-:W-:Y:S01]  /*13530*/  BAR.SYNC.DEFER_BLOCKING 0x0 ;  /* 0x0000000000007b1d */ /* 0x000fe20000010000 */
[----:B------:R-:W-:-:S05]  /*13540*/  UISETP.GT.AND UP0, UPT, UR24, UR29, UPT ;  /* 0x0000001d1800728c */ /* 0x000fca000bf04270 */
[----:B------:R-:W-:Y:S01]  /*13550*/  BSSY.RECONVERGENT B1, `(.L_x_234) ;  /* 0x00001d2000017945 */ /* 0x000fe20003800200 */
[----:B------:R-:W-:-:S04]  /*13560*/  DEPBAR.LE SB5, 0xd ;  /* 0x0000d3400000791a */ /* 0x000fc80000000000 */
[----:B------:R-:W-:Y:S04]  /*13570*/  STS.128 [R91], R4 ;  /* 0x000000045b007388 */ /* 0x000fe80000000c00 */
[----:B------:R-:W-:Y:S04]  /*13580*/  STS.128 [R91+0x40], R8 ;  /* 0x000040085b007388 */ /* 0x000fe80000000c00 */
[----:B------:R-:W-:Y:S01]  /*13590*/  STS.128 [R91+0x80], R12 ;  /* 0x0000800c5b007388 */ /* 0x000fe20000000c00 */
[----:B------:R-:W-:-:S04]  /*135a0*/  DEPBAR.LE SB5, 0xc ;  /* 0x0000d3000000791a */ /* 0x000fc80000000000 */
[----:B------:R-:W-:Y:S01]  /*135b0*/  STS.128 [R91+0xc0], R16 ;  /* 0x0000c0105b007388 */ /* 0x000fe20000000c00 */
[----:B------:R-:W-:Y:S06]  /*135c0*/  BAR.SYNC.DEFER_BLOCKING 0x0 ;  /* 0x0000000000007b1d */ /* 0x000fec0000010000 */
[----:B------:R-:W1:Y:S04]  /*135d0*/  LDS.64 R78, [R2+UR27] ;  /* 0x0000001b024e7984 */ /* 0x000e680008000a00 */
[----:B------:R-:W4:Y:S04]  /*135e0*/  LDS.64 R72, [R2+UR27+0x100] ;  /* 0x0001001b02487984 */ /* 0x000f280008000a00 */
[----:B------:R-:W2:Y:S04]  /*135f0*/  LDS.64 R88, [R2+UR27+0x220] ;  /* 0x0002201b02587984 */ /* 0x000ea80008000a00 */
[----:B------:R-:W3:Y:S04]  /*13600*/  LDS.64 R86, [R2+UR27+0x320] ;  /* 0x0003201b02567984 */ /* 0x000ee80008000a00 */
[----:B------:R-:W3:Y:S04]  /*13610*/  LDS.64 R84, [R2+UR27+0x440] ;  /* 0x0004401b02547984 */ /* 0x000ee80008000a00 */
[----:B------:R-:W3:Y:S04]  /*13620*/  LDS.64 R82, [R2+UR27+0x540] ;  /* 0x0005401b02527984 */ /* 0x000ee80008000a00 */
[----:B------:R-:W3:Y:S04]  /*13630*/  LDS.64 R4, [R2+UR27+0x660] ;  /* 0x0006601b02047984 */ /* 0x000ee80008000a00 */
[----:B------:R-:W3:Y:S01]  /*13640*/  LDS.64 R6, [R2+UR27+0x760] ;  /* 0x0007601b02067984 */ /* 0x000ee20008000a00 */
[----:B-1----:R-:W-:-:S02]  /*13650*/  DMUL R78, R78, R100 ;  /* 0x000000644e4e7228 */ /* 0x002fc40000000000 */
[-C--:B----4-:R-:W-:Y:S02]  /*13660*/  DMUL R72, R72, R100.reuse ;  /* 0x0000006448487228 */ /* 0x090fe40000000000 */
[-C--:B--2---:R-:W-:Y:S02]  /*13670*/  DMUL R16, R88, R100.reuse ;  /* 0x0000006458107228 */ /* 0x084fe40000000000 */
[-C--:B---3--:R-:W-:Y:S02]  /*13680*/  DMUL R14, R86, R100.reuse ;  /* 0x00000064560e7228 */ /* 0x088fe40000000000 */
[-C--:B------:R-:W-:Y:S02]  /*13690*/  DMUL R12, R84, R100.reuse ;  /* 0x00000064540c7228 */ /* 0x080fe40000000000 */
[-C--:B------:R-:W-:Y:S02]  /*136a0*/  DMUL R10, R82, R100.reuse ;  /* 0x00000064520a7228 */ /* 0x080fe40000000000 */
[----:B------:R-:W-:-:S02]  /*136b0*/  DMUL R8, R4, R100 ;  /* 0x0000006404087228 */ /* 0x000fc40000000000 */
[----:B------:R-:W-:Y:S01]  /*136c0*/  DMUL R6, R6, R100 ;  /* 0x0000006406067228 */ /* 0x000fe20000000000 */
[----:B------:R-:W-:Y:S10]  /*136d0*/  BRA.U UP0, `(.L_x_235) ;  /* 0x00000001007c7547 */ /* 0x000ff4000b800000 */
[----:B------:R-:W1:Y:S01]  /*136e0*/  LDCU.64 UR6, c[0x0][0x380] ;  /* 0x00007000ff0677ac */ /* 0x000e620008000a00 */
[----:B------:R-:W-:Y:S01]  /*136f0*/  VIADD R0, R95, 0x1 ;  /* 0x000000015f007836 */ /* 0x000fe20000000000 */
[----:B------:R-:W2:Y:S01]  /*13700*/  LDCU.64 UR4, c[0x0][0x468] ;  /* 0x00008d00ff0477ac */ /* 0x000ea20008000a00 */
[----:B-1----:R-:W-:Y:S02]  /*13710*/  ISETP.GE.AND P4, PT, R93, UR7, PT ;  /* 0x000000075d007c0c */ /* 0x002fe4000bf86270 */
[----:B------:R-:W-:Y:S02]  /*13720*/  ISETP.GE.AND P5, PT, R68, UR7, PT ;  /* 0x0000000744007c0c */ /* 0x000fe4000bfa6270 */
[C---:B------:R-:W-:Y:S02]  /*13730*/  ISETP.LT.AND P1, PT, R95.reuse, UR6, !P4 ;  /* 0x000000065f007c0c */ /* 0x040fe4000e721270 */
[----:B------:R-:W-:Y:S02]  /*13740*/  ISETP.LT.AND P0, PT, R95, UR6, !P5 ;  /* 0x000000065f007c0c */ /* 0x000fe4000ef01270 */
[----:B------:R-:W-:-:S02]  /*13750*/  ISETP.LT.AND P3, PT, R0, UR6, !P4 ;  /* 0x0000000600007c0c */ /* 0x000fc4000e761270 */
[----:B------:R-:W-:Y:S01]  /*13760*/  ISETP.LT.AND P2, PT, R0, UR6, !P5 ;  /* 0x0000000600007c0c */ /* 0x000fe2000ef41270 */
[----:B------:R-:W-:-:S06]  /*13770*/  VIADD R0, R95, 0x2 ;  /* 0x000000025f007836 */ /* 0x000fcc0000000000 */
[----:B------:R3:W-:Y:S01]  /*13780*/  @P1 STG.E.64 desc[UR12][R70.64], R78 ;  /* 0x0000004e46001986 */ /* 0x0007e2000c101b0c */
[----:B--2---:R-:W-:-:S03]  /*13790*/  IADD3 R4, P1, PT, R70, UR4, RZ ;  /* 0x0000000446047c10 */ /* 0x004fc6000ff3e0ff */
        /* <DEDUP_REMOVED lines=19> */
.L_x_235:
[----:B------:R-:W-:Y:S01]  /*138d0*/  LOP3.LUT R0, R75, R80, RZ, 0xfc, !PT ;  /* 0x000000504b007212 */ /* 0x000fe200078efcff */
[----:B------:R-:W-:Y:S03]  /*138e0*/  BSSY.RECONVERGENT B0, `(.L_x_237) ;  /* 0x000002b000007945 */ /* 0x000fe60003800200 */
        /* <DEDUP_REMOVED lines=11> */
[----:B------:R-:W-:-:S04]  /*139a0*/  IMAD.HI.U32 R18, R3, R76, RZ ;  /* 0x0000004c03127227 */ /* 0x000fc800078e00ff */
[----:B------:R-:W-:Y:S01]  /*139b0*/  IMAD.MOV.U32 R3, RZ, RZ, RZ ;  /* 0x000000ffff037224 */ /* 0x000fe200078e00ff */
        /* <DEDUP_REMOVED lines=11> */
.L_x_238:
        /* <DEDUP_REMOVED lines=8> */
[-C--:B------:R-:W-:Y:S01]  /*13af0*/  IADD3 R3, P0, PT, RZ, -R83.reuse, RZ ;  /* 0x80000053ff037210 */ /* 0x080fe20007f1e0ff */
[----:B------:R-:W-:Y:S01]  /*13b00*/  IMAD.MOV.U32 R74, RZ, RZ, R76 ;  /* 0x000000ffff4a7224 */ /* 0x000fe200078e004c */
[----:B------:R-:W-:Y:S02]  /*13b10*/  MOV R18, R83 ;  /* 0x0000005300127202 */ /* 0x000fe40000000f00 */
[----:B------:R-:W-:Y:S02]  /*13b20*/  IADD3.X R0, PT, PT, RZ, ~R85, RZ, P0, !PT ;  /* 0x80000055ff007210 */ /* 0x000fe400007fe4ff */
[----:B-1----:R-:W-:Y:S02]  /*13b30*/  MOV R69, UR4 ;  /* 0x0000000400457c02 */ /* 0x002fe40008000f00 */
[----:B------:R-:W-:-:S03]  /*13b40*/  MOV R80, UR5 ;  /* 0x0000000500507c02 */ /* 0x000fc60008000f00 */
[-C--:B------:R-:W-:Y:S02]  /*13b50*/  IMAD R0, R0, R69.reuse, RZ ;  /* 0x0000004500007224 */ /* 0x080fe400078e02ff */
[----:B------:R-:W-:-:S04]  /*13b60*/  IMAD.WIDE.U32 R4, R3, R69, R74 ;  /* 0x0000004503047225 */ /* 0x000fc800078e004a */
[----:B------:R-:W-:-:S04]  /*13b70*/  IMAD R0, R3, R80, R0 ;  /* 0x0000005003007224 */ /* 0x000fc800078e0200 */
[----:B------:R-:W-:Y:S02]  /*13b80*/  IMAD.IADD R3, R5, 0x1, R0 ;  /* 0x0000000105037824 */ /* 0x000fe400078e0200 */
.L_x_239:
[----:B------:R-:W-:Y:S05]  /*13b90*/  BSYNC.RECONVERGENT B0 ;  /* 0x0000000000007941 */ /* 0x000fea0003800200 */
.L_x_237:
        /* <DEDUP_REMOVED lines=35> */
.L_x_241:
[----:B------:R-:W2:Y:S01]  /*13dd0*/  LDCU.64 UR4, c[0x0][0x460] ;  /* 0x00008c00ff0477ac */ /* 0x000ea20008000a00 */
[----:B------:R-:W-:Y:S01]  /*13de0*/  IMAD.MOV.U32 R87, RZ, RZ, R4 ;  /* 0x000000ffff577224 */ /* 0x000fe200078e0004 */
[----:B------:R-:W-:Y:S02]  /*13df0*/  MOV R85, R3 ;  /* 0x0000000300557202 */ /* 0x000fe40000000f00 */
[----:B------:R-:W-:Y:S01]  /*13e00*/  MOV R84, 0x13e40 ;  /* 0x00013e4000547802 */ /* 0x000fe20000000f00 */
[----:B--2---:R-:W-:Y:S01]  /*13e10*/  IMAD.U32 R86, RZ, RZ, UR4 ;  /* 0x00000004ff567e24 */ /* 0x004fe2000f8e00ff */
[----:B------:R-:W-:Y:S02]  /*13e20*/  MOV R83, UR5 ;  /* 0x0000000500537c02 */ /* 0x000fe40008000f00 */
[----:B-1---5:R-:W-:Y:S05]  /*13e30*/  CALL.REL.NOINC `($__internal_1_$__cuda_sm20_rem_u64) ;  /* 0x0000007000dc7944 */ /* 0x022fea0003c00000 */
.L_x_242:
[----:B------:R-:W-:Y:S05]  /*13e40*/  BSYNC.RECONVERGENT B0 ;  /* 0x0000000000007941 */ /* 0x000fea0003800200 */
.L_x_240:
        /* <DEDUP_REMOVED lines=42> */
.L_x_244:
[----:B------:R-:W2:Y:S01]  /*140f0*/  LDCU.64 UR4, c[0x0][0x460] ;  /* 0x00008c00ff0477ac */ /* 0x000ea20008000a00 */
[----:B------:R-:W-:Y:S01]  /*14100*/  IMAD.MOV.U32 R0, RZ, RZ, R74 ;  /* 0x000000ffff007224 */ /* 0x000fe200078e004a */
[----:B------:R-:W-:Y:S02]  /*14110*/  MOV R83, R75 ;  /* 0x0000004b00537202 */ /* 0x000fe40000000f00 */
[----:B------:R-:W-:Y:S01]  /*14120*/  MOV R88, 0x14160 ;  /* 0x0001416000587802 */ /* 0x000fe20000000f00 */
[----:B--2---:R-:W-:Y:S01]  /*14130*/  IMAD.U32 R89, RZ, RZ, UR4 ;  /* 0x00000004ff597e24 */ /* 0x004fe2000f8e00ff */
[----:B------:R-:W-:Y:S02]  /*14140*/  MOV R87, UR5 ;  /* 0x0000000500577c02 */ /* 0x000fe40008000f00 */
[----:B-1-3-5:R-:W-:Y:S05]  /*14150*/  CALL.REL.NOINC `($__internal_0_$__cuda_sm20_div_u64) ;  /* 0x0000006c00007944 */ /* 0x02afea0003c00000 */
        /* <DEDUP_REMOVED lines=10> */
.L_x_245:
[----:B------:R-:W-:Y:S05]  /*14200*/  BSYNC.RECONVERGENT B0 ;  /* 0x0000000000007941 */ /* 0x000fea0003800200 */
.L_x_243:
        /* <DEDUP_REMOVED lines=17> */
[----:B------:R-:W1:Y:S01]  /*14320*/  I2F.U32.RP R72, R73 ;  /* 0x0000004900487306 */ /* 0x000e620000209000 */
[----:B------:R-:W-:-:S07]  /*14330*/  MOV R83, RZ ;  /* 0x000000ff00537202 */ /* 0x000fce0000000f00 */
[----:B-1----:R-:W1:Y:S02]  /*14340*/  MUFU.RCP R16, R72 ;  /* 0x0000004800107308 */ /* 0x002e640000001000 */
[----:B-1----:R-:W-:-:S06]  /*14350*/  VIADD R16, R16, 0xffffffe ;  /* 0x0ffffffe10107836 */ /* 0x002fcc0000000000 */
[----:B------:R-:W1:Y:S02]  /*14360*/  F2I.FTZ.U32.TRUNC.NTZ R17, R16 ;  /* 0x0000001000117305 */ /* 0x000e64000021f000 */
[----:B-1----:R-:W-:Y:S01]  /*14370*/  IMAD.MOV R0, RZ, RZ, -R17 ;  /* 0x000000ffff007224 */ /* 0x002fe200078e0a11 */
        /* <DEDUP_REMOVED lines=14> */
.L_x_247:
[----:B------:R-:W2:Y:S01]  /*14460*/  LDCU.64 UR4, c[0x0][0x460] ;  /* 0x00008c00ff0477ac */ /* 0x000ea20008000a00 */
[----:B------:R-:W-:Y:S01]  /*14470*/  IMAD.MOV.U32 R87, RZ, RZ, R4 ;  /* 0x000000ffff577224 */ /* 0x000fe200078e0004 */
[----:B------:R-:W-:Y:S02]  /*14480*/  MOV R85, R3 ;  /* 0x0000000300557202 */ /* 0x000fe40000000f00 */
[----:B------:R-:W-:Y:S01]  /*14490*/  MOV R84, 0x144d0 ;  /* 0x000144d000547802 */ /* 0x000fe20000000f00 */
[----:B--2---:R-:W-:Y:S01]  /*144a0*/  IMAD.U32 R86, RZ, RZ, UR4 ;  /* 0x00000004ff567e24 */ /* 0x004fe2000f8e00ff */
[----:B------:R-:W-:Y:S02]  /*144b0*/  MOV R83, UR5 ;  /* 0x0000000500537c02 */ /* 0x000fe40008000f00 */
[----:B-1---5:R-:W-:Y:S05]  /*144c0*/  CALL.REL.NOINC `($__internal_1_$__cuda_sm20_rem_u64) ;  /* 0x0000006c00387944 */ /* 0x022fea0003c00000 */
.L_x_248:
[----:B------:R-:W-:Y:S05]  /*144d0*/  BSYNC.RECONVERGENT B0 ;  /* 0x0000000000007941 */ /* 0x000fea0003800200 */
.L_x_246:
        /* <DEDUP_REMOVED lines=19> */
[----:B--2---:R-:W-:Y:S01]  /*14610*/  IMAD.MOV.U32 R18, RZ, RZ, RZ ;  /* 0x000000ffff127224 */ /* 0x004fe200078e00ff */
        /* <DEDUP_REMOVED lines=22> */
.L_x_250:
        /* <DEDUP_REMOVED lines=17> */
.L_x_251:
[----:B------:R-:W-:Y:S05]  /*14890*/  BSYNC.RECONVERGENT B0 ;  /* 0x0000000000007941 */ /* 0x000fea0003800200 */
.L_x_249:
        /* <DEDUP_REMOVED lines=37> */
.L_x_253:
[----:B------:R-:W2:Y:S01]  /*14af0*/  LDCU.64 UR4, c[0x0][0x460] ;  /* 0x00008c00ff0477ac */ /* 0x000ea20008000a00 */
[----:B------:R-:W-:Y:S01]  /*14b00*/  IMAD.MOV.U32 R87, RZ, RZ, R4 ;  /* 0x000000ffff577224 */ /* 0x000fe200078e0004 */
[----:B------:R-:W-:Y:S02]  /*14b10*/  MOV R85, R3 ;  /* 0x0000000300557202 */ /* 0x000fe40000000f00 */
[----:B------:R-:W-:Y:S01]  /*14b20*/  MOV R84, 0x14b60 ;  /* 0x00014b6000547802 */ /* 0x000fe20000000f00 */
[----:B--2---:R-:W-:Y:S01]  /*14b30*/  IMAD.U32 R86, RZ, RZ, UR4 ;  /* 0x00000004ff567e24 */ /* 0x004fe2000f8e00ff */
[----:B------:R-:W-:Y:S02]  /*14b40*/  MOV R83, UR5 ;  /* 0x0000000500537c02 */ /* 0x000fe40008000f00 */
[----:B-1---5:R-:W-:Y:S05]  /*14b50*/  CALL.REL.NOINC `($__internal_1_$__cuda_sm20_rem_u64) ;  /* 0x0000006400947944 */ /* 0x022fea0003c00000 */
.L_x_254:
[----:B------:R-:W-:Y:S05]  /*14b60*/  BSYNC.RECONVERGENT B0 ;  /* 0x0000000000007941 */ /* 0x000fea0003800200 */
.L_x_252:
        /* <DEDUP_REMOVED lines=44> */
.L_x_256:
        /* <DEDUP_REMOVED lines=17> */
.L_x_257:
[----:B------:R-:W-:Y:S05]  /*14f40*/  BSYNC.RECONVERGENT B0 ;  /* 0x0000000000007941 */ /* 0x000fea0003800200 */
.L_x_255:
        /* <DEDUP_REMOVED lines=37> */
.L_x_259:
[----:B------:R-:W2:Y:S01]  /*151a0*/  LDCU.64 UR4, c[0x0][0x460] ;  /* 0x00008c00ff0477ac */ /* 0x000ea20008000a00 */
[----:B------:R-:W-:Y:S01]  /*151b0*/  MOV R84, 0x151f0 ;  /* 0x000151f000547802 */ /* 0x000fe20000000f00 */
[----:B--2---:R-:W-:Y:S01]  /*151c0*/  IMAD.U32 R86, RZ, RZ, UR4 ;  /* 0x00000004ff567e24 */ /* 0x004fe2000f8e00ff */
[----:B------:R-:W-:Y:S02]  /*151d0*/  MOV R83, UR5 ;  /* 0x0000000500537c02 */ /* 0x000fe40008000f00 */
[----:B-1---5:R-:W-:Y:S05]  /*151e0*/  CALL.REL.NOINC `($__internal_1_$__cuda_sm20_rem_u64) ;  /* 0x0000005c00f07944 */ /* 0x022fea0003c00000 */
.L_x_260:
[----:B------:R-:W-:Y:S05]  /*151f0*/  BSYNC.RECONVERGENT B0 ;  /* 0x0000000000007941 */ /* 0x000fea0003800200 */
.L_x_258:
[----:B------:R-:W1:Y:S01]  /*15200*/  LDCU UR7, c[0x0][0x384] ;  /* 0x00007080ff0777ac */ /* 0x000e620008000800 */
[--C-:B------:R-:W-:Y:S02]  /*15210*/  SHF.R.U64 R3, R82, 0x3, R83.reuse ;  /* 0x0000000352037819 */ /* 0x100fe40000001253 */
[----:B------:R-:W-:Y:S02]  /*15220*/  SHF.R.U32.HI R0, RZ, 0x3, R83 ;  /* 0x00000003ff007819 */ /* 0x000fe40000011653 */
[----:B------:R-:W-:Y:S02]  /*15230*/  ISETP.LE.U32.AND P1, PT, R10, R3, PT ;  /* 0x000000030a00720c */ /* 0x000fe40003f23070 */
[----:B-1----:R-:W-:-:S04]  /*15240*/  ISETP.LT.AND P0, PT, R68, UR7, !P0 ;  /* 0x0000000744007c0c */ /* 0x002fc8000c701270 */
[----:B------:R-:W-:-:S13]  /*15250*/  ISETP.LE.U32.AND.EX P0, PT, R5, R0, P0, P1 ;  /* 0x000000000500720c */ /* 0x000fda0000703110 */
[----:B------:R1:W-:Y:S02]  /*15260*/  @P0 STG.E.64 desc[UR12][R12.64+0x100], R6 ;  /* 0x000100060c000986 */ /* 0x0003e4000c101b0c */
.L_x_236:
[----:B------:R-:W-:Y:S05]  /*15270*/  BSYNC.RECONVERGENT B1 ;  /* 0x0000000000017941 */ /* 0x000fea0003800200 */
.L_x_234:
[----:B------:R-:W-:Y:S01]  /*15280*/  BAR.SYNC.DEFER_BLOCKING 0x0 ;  /* 0x0000000000007b1d */ /* 0x000fe20000010000 */
[----:B------:R-:W-:Y:S01]  /*15290*/  UISETP.GT.AND UP0, UPT, UR24, UR29, UPT ;  /* 0x0000001d1800728c */ /* 0x000fe2000bf04270 */
[----:B------:R-:W-:-:S04]  /*152a0*/  VIADD R3, R95, 0x8 ;  /* 0x000000085f037836 */ /* 0x000fc80000000000 */
[----:B------:R-:W4:Y:S01]  /*152b0*/  LDCU.64 UR4, c[0x0][0x480] ;  /* 0x00009000ff0477ac */ /* 0x000f220008000a00 */
[----:B------:R-:W-:Y:S01]  /*152c0*/  BSSY.RECONVERGENT B1, `(.L_x_261) ;  /* 0x00001d9000017945 */ /* 0x000fe20003800200 */
[----:B------:R-:W-:-:S04]  /*152d0*/  DEPBAR.LE SB5, 0x4 ;  /* 0x0000d1000000791a */ /* 0x000fc80000000000 */
[----:B------:R-:W-:Y:S04]  /*152e0*/  STS.128 [R91], R32 ;  /* 0x000000205b007388 */ /* 0x000fe80000000c00 */
[----:B------:R-:W-:Y:S04]  /*152f0*/  STS.128 [R91+0x40], R28 ;  /* 0x0000401c5b007388 */ /* 0x000fe80000000c00 */
[----:B------:R-:W-:Y:S04]  /*15300*/  STS.128 [R91+0x80], R24 ;  /* 0x000080185b007388 */ /* 0x000fe80000000c00 */
[----:B------:R-:W-:Y:S01]  /*15310*/  STS.128 [R91+0xc0], R20 ;  /* 0x0000c0145b007388 */ /* 0x000fe20000000c00 */
[----:B------:R-:W-:Y:S06]  /*15320*/  BAR.SYNC.DEFER_BLOCKING 0x0 ;  /* 0x0000000000007b1d */ /* 0x000fec0000010000 */
[----:B---3--:R-:W3:Y:S04]  /*15330*/  LDS.64 R14, [R2+UR27] ;  /* 0x0000001b020e7984 */ /* 0x008ee80008000a00 */
[----:B------:R-:W4:Y:S04]  /*15340*/  LDS.64 R4, [R2+UR27+0x100] ;  /* 0x0001001b02047984 */ /* 0x000f280008000a00 */
[----:B------:R-:W4:Y:S04]  /*15350*/  LDS.64 R18, [R2+UR27+0x220] ;  /* 0x0002201b02127984 */ /* 0x000f280008000a00 */
[----:B------:R-:W4:Y:S04]  /*15360*/  LDS.64 R16, [R2+UR27+0x320] ;  /* 0x0003201b02107984 */ /* 0x000f280008000a00 */
[----:B-1----:R-:W1:Y:S04]  /*15370*/  LDS.64 R12, [R2+UR27+0x440] ;  /* 0x0004401b020c7984 */ /* 0x002e680008000a00 */
[----:B------:R-:W1:Y:S04]  /*15380*/  LDS.64 R10, [R2+UR27+0x540] ;  /* 0x0005401b020a7984 */ /* 0x000e680008000a00 */
[----:B------:R-:W1:Y:S04]  /*15390*/  LDS.64 R8, [R2+UR27+0x660] ;  /* 0x0006601b02087984 */ /* 0x000e680008000a00 */
[----:B--2---:R-:W2:Y:S01]  /*153a0*/  LDS.64 R6, [R2+UR27+0x760] ;  /* 0x0007601b02067984 */ /* 0x004ea20008000a00 */
[-C--:B---3--:R-:W-:Y:S01]  /*153b0*/  DMUL R24, R14, R100.reuse ;  /* 0x000000640e187228 */ /* 0x088fe20000000000 */
[----:B----4-:R-:W-:Y:S01]  /*153c0*/  IADD3 R14, P0, PT, R70, UR4, RZ ;  /* 0x00000004460e7c10 */ /* 0x010fe2000ff1e0ff */
[----:B------:R-:W-:-:S03]  /*153d0*/  DMUL R22, R4, R100 ;  /* 0x0000006404167228 */ /* 0x000fc60000000000 */
[----:B------:R-:W-:Y:S01]  /*153e0*/  IADD3.X R15, PT, PT, R71, UR5, RZ, P0, !PT ;  /* 0x00000005470f7c10 */ /* 0x000fe200087fe4ff */
[-C--:B------:R-:W-:Y:S02]  /*153f0*/  DMUL R18, R18, R100.reuse ;  /* 0x0000006412127228 */ /* 0x080fe40000000000 */
[-C--:B------:R-:W-:Y:S02]  /*15400*/  DMUL R16, R16, R100.reuse ;  /* 0x0000006410107228 */ /* 0x080fe40000000000 */
[-C--:B-1----:R-:W-:Y:S02]  /*15410*/  DMUL R12, R12, R100.reuse ;  /* 0x000000640c0c7228 */ /* 0x082fe40000000000 */
[-C--:B------:R-:W-:Y:S02]  /*15420*/  DMUL R10, R10, R100.reuse ;  /* 0x000000640a0a7228 */ /* 0x080fe40000000000 */
[-C--:B------:R-:W-:Y:S02]  /*15430*/  DMUL R8, R8, R100.reuse ;  /* 0x0000006408087228 */ /* 0x080fe40000000000 */
[----:B--2---:R-:W-:Y:S01]  /*15440*/  DMUL R6, R6, R100 ;  /* 0x0000006406067228 */ /* 0x004fe20000000000 */
        /* <DEDUP_REMOVED lines=11> */
[----:B------:R-:W-:Y:S02]  /*15500*/  MOV R29, RZ ;  /* 0x000000ff001d7202 */ /* 0x000fe40000000f00 */
        /* <DEDUP_REMOVED lines=21> */
.L_x_264:
        /* <DEDUP_REMOVED lines=18> */
.L_x_265:
[----:B------:R-:W-:Y:S05]  /*15780*/  BSYNC.RECONVERGENT B0 ;  /* 0x0000000000007941 */ /* 0x000fea0003800200 */
.L_x_263:
        /* <DEDUP_REMOVED lines=35> */
.L_x_267:
[----:B------:R-:W2:Y:S01]  /*159c0*/  LDCU.64 UR4, c[0x0][0x460] ;  /* 0x00008c00ff0477ac */ /* 0x000ea20008000a00 */
[----:B------:R-:W-:Y:S01]  /*159d0*/  IMAD.MOV.U32 R87, RZ, RZ, R4 ;  /* 0x000000ffff577224 */ /* 0x000fe200078e0004 */
[----:B------:R-:W-:Y:S02]  /*159e0*/  MOV R85, R3 ;  /* 0x0000000300557202 */ /* 0x000fe40000000f00 */
[----:B------:R-:W-:Y:S01]  /*159f0*/  MOV R84, 0x15a30 ;  /* 0x00015a3000547802 */ /* 0x000fe20000000f00 */
[----:B--2---:R-:W-:Y:S01]  /*15a00*/  IMAD.U32 R86, RZ, RZ, UR4 ;  /* 0x00000004ff567e24 */ /* 0x004fe2000f8e00ff */
[----:B------:R-:W-:Y:S02]  /*15a10*/  MOV R83, UR5 ;  /* 0x0000000500537c02 */ /* 0x000fe40008000f00 */
[----:B-1---5:R-:W-:Y:S05]  /*15a20*/  CALL.REL.NOINC `($__internal_1_$__cuda_sm20_rem_u64) ;  /* 0x0000005400e07944 */ /* 0x022fea0003c00000 */
.L_x_268:
[----:B------:R-:W-:Y:S05]  /*15a30*/  BSYNC.RECONVERGENT B0 ;  /* 0x0000000000007941 */ /* 0x000fea0003800200 */
.L_x_266:
        /* <DEDUP_REMOVED lines=42> */
.L_x_270:
        /* <DEDUP_REMOVED lines=17> */
.L_x_271:
[----:B------:R-:W-:Y:S05]  /*15df0*/  BSYNC.RECONVERGENT B0 ;  /* 0x0000000000007941 */ /* 0x000fea0003800200 */
.L_x_269:
        /* <DEDUP_REMOVED lines=37> */
.L_x_273:
[----:B------:R-:W2:Y:S01]  /*16050*/  LDCU.64 UR4, c[0x0][0x460] ;  /* 0x00008c00ff0477ac */ /* 0x000ea20008000a00 */
[----:B------:R-:W-:Y:S01]  /*16060*/  IMAD.MOV.U32 R87, RZ, RZ, R4 ;  /* 0x000000ffff577224 */ /* 0x000fe200078e0004 */
[----:B------:R-:W-:Y:S02]  /*16070*/  MOV R85, R3 ;  /* 0x0000000300557202 */ /* 0x000fe40000000f00 */
[----:B------:R-:W-:Y:S01]  /*16080*/  MOV R84, 0x160c0 ;  /* 0x000160c000547802 */ /* 0x000fe20000000f00 */
[----:B--2---:R-:W-:Y:S01]  /*16090*/  IMAD.U32 R86, RZ, RZ, UR4 ;  /* 0x00000004ff567e24 */ /* 0x004fe2000f8e00ff */
[----:B------:R-:W-:Y:S02]  /*160a0*/  MOV R83, UR5 ;  /* 0x0000000500537c02 */ /* 0x000fe40008000f00 */
[----:B-1---5:R-:W-:Y:S05]  /*160b0*/  CALL.REL.NOINC `($__internal_1_$__cuda_sm20_rem_u64) ;  /* 0x00000050003c7944 */ /* 0x022fea0003c00000 */
.L_x_274:
[----:B------:R-:W-:Y:S05]  /*160c0*/  BSYNC.RECONVERGENT B0 ;  /* 0x0000000000007941 */ /* 0x000fea0003800200 */
.L_x_272:
        /* <DEDUP_REMOVED lines=42> */
.L_x_276:
        /* <DEDUP_REMOVED lines=17> */
.L_x_277:
[----:B------:R-:W-:Y:S05]  /*16480*/  BSYNC.RECONVERGENT B0 ;  /* 0x0000000000007941 */ /* 0x000fea0003800200 */
.L_x_275:
        /* <DEDUP_REMOVED lines=37> */
.L_x_279:
[----:B------:R-:W2:Y:S01]  /*166e0*/  LDCU.64 UR4, c[0x0][0x460] ;  /* 0x00008c00ff0477ac */ /* 0x000ea20008000a00 */
[----:B------:R-:W-:Y:S01]  /*166f0*/  IMAD.MOV.U32 R87, RZ, RZ, R4 ;  /* 0x000000ffff577224 */ /* 0x000fe200078e0004 */
[----:B------:R-:W-:Y:S02]  /*16700*/  MOV R85, R3 ;  /* 0x0000000300557202 */ /* 0x000fe40000000f00 */
[----:B------:R-:W-:Y:S01]  /*16710*/  MOV R84, 0x16750 ;  /* 0x0001675000547802 */ /* 0x000fe20000000f00 */
[----:B--2---:R-:W-:Y:S01]  /*16720*/  IMAD.U32 R86, RZ, RZ, UR4 ;  /* 0x00000004ff567e24 */ /* 0x004fe2000f8e00ff */
[----:B------:R-:W-:Y:S02]  /*16730*/  MOV R83, UR5 ;  /* 0x0000000500537c02 */ /* 0x000fe40008000f00 */
[----:B-1---5:R-:W-:Y:S05]  /*16740*/  CALL.REL.NOINC `($__internal_1_$__cuda_sm20_rem_u64) ;  /* 0x0000004800987944 */ /* 0x022fea0003c00000 */
.L_x_280:
[----:B------:R-:W-:Y:S05]  /*16750*/  BSYNC.RECONVERGENT B0 ;  /* 0x0000000000007941 */ /* 0x000fea0003800200 */
.L_x_278:
        /* <DEDUP_REMOVED lines=44> */
.L_x_282:
        /* <DEDUP_REMOVED lines=17> */
.L_x_283:
[----:B------:R-:W-:Y:S05]  /*16b30*/  BSYNC.RECONVERGENT B0 ;  /* 0x0000000000007941 */ /* 0x000fea0003800200 */
.L_x_281:
        /* <DEDUP_REMOVED lines=37> */
.L_x_285:
[----:B------:R-:W2:Y:S01]  /*16d90*/  LDCU.64 UR4, c[0x0][0x460] ;  /* 0x00008c00ff0477ac */ /* 0x000ea20008000a00 */
[----:B------:R-:W-:Y:S01]  /*16da0*/  MOV R84, 0x16de0 ;  /* 0x00016de000547802 */ /* 0x000fe20000000f00 */
[----:B--2---:R-:W-:Y:S01]  /*16db0*/  IMAD.U32 R86, RZ, RZ, UR4 ;  /* 0x00000004ff567e24 */ /* 0x004fe2000f8e00ff */
[----:B------:R-:W-:Y:S02]  /*16dc0*/  MOV R83, UR5 ;  /* 0x0000000500537c02 */ /* 0x000fe40008000f00 */
[----:B-1---5:R-:W-:Y:S05]  /*16dd0*/  CALL.REL.NOINC `($__internal_1_$__cuda_sm20_rem_u64) ;  /* 0x0000004000f47944 */ /* 0x022fea0003c00000 */
.L_x_286:
[----:B------:R-:W-:Y:S05]  /*16de0*/  BSYNC.RECONVERGENT B0 ;  /* 0x0000000000007941 */ /* 0x000fea0003800200 */
.L_x_284:
        /* <DEDUP_REMOVED lines=9> */
.L_x_262:
        /* <DEDUP_REMOVED lines=10> */
[----:B------:R-:W-:-:S05]  /*16f20*/  VIADD R0, R95, 0xa ;  /* 0x0000000a5f007836 */ /* 0x000fca0000000000 */
[----:B------:R-:W-:Y:S01]  /*16f30*/  ISETP.LT.AND P5, PT, R0, UR6, !P3 ;  /* 0x0000000600007c0c */ /* 0x000fe2000dfa1270 */
[----:B------:R1:W-:Y:S01]  /*16f40*/  @P4 STG.E.64 desc[UR12][R14.64], R24 ;  /* 0x000000180e004986 */ /* 0x0003e2000c101b0c */
[----:B--2---:R-:W-:Y:S02]  /*16f50*/  IADD3 R4, P4, PT, R14, UR4, RZ ;  /* 0x000000040e047c10 */ /* 0x004fe4000ff9e0ff */
[----:B------:R-:W-:Y:S01]  /*16f60*/  ISETP.LT.AND P3, PT, R3, UR6, !P3 ;  /* 0x0000000603007c0c */ /* 0x000fe2000df61270 */
[----:B------:R2:W-:Y:S01]  /*16f70*/  @P1 STG.E.64 desc[UR12][R14.64+0x100], R22 ;  /* 0x000100160e001986 */ /* 0x0005e2000c101b0c */
[----:B------:R-:W-:Y:S02]  /*16f80*/  ISETP.LT.AND P1, PT, R0, UR6, !P0 ;  /* 0x0000000600007c0c */ /* 0x000fe4000c721270 */
[----:B------:R-:W-:Y:S02]  /*16f90*/  IADD3.X R5, PT, PT, R15, UR5, RZ, P4, !PT ;  /* 0x000000050f057c10 */ /* 0x000fe4000a7fe4ff */
[----:B------:R-:W-:-:S02]  /*16fa0*/  ISETP.LT.AND P0, PT, R3, UR6, !P0 ;  /* 0x0000000603007c0c */ /* 0x000fc4000c701270 */
[----:B------:R-:W-:Y:S01]  /*16fb0*/  IADD3 R20, P4, PT, R4, UR4, RZ ;  /* 0x0000000404147c10 */ /* 0x000fe2000ff9e0ff */
[----:B------:R2:W-:Y:S03]  /*16fc0*/  @P2 STG.E.64 desc[UR12][R4.64], R18 ;  /* 0x0000001204002986 */ /* 0x0005e6000c101b0c */
[----:B------:R-:W-:Y:S01]  /*16fd0*/  IADD3.X R21, PT, PT, R5, UR5, RZ, P4, !PT ;  /* 0x0000000505157c10 */ /* 0x000fe2000a7fe4ff */
[----:B------:R2:W-:Y:S04]  /*16fe0*/  @P6 STG.E.64 desc[UR12][R4.64+0x100], R16 ;  /* 0x0001001004006986 */ /* 0x0005e8000c101b0c */
[----:B------:R2:W-:Y:S04]  /*16ff0*/  @P1 STG.E.64 desc[UR12][R20.64], R12 ;  /* 0x0000000c14001986 */ /* 0x0005e8000c101b0c */
[----:B------:R2:W-:Y:S01]  /*17000*/  @P5 STG.E.64 desc[UR12][R20.64+0x100], R10 ;  /* 0x0001000a14005986 */ /* 0x0005e2000c101b0c */
[----:B-1----:R-:W-:-:S04]  /*17010*/  IADD3 R24, P2, PT, R20, UR4, RZ ;  /* 0x0000000414187c10 */ /* 0x002fc8000ff5e0ff */
[----:B------:R-:W-:-:S05]  /*17020*/  IADD3.X R25, PT, PT, R21, UR5, RZ, P2, !PT ;  /* 0x0000000515197c10 */ /* 0x000fca00097fe4ff */
[----:B------:R2:W-:Y:S04]  /*17030*/  @P0 STG.E.64 desc[UR12][R24.64], R8 ;  /* 0x0000000818000986 */ /* 0x0005e8000c101b0c */
[----:B------:R2:W-:Y:S02]  /*17040*/  @P3 STG.E.64 desc[UR12][R24.64+0x100], R6 ;  /* 0x0001000618003986 */ /* 0x0005e4000c101b0c */
.L_x_287:
[----:B------:R-:W-:Y:S05]  /*17050*/  BSYNC.RECONVERGENT B1 ;  /* 0x0000000000017941 */ /* 0x000fea0003800200 */
.L_x_261:
[----:B------:R-:W-:Y:S01]  /*17060*/  BAR.SYNC.DEFER_BLOCKING 0x0 ;  /* 0x0000000000007b1d */ /* 0x000fe20000010000 */
[----:B------:R-:W-:Y:S01]  /*17070*/  UISETP.GT.AND UP0, UPT, UR24, UR29, UPT ;  /* 0x0000001d1800728c */ /* 0x000fe2000bf04270 */
[----:B------:R-:W-:-:S04]  /*17080*/  VIADD R3, R95, 0x10 ;  /* 0x000000105f037836 */ /* 0x000fc80000000000 */
[----:B------:R-:W2:Y:S01]  /*17090*/  LDCU.64 UR4, c[0x0][0x480] ;  /* 0x00009000ff0477ac */ /* 0x000ea20008000a00 */
[----:B------:R-:W-:Y:S01]  /*170a0*/  BSSY.RECONVERGENT B1, `(.L_x_288) ;  /* 0x00001d8000017945 */ /* 0x000fe20003800200 */
[----:B------:R-:W-:Y:S01]  /*170b0*/  STS.128 [R91], R36 ;  /* 0x000000245b007388 */ /* 0x000fe20000000c00 */
[----:B--2---:R-:W-:-:S03]  /*170c0*/  IADD3 R14, P0, PT, R14, UR4, RZ ;  /* 0x000000040e0e7c10 */ /* 0x004fc6000ff1e0ff */
[----:B------:R-:W-:Y:S01]  /*170d0*/  STS.128 [R91+0x40], R40 ;  /* 0x000040285b007388 */ /* 0x000fe20000000c00 */
[----:B------:R-:W-:-:S03]  /*170e0*/  IADD3.X R15, PT, PT, R15, UR5, RZ, P0, !PT ;  /* 0x000000050f0f7c10 */ /* 0x000fc600087fe4ff */
[----:B------:R-:W-:Y:S04]  /*170f0*/  STS.128 [R91+0x80], R44 ;  /* 0x0000802c5b007388 */ /* 0x000fe80000000c00 */
[----:B------:R-:W-:Y:S01]  /*17100*/  STS.128 [R91+0xc0], R48 ;  /* 0x0000c0305b007388 */ /* 0x000fe20000000c00 */
[----:B------:R-:W-:Y:S06]  /*17110*/  BAR.SYNC.DEFER_BLOCKING 0x0 ;  /* 0x0000000000007b1d */ /* 0x000fec0000010000 */
[----:B------:R-:W2:Y:S04]  /*17120*/  LDS.64 R24, [R2+UR27] ;  /* 0x0000001b02187984 */ /* 0x000ea80008000a00 */
[----:B------:R-:W3:Y:S04]  /*17130*/  LDS.64 R22, [R2+UR27+0x100] ;  /* 0x0001001b02167984 */ /* 0x000ee80008000a00 */
[----:B------:R-:W4:Y:S04]  /*17140*/  LDS.64 R18, [R2+UR27+0x220] ;  /* 0x0002201b02127984 */ /* 0x000f280008000a00 */
[----:B------:R-:W4:Y:S04]  /*17150*/  LDS.64 R16, [R2+UR27+0x320] ;  /* 0x0003201b02107984 */ /* 0x000f280008000a00 */
[----:B-1----:R-:W1:Y:S04]  /*17160*/  LDS.64 R12, [R2+UR27+0x440] ;  /* 0x0004401b020c7984 */ /* 0x002e680008000a00 */
[----:B------:R-:W1:Y:S04]  /*17170*/  LDS.64 R10, [R2+UR27+0x540] ;  /* 0x0005401b020a7984 */ /* 0x000e680008000a00 */
[----:B------:R-:W1:Y:S04]  /*17180*/  LDS.64 R8, [R2+UR27+0x660] ;  /* 0x0006601b02087984 */ /* 0x000e680008000a00 */
[----:B------:R-:W1:Y:S01]  /*17190*/  LDS.64 R6, [R2+UR27+0x760] ;  /* 0x0007601b02067984 */ /* 0x000e620008000a00 */
[----:B--2---:R-:W-:-:S02]  /*171a0*/  DMUL R24, R24, R100 ;  /* 0x0000006418187228 */ /* 0x004fc40000000000 */
[-C--:B---3--:R-:W-:Y:S02]  /*171b0*/  DMUL R22, R22, R100.reuse ;  /* 0x0000006416167228 */ /* 0x088fe40000000000 */
[-C--:B----4-:R-:W-:Y:S02]  /*171c0*/  DMUL R18, R18, R100.reuse ;  /* 0x0000006412127228 */ /* 0x090fe40000000000 */
[-C--:B------:R-:W-:Y:S02]  /*171d0*/  DMUL R16, R16, R100.reuse ;  /* 0x0000006410107228 */ /* 0x080fe40000000000 */
[-C--:B-1----:R-:W-:Y:S02]  /*171e0*/  DMUL R12, R12, R100.reuse ;  /* 0x000000640c0c7228 */ /* 0x082fe40000000000 */
[-C--:B------:R-:W-:Y:S02]  /*171f0*/  DMUL R10, R10, R100.reuse ;  /* 0x000000640a0a7228 */ /* 0x080fe40000000000 */
[----:B------:R-:W-:-:S02]  /*17200*/  DMUL R8, R8, R100 ;  /* 0x0000006408087228 */ /* 0x000fc40000000000 */
[----:B------:R-:W-:Y:S01]  /*17210*/  DMUL R6, R6, R100 ;  /* 0x0000006406067228 */ /* 0x000fe20000000000 */
        /* <DEDUP_REMOVED lines=33> */
.L_x_291:
        /* <DEDUP_REMOVED lines=18> */
.L_x_292:
[----:B------:R-:W-:Y:S05]  /*17550*/  BSYNC.RECONVERGENT B0 ;  /* 0x0000000000007941 */ /* 0x000fea0003800200 */
.L_x_290:
        /* <DEDUP_REMOVED lines=35> */
.L_x_294:
[----:B------:R-:W2:Y:S01]  /*17790*/  LDCU.64 UR4, c[0x0][0x460] ;  /* 0x00008c00ff0477ac */ /* 0x000ea20008000a00 */
[----:B------:R-:W-:Y:S01]  /*177a0*/  IMAD.MOV.U32 R87, RZ, RZ, R4 ;  /* 0x000000ffff577224 */ /* 0x000fe200078e0004 */
[----:B------:R-:W-:Y:S02]  /*177b0*/  MOV R85, R3 ;  /* 0x0000000300557202 */ /* 0x000fe40000000f00 */
[----:B------:R-:W-:Y:S01]  /*177c0*/  MOV R84, 0x17800 ;  /* 0x0001780000547802 */ /* 0x000fe20000000f00 */
[----:B--2---:R-:W-:Y:S01]  /*177d0*/  IMAD.U32 R86, RZ, RZ, UR4 ;  /* 0x00000004ff567e24 */ /* 0x004fe2000f8e00ff */
[----:B------:R-:W-:Y:S02]  /*177e0*/  MOV R83, UR5 ;  /* 0x0000000500537c02 */ /* 0x000fe40008000f00 */
[----:B-1---5:R-:W-:Y:S05]  /*177f0*/  CALL.REL.NOINC `($__internal_1_$__cuda_sm20_rem_u64) ;  /* 0x00000038006c7944 */ /* 0x022fea0003c00000 */
.L_x_295:
[----:B------:R-:W-:Y:S05]  /*17800*/  BSYNC.RECONVERGENT B0 ;  /* 0x0000000000007941 */ /* 0x000fea0003800200 */
.L_x_293:
        /* <DEDUP_REMOVED lines=42> */
.L_x_297:
        /* <DEDUP_REMOVED lines=17> */
.L_x_298:
[----:B------:R-:W-:Y:S05]  /*17bc0*/  BSYNC.RECONVERGENT B0 ;  /* 0x0000000000007941 */ /* 0x000fea0003800200 */
.L_x_296:
        /* <DEDUP_REMOVED lines=37> */
.L_x_300:
[----:B------:R-:W2:Y:S01]  /*17e20*/  LDCU.64 UR4, c[0x0][0x460] ;  /* 0x00008c00ff0477ac */ /* 0x000ea20008000a00 */
[----:B------:R-:W-:Y:S01]  /*17e30*/  IMAD.MOV.U32 R87, RZ, RZ, R4 ;  /* 0x000000ffff577224 */ /* 0x000fe200078e0004 */
[----:B------:R-:W-:Y:S02]  /*17e40*/  MOV R85, R3 ;  /* 0x0000000300557202 */ /* 0x000fe40000000f00 */
[----:B------:R-:W-:Y:S01]  /*17e50*/  MOV R84, 0x17e90 ;  /* 0x00017e9000547802 */ /* 0x000fe20000000f00 */
[----:B--2---:R-:W-:Y:S01]  /*17e60*/  IMAD.U32 R86, RZ, RZ, UR4 ;  /* 0x00000004ff567e24 */ /* 0x004fe2000f8e00ff */
[----:B------:R-:W-:Y:S02]  /*17e70*/  MOV R83, UR5 ;  /* 0x0000000500537c02 */ /* 0x000fe40008000f00 */
[----:B-1---5:R-:W-:Y:S05]  /*17e80*/  CALL.REL.NOINC `($__internal_1_$__cuda_sm20_rem_u64) ;  /* 0x0000003000c87944 */ /* 0x022fea0003c00000 */
.L_x_301:
[----:B------:R-:W-:Y:S05]  /*17e90*/  BSYNC.RECONVERGENT B0 ;  /* 0x0000000000007941 */ /* 0x000fea0003800200 */
.L_x_299:
        /* <DEDUP_REMOVED lines=42> */
.L_x_303:
        /* <DEDUP_REMOVED lines=17> */
.L_x_304:
[----:B------:R-:W-:Y:S05]  /*18250*/  BSYNC.RECONVERGENT B0 ;  /* 0x0000000000007941 */ /* 0x000fea0003800200 */
.L_x_302:
        /* <DEDUP_REMOVED lines=37> */
.L_x_306:
[----:B------:R-:W2:Y:S01]  /*184b0*/  LDCU.64 UR4, c[0x0][0x460] ;  /* 0x00008c00ff0477ac */ /* 0x000ea20008000a00 */
[----:B------:R-:W-:Y:S01]  /*184c0*/  IMAD.MOV.U32 R87, RZ, RZ, R4 ;  /* 0x000000ffff577224 */ /* 0x000fe200078e0004 */
[----:B------:R-:W-:Y:S02]  /*184d0*/  MOV R85, R3 ;  /* 0x0000000300557202 */ /* 0x000fe40000000f00 */
[----:B------:R-:W-:Y:S01]  /*184e0*/  MOV R84, 0x18520 ;  /* 0x0001852000547802 */ /* 0x000fe20000000f00 */
[----:B--2---:R-:W-:Y:S01]  /*184f0*/  IMAD.U32 R86, RZ, RZ, UR4 ;  /* 0x00000004ff567e24 */ /* 0x004fe2000f8e00ff */
[----:B------:R-:W-:Y:S02]  /*18500*/  MOV R83, UR5 ;  /* 0x0000000500537c02 */ /* 0x000fe40008000f00 */
[----:B-1---5:R-:W-:Y:S05]  /*18510*/  CALL.REL.NOINC `($__internal_1_$__cuda_sm20_rem_u64) ;  /* 0x0000002c00247944 */ /* 0x022fea0003c00000 */
.L_x_307:
[----:B------:R-:W-:Y:S05]  /*18520*/  BSYNC.RECONVERGENT B0 ;  /* 0x0000000000007941 */ /* 0x000fea0003800200 */
.L_x_305:
        /* <DEDUP_REMOVED lines=44> */
.L_x_309:
        /* <DEDUP_REMOVED lines=17> */
.L_x_310:
[----:B------:R-:W-:Y:S05]  /*18900*/  BSYNC.RECONVERGENT B0 ;  /* 0x0000000000007941 */ /* 0x000fea0003800200 */
.L_x_308:
        /* <DEDUP_REMOVED lines=37> */
.L_x_312:
[----:B------:R-:W2:Y:S01]  /*18b60*/  LDCU.64 UR4, c[0x0][0x460] ;  /* 0x00008c00ff0477ac */ /* 0x000ea20008000a00 */
[----:B------:R-:W-:Y:S01]  /*18b70*/  MOV R84, 0x18bb0 ;  /* 0x00018bb000547802 */ /* 0x000fe20000000f00 */
[----:B--2---:R-:W-:Y:S01]  /*18b80*/  IMAD.U32 R86, RZ, RZ, UR4 ;  /* 0x00000004ff567e24 */ /* 0x004fe2000f8e00ff */
[----:B------:R-:W-:Y:S02]  /*18b90*/  MOV R83, UR5 ;  /* 0x0000000500537c02 */ /* 0x000fe40008000f00 */
[----:B-1---5:R-:W-:Y:S05]  /*18ba0*/  CALL.REL.NOINC `($__internal_1_$__cuda_sm20_rem_u64) ;  /* 0x0000002400807944 */ /* 0x022fea0003c00000 */
.L_x_313:
[----:B------:R-:W-:Y:S05]  /*18bb0*/  BSYNC.RECONVERGENT B0 ;  /* 0x0000000000007941 */ /* 0x000fea0003800200 */
.L_x_311:
        /* <DEDUP_REMOVED lines=9> */
.L_x_289:
        /* <DEDUP_REMOVED lines=29> */
.L_x_314:
[----:B------:R-:W-:Y:S05]  /*18e20*/  BSYNC.RECONVERGENT B1 ;  /* 0x0000000000017941 */ /* 0x000fea0003800200 */
.L_x_288:
[----:B------:R-:W-:Y:S01]  /*18e30*/  BAR.SYNC.DEFER_BLOCKING 0x0 ;  /* 0x0000000000007b1d */ /* 0x000fe20000010000 */
[----:B------:R-:W-:-:S05]  /*18e40*/  UISETP.GT.AND UP0, UPT, UR24, UR29, UPT ;  /* 0x0000001d1800728c */ /* 0x000fca000bf04270 */
[----:B------:R-:W2:Y:S01]  /*18e50*/  LDCU.64 UR4, c[0x0][0x480] ;  /* 0x00009000ff0477ac */ /* 0x000ea20008000a00 */
[----:B-----5:R-:W-:Y:S01]  /*18e60*/  STS.128 [R91], R64 ;  /* 0x000000405b007388 */ /* 0x020fe20000000c00 */
        /* <DEDUP_REMOVED lines=8> */
[----:B-1----:R-:W1:Y:S04]  /*18ef0*/  LDS.64 R12, [R2+UR27+0x220] ;  /* 0x0002201b020c7984 */ /* 0x002e680008000a00 */
[----:B------:R-:W4:Y:S04]  /*18f00*/  LDS.64 R10, [R2+UR27+0x320] ;  /* 0x0003201b020a7984 */ /* 0x000f280008000a00 */
[----:B------:R-:W4:Y:S04]  /*18f10*/  LDS.64 R8, [R2+UR27+0x440] ;  /* 0x0004401b02087984 */ /* 0x000f280008000a00 */
[----:B------:R-:W4:Y:S04]  /*18f20*/  LDS.64 R6, [R2+UR27+0x540] ;  /* 0x0005401b02067984 */ /* 0x000f280008000a00 */
[----:B------:R-:W4:Y:S04]  /*18f30*/  LDS.64 R4, [R2+UR27+0x660] ;  /* 0x0006601b02047984 */ /* 0x000f280008000a00 */
[----:B------:R4:W4:Y:S01]  /*18f40*/  LDS.64 R22, [R2+UR27+0x760] ;  /* 0x0007601b02167984 */ /* 0x0009220008000a00 */
[----:B--2---:R-:W-:-:S02]  /*18f50*/  DMUL R20, R20, R100 ;  /* 0x0000006414147228 */ /* 0x004fc40000000000 */
[-C--:B---3--:R-:W-:Y:S02]  /*18f60*/  DMUL R16, R16, R100.reuse ;  /* 0x0000006410107228 */ /* 0x088fe40000000000 */
[-C--:B-1----:R-:W-:Y:S01]  /*18f70*/  DMUL R12, R12, R100.reuse ;  /* 0x000000640c0c7228 */ /* 0x082fe20000000000 */
[----:B----4-:R-:W-:Y:S01]  /*18f80*/  VIADD R2, R95, 0x18 ;  /* 0x000000185f027836 */ /* 0x010fe20000000000 */
[-C--:B------:R-:W-:Y:S02]  /*18f90*/  DMUL R10, R10, R100.reuse ;  /* 0x000000640a0a7228 */ /* 0x080fe40000000000 */
[-C--:B------:R-:W-:Y:S02]  /*18fa0*/  DMUL R8, R8, R100.reuse ;  /* 0x0000006408087228 */ /* 0x080fe40000000000 */
        /* <DEDUP_REMOVED lines=36> */
.L_x_317:
        /* <DEDUP_REMOVED lines=18> */
.L_x_318:
[----:B------:R-:W-:Y:S05]  /*19310*/  BSYNC.RECONVERGENT B0 ;  /* 0x0000000000007941 */ /* 0x000fea0003800200 */
.L_x_316:
        /* <DEDUP_REMOVED lines=35> */
.L_x_320:
[----:B------:R-:W2:Y:S01]  /*19550*/  LDCU.64 UR4, c[0x0][0x460] ;  /* 0x00008c00ff0477ac */ /* 0x000ea20008000a00 */
[----:B------:R-:W-:Y:S01]  /*19560*/  IMAD.MOV.U32 R87, RZ, RZ, R3 ;  /* 0x000000ffff577224 */ /* 0x000fe200078e0003 */
[----:B------:R-:W-:Y:S02]  /*19570*/  MOV R85, R2 ;  /* 0x0000000200557202 */ /* 0x000fe40000000f00 */
[----:B------:R-:W-:Y:S01]  /*19580*/  MOV R84, 0x195c0 ;  /* 0x000195c000547802 */ /* 0x000fe20000000f00 */
[----:B--2---:R-:W-:Y:S01]  /*19590*/  IMAD.U32 R86, RZ, RZ, UR4 ;  /* 0x00000004ff567e24 */ /* 0x004fe2000f8e00ff */
[----:B------:R-:W-:Y:S02]  /*195a0*/  MOV R83, UR5 ;  /* 0x0000000500537c02 */ /* 0x000fe40008000f00 */
[----:B-1----:R-:W-:Y:S05]  /*195b0*/  CALL.REL.NOINC `($__internal_1_$__cuda_sm20_rem_u64) ;  /* 0x0000001800fc7944 */ /* 0x002fea0003c00000 */
.L_x_321:
[----:B------:R-:W-:Y:S05]  /*195c0*/  BSYNC.RECONVERGENT B0 ;  /* 0x0000000000007941 */ /* 0x000fea0003800200 */
.L_x_319:
        /* <DEDUP_REMOVED lines=42> */
.L_x_323:
[----:B------:R-:W1:Y:S01]  /*19870*/  LDCU.64 UR4, c[0x0][0x460] ;  /* 0x00008c00ff0477ac */ /* 0x000e620008000a00 */
[----:B------:R-:W-:Y:S01]  /*19880*/  IMAD.MOV.U32 R0, RZ, RZ, R20 ;  /* 0x000000ffff007224 */ /* 0x000fe200078e0014 */
[----:B------:R-:W-:Y:S02]  /*19890*/  MOV R83, R21 ;  /* 0x0000001500537202 */ /* 0x000fe40000000f00 */
[----:B------:R-:W-:Y:S01]  /*198a0*/  MOV R88, 0x198e0 ;  /* 0x000198e000587802 */ /* 0x000fe20000000f00 */
[----:B-1----:R-:W-:Y:S01]  /*198b0*/  IMAD.U32 R89, RZ, RZ, UR4 ;  /* 0x00000004ff597e24 */ /* 0x002fe2000f8e00ff */
[----:B------:R-:W-:Y:S02]  /*198c0*/  MOV R87, UR5 ;  /* 0x0000000500577c02 */ /* 0x000fe40008000f00 */
[----:B--2---:R-:W-:Y:S05]  /*198d0*/  CALL.REL.NOINC `($__internal_0_$__cuda_sm20_div_u64) ;  /* 0x0000001400207944 */ /* 0x004fea0003c00000 */
        /* <DEDUP_REMOVED lines=10> */
.L_x_324:
[----:B------:R-:W-:Y:S05]  /*19980*/  BSYNC.RECONVERGENT B0 ;  /* 0x0000000000007941 */ /* 0x000fea0003800200 */
.L_x_322:
        /* <DEDUP_REMOVED lines=37> */
.L_x_326:
[----:B------:R-:W2:Y:S01]  /*19be0*/  LDCU.64 UR4, c[0x0][0x460] ;  /* 0x00008c00ff0477ac */ /* 0x000ea20008000a00 */
[----:B------:R-:W-:Y:S01]  /*19bf0*/  IMAD.MOV.U32 R87, RZ, RZ, R3 ;  /* 0x000000ffff577224 */ /* 0x000fe200078e0003 */
[----:B------:R-:W-:Y:S02]  /*19c00*/  MOV R85, R2 ;  /* 0x0000000200557202 */ /* 0x000fe40000000f00 */
[----:B------:R-:W-:Y:S01]  /*19c10*/  MOV R84, 0x19c50 ;  /* 0x00019c5000547802 */ /* 0x000fe20000000f00 */
[----:B--2---:R-:W-:Y:S01]  /*19c20*/  IMAD.U32 R86, RZ, RZ, UR4 ;  /* 0x00000004ff567e24 */ /* 0x004fe2000f8e00ff */
[----:B------:R-:W-:Y:S02]  /*19c30*/  MOV R83, UR5 ;  /* 0x0000000500537c02 */ /* 0x000fe40008000f00 */
[----:B-1----:R-:W-:Y:S05]  /*19c40*/  CALL.REL.NOINC `($__internal_1_$__cuda_sm20_rem_u64) ;  /* 0x0000001400587944 */ /* 0x002fea0003c00000 */
.L_x_327:
[----:B------:R-:W-:Y:S05]  /*19c50*/  BSYNC.RECONVERGENT B0 ;  /* 0x0000000000007941 */ /* 0x000fea0003800200 */
.L_x_325:
        /* <DEDUP_REMOVED lines=42> */
.L_x_329:
        /* <DEDUP_REMOVED lines=17> */
.L_x_330:
[----:B------:R-:W-:Y:S05]  /*1a010*/  BSYNC.RECONVERGENT B0 ;  /* 0x0000000000007941 */ /* 0x000fea0003800200 */
.L_x_328:
        /* <DEDUP_REMOVED lines=37> */
.L_x_332:
[----:B------:R-:W2:Y:S01]  /*1a270*/  LDCU.64 UR4, c[0x0][0x460] ;  /* 0x00008c00ff0477ac */ /* 0x000ea20008000a00 */
[----:B------:R-:W-:Y:S01]  /*1a280*/  IMAD.MOV.U32 R87, RZ, RZ, R3 ;  /* 0x000000ffff577224 */ /* 0x000fe200078e0003 */
[----:B------:R-:W-:Y:S02]  /*1a290*/  MOV R85, R2 ;  /* 0x0000000200557202 */ /* 0x000fe40000000f00 */
[----:B------:R-:W-:Y:S01]  /*1a2a0*/  MOV R84, 0x1a2e0 ;  /* 0x0001a2e000547802 */ /* 0x000fe20000000f00 */
[----:B--2---:R-:W-:Y:S01]  /*1a2b0*/  IMAD.U32 R86, RZ, RZ, UR4 ;  /* 0x00000004ff567e24 */ /* 0x004fe2000f8e00ff */
[----:B------:R-:W-:Y:S02]  /*1a2c0*/  MOV R83, UR5 ;  /* 0x0000000500537c02 */ /* 0x000fe40008000f00 */
[----:B-1----:R-:W-:Y:S05]  /*1a2d0*/  CALL.REL.NOINC `($__internal_1_$__cuda_sm20_rem_u64) ;  /* 0x0000000c00b47944 */ /* 0x002fea0003c00000 */
.L_x_333:
[----:B------:R-:W-:Y:S05]  /*1a2e0*/  BSYNC.RECONVERGENT B0 ;  /* 0x0000000000007941 */ /* 0x000fea0003800200 */
.L_x_331:
        /* <DEDUP_REMOVED lines=42> */
.L_x_335:
        /* <DEDUP_REMOVED lines=17> */
.L_x_336:
[----:B------:R-:W-:Y:S05]  /*1a6a0*/  BSYNC.RECONVERGENT B0 ;  /* 0x0000000000007941 */ /* 0x000fea0003800200 */
.L_x_334:
        /* <DEDUP_REMOVED lines=18> */
[----:B-1----:R-:W1:Y:S01]  /*1a7d0*/  I2F.U32.RP R4, R13 ;  /* 0x0000000d00047306 */ /* 0x002e620000209000 */
        /* <DEDUP_REMOVED lines=19> */
.L_x_338:
[----:B------:R-:W2:Y:S01]  /*1a910*/  LDCU.64 UR4, c[0x0][0x460] ;  /* 0x00008c00ff0477ac */ /* 0x000ea20008000a00 */
[----:B------:R-:W-:Y:S01]  /*1a920*/  MOV R84, 0x1a960 ;  /* 0x0001a96000547802 */ /* 0x000fe20000000f00 */
[----:B--2---:R-:W-:Y:S01]  /*1a930*/  IMAD.U32 R86, RZ, RZ, UR4 ;  /* 0x00000004ff567e24 */ /* 0x004fe2000f8e00ff */
[----:B------:R-:W-:Y:S02]  /*1a940*/  MOV R83, UR5 ;  /* 0x0000000500537c02 */ /* 0x000fe40008000f00 */
[----:B-1----:R-:W-:Y:S05]  /*1a950*/  CALL.REL.NOINC `($__internal_1_$__cuda_sm20_rem_u64) ;  /* 0x0000000800147944 */ /* 0x002fea0003c00000 */
.L_x_339:
[----:B------:R-:W-:Y:S05]  /*1a960*/  BSYNC.RECONVERGENT B0 ;  /* 0x0000000000007941 */ /* 0x000fea0003800200 */
.L_x_337:
[--C-:B------:R-:W-:Y:S02]  /*1a970*/  SHF.R.U64 R3, R82, 0x3, R83.reuse ;  /* 0x0000000352037819 */ /* 0x100fe40000001253 */
[----:B------:R-:W-:Y:S02]  /*1a980*/  SHF.R.U32.HI R0, RZ, 0x3, R83 ;  /* 0x00000003ff007819 */ /* 0x000fe40000011653 */
[----:B------:R-:W-:-:S04]  /*1a990*/  ISETP.LE.U32.AND P1, PT, R6, R3, PT ;  /* 0x000000030600720c */ /* 0x000fc80003f23070 */
[----:B------:R-:W-:-:S13]  /*1a9a0*/  ISETP.LE.U32.AND.EX P0, PT, R7, R0, P0, P1 ;  /* 0x000000000700720c */ /* 0x000fda0000703110 */
[----:B------:R-:W-:Y:S05]  /*1a9b0*/  @!P0 BRA `(.L_x_233) ;  /* 0x00000000008c8947 */ /* 0x000fea0003800000 */
[----:B------:R2:W-:Y:S01]  /*1a9c0*/  STG.E.64 desc[UR12][R8.64+0x100], R100 ;  /* 0x0001006408007986 */ /* 0x0005e2000c101b0c */
[----:B------:R-:W-:Y:S05]  /*1a9d0*/  BRA `(.L_x_233) ;  /* 0x0000000000847947 */ /* 0x000fea0003800000 */
.L_x_315:
[----:B------:R-:W1:Y:S01]  /*1a9e0*/  LDCU UR6, c[0x0][0x380] ;  /* 0x00007000ff0677ac */ /* 0x000e620008000800 */
[----:B------:R-:W-:Y:S01]  /*1a9f0*/  ISETP.GE.AND P0, PT, R93, UR7, PT ;  /* 0x000000075d007c0c */ /* 0x000fe2000bf06270 */
[C---:B------:R-:W-:Y:S01]  /*1aa00*/  VIADD R0, R95.reuse, 0x19 ;  /* 0x000000195f007836 */ /* 0x040fe20000000000 */
[----:B------:R-:W-:Y:S01]  /*1aa10*/  ISETP.GE.AND P3, PT, R68, UR7, PT ;  /* 0x0000000744007c0c */ /* 0x000fe2000bf66270 */
[----:B------:R-:W2:Y:S01]  /*1aa20*/  LDCU.64 UR4, c[0x0][0x468] ;  /* 0x00008d00ff0477ac */ /* 0x000ea20008000a00 */
[C---:B-1----:R-:W-:Y:S02]  /*1aa30*/  ISETP.LT.AND P4, PT, R2.reuse, UR6, !P0 ;  /* 0x0000000602007c0c */ /* 0x042fe4000c781270 */
[----:B------:R-:W-:Y:S02]  /*1aa40*/  ISETP.LT.AND P1, PT, R2, UR6, !P3 ;  /* 0x0000000602007c0c */ /* 0x000fe4000df21270 */
[C---:B------:R-:W-:Y:S02]  /*1aa50*/  ISETP.LT.AND P2, PT, R0.reuse, UR6, !P0 ;  /* 0x0000000600007c0c */ /* 0x040fe4000c741270 */
[----:B------:R-:W-:Y:S01]  /*1aa60*/  ISETP.LT.AND P6, PT, R0, UR6, !P3 ;  /* 0x0000000600007c0c */ /* 0x000fe2000dfc1270 */
[----:B------:R-:W-:-:S02]  /*1aa70*/  VIADD R0, R95, 0x1a ;  /* 0x0000001a5f007836 */ /* 0x000fc40000000000 */
[----:B------:R-:W-:-:S03]  /*1aa80*/  VIADD R95, R95, 0x1b ;  /* 0x0000001b5f5f7836 */ /* 0x000fc60000000000 */
[----:B------:R-:W-:Y:S01]  /*1aa90*/  ISETP.LT.AND P5, PT, R0, UR6, !P3 ;  /* 0x0000000600007c0c */ /* 0x000fe2000dfa1270 */
[----:B------:R-:W-:Y:S01]  /*1aaa0*/  @P4 IMAD.MOV.U32 R14, RZ, RZ, R18 ;  /* 0x000000ffff0e4224 */ /* 0x000fe200078e0012 */
[----:B------:R-:W-:Y:S01]  /*1aab0*/  ISETP.LT.AND P3, PT, R95, UR6, !P3 ;  /* 0x000000065f007c0c */ /* 0x000fe2000df61270 */
[----:B------:R-:W-:-:S05]  /*1aac0*/  @P4 IMAD.MOV.U32 R15, RZ, RZ, R19 ;  /* 0x000000ffff0f4224 */ /* 0x000fca00078e0013 */
[----:B------:R1:W-:Y:S01]  /*1aad0*/  @P4 STG.E.64 desc[UR12][R14.64], R20 ;  /* 0x000000140e004986 */ /* 0x0003e2000c101b0c */
[----:B--2---:R-:W-:-:S04]  /*1aae0*/  IADD3 R2, P4, PT, R18, UR4, RZ ;  /* 0x0000000412027c10 */ /* 0x004fc8000ff9e0ff */
[----:B------:R-:W-:Y:S01]  /*1aaf0*/  IADD3.X R3, PT, PT, R19, UR5, RZ, P4, !PT ;  /* 0x0000000513037c10 */ /* 0x000fe2000a7fe4ff */
        /* <DEDUP_REMOVED lines=13> */
[----:B------:R1:W-:Y:S04]  /*1abd0*/  @P0 STG.E.64 desc[UR12][R20.64], R4 ;  /* 0x0000000414000986 */ /* 0x0003e8000c101b0c */
[----:B------:R1:W-:Y:S02]  /*1abe0*/  @P3 STG.E.64 desc[UR12][R20.64+0x100], R100 ;  /* 0x0001006414003986 */ /* 0x0003e4000c101b0c */
.L_x_233:
[----:B------:R-:W-:Y:S05]  /*1abf0*/  BSYNC.RECONVERGENT B2 ;  /* 0x0000000000027941 */ /* 0x000fea0003800200 */
.L_x_17:
[----:B------:R-:W-:-:S13]  /*1ac00*/  PLOP3.LUT P0, PT, PT, PT, UP1, 0x40, 0x4 ;  /* 0x000000000004781c */ /* 0x000fda0003f0e818 */
[----:B------:R-:W-:Y:S05]  /*1ac10*/  @P0 EXIT ;  /* 0x000000000000094d */ /* 0x000fea0003800000 */
[----:B------:R-:W4:Y:S01]  /*1ac20*/  S2R R0, SR_TID.X ;  /* 0x0000000000007919 */ /* 0x000f220000002100 */
[----:B------:R-:W2:Y:S01]  /*1ac30*/  LDCU UR4, c[0x0][0x394] ;  /* 0x00007280ff0477ac */ /* 0x000ea20008000800 */
[----:B------:R-:W-:-:S04]  /*1ac40*/  UIADD3 UR5, UPT, UPT, UR15, 0x1, URZ ;  /* 0x000000010f057890 */ /* 0x000fc8000fffe0ff */
[----:B--2---:R-:W-:-:S04]  /*1ac50*/  UISETP.NE.AND UP0, UPT, UR5, UR4, UPT ;  /* 0x000000040500728c */ /* 0x004fc8000bf05270 */
[----:B------:R-:W-:Y:S01]  /*1ac60*/  USEL UR5, UR5, URZ, UP0 ;  /* 0x000000ff05057287 */ /* 0x000fe20008000000 */
[----:B------:R-:W-:Y:S01]  /*1ac70*/  BAR.SYNC.DEFER_BLOCKING 0x0 ;  /* 0x0000000000007b1d */ /* 0x000fe20000010000 */
[----:B----4-:R-:W-:-:S13]  /*1ac80*/  ISETP.NE.AND P0, PT, R0, RZ, PT ;  /* 0x000000ff0000720c */ /* 0x010fda0003f05270 */
[----:B------:R-:W-:Y:S05]  /*1ac90*/  @P0 EXIT ;  /* 0x000000000000094d */ /* 0x000fea0003800000 */
[----:B------:R-:W-:Y:S02]  /*1aca0*/  MOV R0, UR5 ;  /* 0x0000000500007c02 */ /* 0x000fe40008000f00 */
[----:B-1----:R-:W-:Y:S02]  /*1acb0*/  MOV R2, UR22 ;  /* 0x0000001600027c02 */ /* 0x002fe40008000f00 */
[----:B------:R-:W-:Y:S01]  /*1acc0*/  MOV R3, UR23 ;  /* 0x0000001700037c02 */ /* 0x000fe20008000f00 */
[----:B------:R-:W-:Y:S01]  /*1acd0*/  @!PT LDS RZ, [RZ] ;  /* 0x00000000fffff984 */ /* 0x000fe20000000800 */
[----:B------:R-:W-:Y:S01]  /*1ace0*/  @!PT LDS RZ, [RZ] ;  /* 0x00000000fffff984 */ /* 0x000fe20000000800 */
[----:B------:R-:W-:Y:S01]  /*1acf0*/  @!PT LDS RZ, [RZ] ;  /* 0x00000000fffff984 */ /* 0x000fe20000000800 */
[----:B------:R-:W-:Y:S01]  /*1ad00*/  @!PT LDS RZ, [RZ] ;  /* 0x00000000fffff984 */ /* 0x000fe20000000800 */
[----:B------:R-:W-:Y:S06]  /*1ad10*/  MEMBAR.ALL.GPU ;  /* 0x0000000000007992 */ /* 0x000fec000000a000 */
[----:B------:R-:W-:-:S00]  /*1ad20*/  ERRBAR ;  /* 0x00000000000079ab */ /* 0x000fc00000000000 */
[----:B------:R-:W-:Y:S06]  /*1ad30*/  CGAERRBAR ;  /* 0x00000000000075ab */ /* 0x000fec0000000000 */
[----:B------:R-:W-:Y:S01]  /*1ad40*/  STG.E.STRONG.GPU desc[UR12][R2.64], R0 ;  /* 0x0000000002007986 */ /* 0x000fe2000c10f90c */
[----:B------:R-:W-:Y:S05]  /*1ad50*/  EXIT ;  /* 0x000000000000794d */ /* 0x000fea0003800000 */
        .weak           $__internal_0_$__cuda_sm20_div_u64
        .type           $__internal_0_$__cuda_sm20_div_u64,@function
        .size           $__internal_0_$__cuda_sm20_div_u64,($__internal_1_$__cuda_sm20_rem_u64 - $__internal_0_$__cuda_sm20_div_u64)
$__internal_0_$__cuda_sm20_div_u64:
[----:B------:R-:W-:Y:S02]  /*1ad60*/  IMAD.MOV.U32 R108, RZ, RZ, R89 ;  /* 0x000000ffff6c7224 */ /* 0x000fe400078e0059 */
[----:B------:R-:W-:-:S04]  /*1ad70*/  IMAD.MOV.U32 R109, RZ, RZ, R87 ;  /* 0x000000ffff6d7224 */ /* 0x000fc800078e0057 */
[----:B------:R-:W1:Y:S08]  /*1ad80*/  I2F.U64.RP R82, R108 ;  /* 0x0000006c00527312 */ /* 0x000e700000309000 */
[----:B-1----:R-:W1:Y:S02]  /*1ad90*/  MUFU.RCP R86, R82 ;  /* 0x0000005200567308 */ /* 0x002e640000001000 */
[----:B-1----:R-:W-:-:S06]  /*1ada0*/  IADD3 R86, PT, PT, R86, 0x1ffffffe, RZ ;  /* 0x1ffffffe56567810 */ /* 0x002fcc0007ffe0ff */
[----:B------:R-:W1:Y:S02]  /*1adb0*/  F2I.U64.TRUNC R96, R86 ;  /* 0x0000005600607311 */ /* 0x000e64000020d800 */
[----:B-1----:R-:W-:-:S04]  /*1adc0*/  IMAD.WIDE.U32 R106, R96, R89, RZ ;  /* 0x00000059606a7225 */ /* 0x002fc800078e00ff */
[C---:B------:R-:W-:Y:S01]  /*1add0*/  IMAD R84, R96.reuse, R87, R107 ;  /* 0x0000005760547224 */ /* 0x040fe200078e026b */
[----:B------:R-:W-:Y:S02]  /*1ade0*/  IADD3 R85, P2, PT, RZ, -R106, RZ ;  /* 0x8000006aff557210 */ /* 0x000fe40007f5e0ff */
[----:B------:R-:W-:Y:S01]  /*1adf0*/  MOV R107, R96 ;  /* 0x00000060006b7202 */ /* 0x000fe20000000f00 */
[----:B------:R-:W-:Y:S02]  /*1ae00*/  IMAD R84, R97, R89, R84 ;  /* 0x0000005961547224 */ /* 0x000fe400078e0254 */
[----:B------:R-:W-:-:S04]  /*1ae10*/  IMAD.HI.U32 R106, R96, R85, RZ ;  /* 0x00000055606a7227 */ /* 0x000fc800078e00ff */
[----:B------:R-:W-:-:S04]  /*1ae20*/  IMAD.X R84, RZ, RZ, ~R84, P2 ;  /* 0x000000ffff547224 */ /* 0x000fc800010e0e54 */
[----:B------:R-:W-:-:S04]  /*1ae30*/  IMAD.WIDE.U32 R106, P4, R96, R84, R106 ;  /* 0x00000054606a7225 */ /* 0x000fc8000788006a */
[C---:B------:R-:W-:Y:S02]  /*1ae40*/  IMAD R82, R97.reuse, R84, RZ ;  /* 0x0000005461527224 */ /* 0x040fe400078e02ff */
[----:B------:R-:W-:-:S04]  /*1ae50*/  IMAD.HI.U32 R85, P3, R97, R85, R106 ;  /* 0x0000005561557227 */ /* 0x000fc8000786006a */
[----:B------:R-:W-:Y:S01]  /*1ae60*/  IMAD.HI.U32 R84, R97, R84, RZ ;  /* 0x0000005461547227 */ /* 0x000fe200078e00ff */
[----:B------:R-:W-:-:S03]  /*1ae70*/  IADD3 R107, P2, PT, R82, R85, RZ ;  /* 0x00000055526b7210 */ /* 0x000fc60007f5e0ff */
[----:B------:R-:W-:Y:S02]  /*1ae80*/  IMAD.X R84, R84, 0x1, R97, P4 ;  /* 0x0000000154547824 */ /* 0x000fe400020e0661 */
[----:B------:R-:W-:-:S03]  /*1ae90*/  IMAD.WIDE.U32 R96, R107, R89, RZ ;  /* 0x000000596b607225 */ /* 0x000fc600078e00ff */
[----:B------:R-:W-:Y:S01]  /*1aea0*/  IADD3.X R86, PT, PT, RZ, RZ, R84, P2, P3 ;  /* 0x000000ffff567210 */ /* 0x000fe200017e6454 */
[----:B------:R-:W-:Y:S01]  /*1aeb0*/  IMAD R97, R107, R87, R97 ;  /* 0x000000576b617224 */ /* 0x000fe200078e0261 */
[----:B------:R-:W-:-:S03]  /*1aec0*/  IADD3 R85, P2, PT, RZ, -R96, RZ ;  /* 0x80000060ff557210 */ /* 0x000fc60007f5e0ff */
[----:B------:R-:W-:Y:S02]  /*1aed0*/  IMAD R97, R86, R89, R97 ;  /* 0x0000005956617224 */ /* 0x000fe400078e0261 */
[----:B------:R-:W-:-:S03]  /*1aee0*/  IMAD.HI.U32 R106, R107, R85, RZ ;  /* 0x000000556b6a7227 */ /* 0x000fc600078e00ff */
[----:B------:R-:W-:-:S05]  /*1aef0*/  IADD3.X R97, PT, PT, RZ, ~R97, RZ, P2, !PT ;  /* 0x80000061ff617210 */ /* 0x000fca00017fe4ff */
[----:B------:R-:W-:-:S04]  /*1af00*/  IMAD.WIDE.U32 R106, P4, R107, R97, R106 ;  /* 0x000000616b6a7225 */ /* 0x000fc8000788006a */
[C---:B------:R-:W-:Y:S02]  /*1af10*/  IMAD R82, R86.reuse, R97, RZ ;  /* 0x0000006156527224 */ /* 0x040fe400078e02ff */
[----:B------:R-:W-:-:S04]  /*1af20*/  IMAD.HI.U32 R85, P3, R86, R85, R106 ;  /* 0x0000005556557227 */ /* 0x000fc8000786006a */
[----:B------:R-:W-:Y:S01]  /*1af30*/  IMAD.HI.U32 R84, R86, R97, RZ ;  /* 0x0000006156547227 */ /* 0x000fe200078e00ff */
[----:B------:R-:W-:Y:S02]  /*1af40*/  IADD3 R85, P2, PT, R82, R85, RZ ;  /* 0x0000005552557210 */ /* 0x000fe40007f5e0ff */
[----:B------:R-:W-:Y:S01]  /*1af50*/  MOV R97, RZ ;  /* 0x000000ff00617202 */ /* 0x000fe20000000f00 */
[----:B------:R-:W-:Y:S02]  /*1af60*/  IMAD.X R82, R84, 0x1, R86, P4 ;  /* 0x0000000154527824 */ /* 0x000fe400020e0656 */
[----:B------:R-:W-:-:S03]  /*1af70*/  IMAD.HI.U32 R96, R85, R0, RZ ;  /* 0x0000000055607227 */ /* 0x000fc600078e00ff */
[----:B------:R-:W-:Y:S01]  /*1af80*/  IADD3.X R82, PT, PT, RZ, RZ, R82, P2, P3 ;  /* 0x000000ffff527210 */ /* 0x000fe200017e6452 */
[----:B------:R-:W-:-:S04]  /*1af90*/  IMAD.WIDE.U32 R96, R85, R83, R96 ;  /* 0x0000005355607225 */ /* 0x000fc800078e0060 */
[C---:B------:R-:W-:Y:S02]  /*1afa0*/  IMAD R92, R82.reuse, R83, RZ ;  /* 0x00000053525c7224 */ /* 0x040fe400078e02ff */
[----:B------:R-:W-:-:S04]  /*1afb0*/  IMAD.HI.U32 R85, P3, R82, R0, R96 ;  /* 0x0000000052557227 */ /* 0x000fc80007860060 */
[----:B------:R-:W-:Y:S01]  /*1afc0*/  IMAD.HI.U32 R82, R82, R83, RZ ;  /* 0x0000005352527227 */ /* 0x000fe200078e00ff */
[----:B------:R-:W-:-:S03]  /*1afd0*/  IADD3 R92, P2, PT, R92, R85, RZ ;  /* 0x000000555c5c7210 */ /* 0x000fc60007f5e0ff */
[----:B------:R-:W-:Y:S02]  /*1afe0*/  IMAD.X R82, RZ, RZ, R82, P3 ;  /* 0x000000ffff527224 */ /* 0x000fe400018e0652 */
[----:B------:R-:W-:-:S03]  /*1aff0*/  IMAD.WIDE.U32 R96, R92, R89, RZ ;  /* 0x000000595c607225 */ /* 0x000fc600078e00ff */
[----:B------:R-:W-:Y:S01]  /*1b000*/  IADD3.X R90, PT, PT, RZ, R82, RZ, P2, !PT ;  /* 0x00000052ff5a7210 */ /* 0x000fe200017fe4ff */
[----:B------:R-:W-:Y:S01]  /*1b010*/  IMAD R84, R92, R87, R97 ;  /* 0x000000575c547224 */ /* 0x000fe200078e0261 */
[----:B------:R-:W-:-:S03]  /*1b020*/  IADD3 R82, P2, PT, -R96, R0, RZ ;  /* 0x0000000060527210 */ /* 0x000fc60007f5e1ff */
[-C--:B------:R-:W-:Y:S01]  /*1b030*/  IMAD R0, R90, R89.reuse, R84 ;  /* 0x000000595a007224 */ /* 0x080fe200078e0254 */
[----:B------:R-:W-:Y:S02]  /*1b040*/  ISETP.GE.U32.AND P4, PT, R82, R89, PT ;  /* 0x000000595200720c */ /* 0x000fe40003f86070 */
[----:B------:R-:W-:Y:S01]  /*1b050*/  IADD3 R85, P3, PT, -R89, R82, RZ ;  /* 0x0000005259557210 */ /* 0x000fe20007f7e1ff */
[----:B------:R-:W-:Y:S01]  /*1b060*/  IMAD.X R0, R83, 0x1, ~R0, P2 ;  /* 0x0000000153007824 */ /* 0x000fe200010e0e00 */
[----:B------:R-:W-:-:S04]  /*1b070*/  IADD3 R86, P2, PT, R92, 0x1, RZ ;  /* 0x000000015c567810 */ /* 0x000fc80007f5e0ff */
[----:B------:R-:W-:Y:S01]  /*1b080*/  ISETP.GE.U32.AND.EX P4, PT, R0, R87, PT, P4 ;  /* 0x000000570000720c */ /* 0x000fe20003f86140 */
[----:B------:R-:W-:Y:S01]  /*1b090*/  IMAD.X R84, RZ, RZ, R90, P2 ;  /* 0x000000ffff547224 */ /* 0x000fe200010e065a */
[----:B------:R-:W-:Y:S02]  /*1b0a0*/  IADD3.X R83, PT, PT, ~R87, R0, RZ, P3, !PT ;  /* 0x0000000057537210 */ /* 0x000fe40001ffe5ff */
[----:B------:R-:W-:Y:S02]  /*1b0b0*/  SEL R82, R85, R82, P4 ;  /* 0x0000005255527207 */ /* 0x000fe40002000000 */
[----:B------:R-:W-:Y:S02]  /*1b0c0*/  SEL R86, R86, R92, P4 ;  /* 0x0000005c56567207 */ /* 0x000fe40002000000 */
[----:B------:R-:W-:Y:S02]  /*1b0d0*/  SEL R0, R83, R0, P4 ;  /* 0x0000000053007207 */ /* 0x000fe40002000000 */
[----:B------:R-:W-:-:S02]  /*1b0e0*/  SEL R84, R84, R90, P4 ;  /* 0x0000005a54547207 */ /* 0x000fc40002000000 */
[----:B------:R-:W-:Y:S02]  /*1b0f0*/  ISETP.GE.U32.AND P4, PT, R82, R89, PT ;  /* 0x000000595200720c */ /* 0x000fe40003f86070 */
[----:B------:R-:W-:Y:S02]  /*1b100*/  IADD3 R83, P3, PT, R86, 0x1, RZ ;  /* 0x0000000156537810 */ /* 0x000fe40007f7e0ff */
[----:B------:R-:W-:Y:S02]  /*1b110*/  ISETP.NE.U32.AND P2, PT, R89, RZ, PT ;  /* 0x000000ff5900720c */ /* 0x000fe40003f45070 */
[----:B------:R-:W-:Y:S02]  /*1b120*/  ISETP.GE.U32.AND.EX P4, PT, R0, R87, PT, P4 ;  /* 0x000000570000720c */ /* 0x000fe40003f86140 */
[----:B------:R-:W-:Y:S02]  /*1b130*/  IADD3.X R85, PT, PT, RZ, R84, RZ, P3, !PT ;  /* 0x00000054ff557210 */ /* 0x000fe40001ffe4ff */
[----:B------:R-:W-:-:S02]  /*1b140*/  MOV R89, 0x0 ;  /* 0x0000000000597802 */ /* 0x000fc40000000f00 */
[----:B------:R-:W-:Y:S02]  /*1b150*/  ISETP.NE.AND.EX P2, PT, R87, RZ, PT, P2 ;  /* 0x000000ff5700720c */ /* 0x000fe40003f45320 */
[----:B------:R-:W-:Y:S02]  /*1b160*/  SEL R83, R83, R86, P4 ;  /* 0x0000005653537207 */ /* 0x000fe40002000000 */
[----:B------:R-:W-:Y:S02]  /*1b170*/  SEL R85, R85, R84, P4 ;  /* 0x0000005455557207 */ /* 0x000fe40002000000 */
[----:B------:R-:W-:Y:S02]  /*1b180*/  SEL R83, R83, 0xffffffff, P2 ;  /* 0xffffffff53537807 */ /* 0x000fe40001000000 */
[----:B------:R-:W-:Y:S01]  /*1b190*/  SEL R85, R85, 0xffffffff, P2 ;  /* 0xffffffff55557807 */ /* 0x000fe20001000000 */
[----:B------:R-:W-:Y:S06]  /*1b1a0*/  RET.REL.NODEC R88 `(_ZN7cutlass6KernelINS_4gemm6kernel15Rank2KUniversalINS1_11threadblock13MmaMultistageINS1_9GemmShapeILi128ELi64ELi16EEENS_9transform11threadblock28PredicatedTileAccessIteratorINS_11MatrixShapeILi128ELi16EEEdNS_6layout11ColumnMajorELi1ENS8_31PitchLinearWarpStripedThreadMapINS_16PitchLinearShapeILi128ELi16EEELi256ENSG_ILi16ELi2EEELi1EEENS_5ArrayIdLi1ELb1EEELb0ENSD_9NoPermuteEEENS9_25RegularTileAccessIteratorISC_dNSD_43ColumnMajorTensorOpMultiplicandCongruous64bELi1ESJ_Li8EEELNS_4arch14CacheOperation4KindE0ENSA_INSB_ILi16ELi64EEEdNSD_8RowMajorELi0ENSF_INSG_ILi64ELi16EEELi256ESI_Li1EEESL_Lb0ESM_EENSO_ISU_dNSD_40RowMajorTensorOpMultiplicandCongruous64bELi0ESX_Li8EEELST_0EdSV_NS4_9MmaPolicyINS1_4warp11MmaTensorOpINS6_ILi32ELi32ELi16EEEdSP_dSZ_dSV_NS12_17MmaTensorOpPolicyINSR_3MmaINS6_ILi8ELi8ELi4EEELi32EdSV_dSE_dSV_NSR_13OpMultiplyAddEEENSB_ILi1ELi1EEEEELi1ELb0EbEENSB_ILi0ELi0EEES1D_Li1EEELi3ELNS1_23SharedMemoryClearOptionE0EbEES1G_NS_8epilogue11threadblock8EpilogueIS7_S1C_Li1ENS1I_27PredicatedTileIteratorBlas3INS1I_26OutputTileOptimalThreadMapINS1I_15OutputTileShapeILi64ELi8ELi4ELi1ELi1EEENS1M_ILi1ELi4ELi1ELi1ELi4EEELi256ELi1ELi64EEEdLNS_8BlasModeE1EEENS1H_4warp24FragmentIteratorTensorOpIS14_S17_dNSK_IdLi2ELb1EEESV_EENS1S_20TileIteratorTensorOpIS14_S17_dSV_EENS1I_18SharedLoadIteratorINS1P_18CompactedThreadMapEdLi8EEENS1H_6thread17LinearCombinationIdLi1EddLNS21_9ScaleType4KindE0ELNS_15FloatRoundStyleE2EdEENSB_ILi0ELi4EEELi1ELi1EEENS4_30GemmIdentityThreadblockSwizzleILi1EEELNS_8FillModeE2ELS1Q_1EEEEEvNT_6ParamsE) ;  /* 0xfffffe4c58947950 */ /* 0x000fec0003c3ffff */
        .weak           $__internal_1_$__cuda_sm20_rem_u64
        .type           $__internal_1_$__cuda_sm20_rem_u64,@function
        .size           $__internal_1_$__cuda_sm20_rem_u64,(.L_x_341 - $__internal_1_$__cuda_sm20_rem_u64)
$__internal_1_$__cuda_sm20_rem_u64:
[----:B------:R-:W-:Y:S01]  /*1b1b0*/  MOV R106, R86 ;  /* 0x00000056006a7202 */ /* 0x000fe20000000f00 */
[----:B------:R-:W-:-:S04]  /*1b1c0*/  IMAD.MOV.U32 R107, RZ, RZ, R83 ;  /* 0x000000ffff6b7224 */ /* 0x000fc800078e0053 */
[----:B------:R-:W1:Y:S08]  /*1b1d0*/  I2F.U64.RP R0, R106 ;  /* 0x0000006a00007312 */ /* 0x000e700000309000 */
[----:B-1----:R-:W1:Y:S02]  /*1b1e0*/  MUFU.RCP R88, R0 ;  /* 0x0000000000587308 */ /* 0x002e640000001000 */
[----:B-1----:R-:W-:-:S06]  /*1b1f0*/  IADD3 R88, PT, PT, R88, 0x1ffffffe, RZ ;  /* 0x1ffffffe58587810 */ /* 0x002fcc0007ffe0ff */
[----:B------:R-:W1:Y:S02]  /*1b200*/  F2I.U64.TRUNC R108, R88 ;  /* 0x00000058006c7311 */ /* 0x000e64000020d800 */
[----:B-1----:R-:W-:-:S04]  /*1b210*/  IMAD.WIDE.U32 R96, R108, R86, RZ ;  /* 0x000000566c607225 */ /* 0x002fc800078e00ff */
[----:B------:R-:W-:Y:S01]  /*1b220*/  IMAD R97, R108, R83, R97 ;  /* 0x000000536c617224 */ /* 0x000fe200078e0261 */
[----:B------:R-:W-:-:S03]  /*1b230*/  IADD3 R89, P2, PT, RZ, -R96, RZ ;  /* 0x80000060ff597210 */ /* 0x000fc60007f5e0ff */
[----:B------:R-:W-:Y:S01]  /*1b240*/  IMAD R82, R109, R86, R97 ;  /* 0x000000566d527224 */ /* 0x000fe200078e0261 */
[----:B------:R-:W-:Y:S01]  /*1b250*/  MOV R97, R108 ;  /* 0x0000006c00617202 */ /* 0x000fe20000000f00 */
        /* <DEDUP_REMOVED lines=35> */
[----:B------:R-:W-:-:S04]  /*1b490*/  ISETP.GE.U32.AND P3, PT, R87, R86, PT ;  /* 0x000000565700720c */ /* 0x000fc80003f66070 */
[----:B------:R-:W-:Y:S02]  /*1b4a0*/  IADD3.X R0, PT, PT, ~R0, R85, RZ, P2, !PT ;  /* 0x0000005500007210 */ /* 0x000fe400017fe5ff */
[----:B------:R-:W-:Y:S02]  /*1b4b0*/  IADD3 R82, P2, PT, -R86, R87, RZ ;  /* 0x0000005756527210 */ /* 0x000fe40007f5e1ff */
[----:B------:R-:W-:-:S03]  /*1b4c0*/  ISETP.GE.U32.AND.EX P3, PT, R0, R83, PT, P3 ;  /* 0x000000530000720c */ /* 0x000fc60003f66130 */
[----:B------:R-:W-:Y:S01]  /*1b4d0*/  IMAD.X R85, R0, 0x1, ~R83, P2 ;  /* 0x0000000100557824 */ /* 0x000fe200010e0e53 */
[----:B------:R-:W-:Y:S02]  /*1b4e0*/  SEL R87, R82, R87, P3 ;  /* 0x0000005752577207 */ /* 0x000fe40001800000 */
[C---:B------:R-:W-:Y:S02]  /*1b4f0*/  ISETP.NE.U32.AND P2, PT, R86.reuse, RZ, PT ;  /* 0x000000ff5600720c */ /* 0x040fe40003f45070 */
[----:B------:R-:W-:Y:S02]  /*1b500*/  SEL R0, R85, R0, P3 ;  /* 0x0000000055007207 */ /* 0x000fe40001800000 */
[----:B------:R-:W-:Y:S02]  /*1b510*/  ISETP.GE.U32.AND P4, PT, R87, R86, PT ;  /* 0x000000565700720c */ /* 0x000fe40003f86070 */
[----:B------:R-:W-:Y:S02]  /*1b520*/  IADD3 R82, P3, PT, -R86, R87, RZ ;  /* 0x0000005756527210 */ /* 0x000fe40007f7e1ff */
[----:B------:R-:W-:-:S02]  /*1b530*/  ISETP.GE.U32.AND.EX P4, PT, R0, R83, PT, P4 ;  /* 0x000000530000720c */ /* 0x000fc40003f86140 */
[CC--:B------:R-:W-:Y:S02]  /*1b540*/  IADD3.X R85, PT, PT, ~R83.reuse, R0.reuse, RZ, P3, !PT ;  /* 0x0000000053557210 */ /* 0x0c0fe40001ffe5ff */
[----:B------:R-:W-:Y:S02]  /*1b550*/  ISETP.NE.AND.EX P2, PT, R83, RZ, PT, P2 ;  /* 0x000000ff5300720c */ /* 0x000fe40003f45320 */
[----:B------:R-:W-:Y:S02]  /*1b560*/  SEL R85, R85, R0, P4 ;  /* 0x0000000055557207 */ /* 0x000fe40002000000 */
[----:B------:R-:W-:Y:S02]  /*1b570*/  SEL R82, R82, R87, P4 ;  /* 0x0000005752527207 */ /* 0x000fe40002000000 */
[----:B------:R-:W-:Y:S02]  /*1b580*/  SEL R83, R85, 0xffffffff, P2 ;  /* 0xffffffff55537807 */ /* 0x000fe40001000000 */
[----:B------:R-:W-:-:S02]  /*1b590*/  MOV R85, 0x0 ;  /* 0x0000000000557802 */ /* 0x000fc40000000f00 */
[----:B------:R-:W-:Y:S02]  /*1b5a0*/  SEL R82, R82, 0xffffffff, P2 ;  /* 0xffffffff52527807 */ /* 0x000fe40001000000 */
[----:B------:R-:W-:Y:S05]  /*1b5b0*/  RET.REL.NODEC R84 `(_ZN7cutlass6KernelINS_4gemm6kernel15Rank2KUniversalINS1_11threadblock13MmaMultistageINS1_9GemmShapeILi128ELi64ELi16EEENS_9transform11threadblock28PredicatedTileAccessIteratorINS_11MatrixShapeILi128ELi16EEEdNS_6layout11ColumnMajorELi1ENS8_31PitchLinearWarpStripedThreadMapINS_16PitchLinearShapeILi128ELi16EEELi256ENSG_ILi16ELi2EEELi1EEENS_5ArrayIdLi1ELb1EEELb0ENSD_9NoPermuteEEENS9_25RegularTileAccessIteratorISC_dNSD_43ColumnMajorTensorOpMultiplicandCongruous64bELi1ESJ_Li8EEELNS_4arch14CacheOperation4KindE0ENSA_INSB_ILi16ELi64EEEdNSD_8RowMajorELi0ENSF_INSG_ILi64ELi16EEELi256ESI_Li1EEESL_Lb0ESM_EENSO_ISU_dNSD_40RowMajorTensorOpMultiplicandCongruous64bELi0ESX_Li8EEELST_0EdSV_NS4_9MmaPolicyINS1_4warp11MmaTensorOpINS6_ILi32ELi32ELi16EEEdSP_dSZ_dSV_NS12_17MmaTensorOpPolicyINSR_3MmaINS6_ILi8ELi8ELi4EEELi32EdSV_dSE_dSV_NSR_13OpMultiplyAddEEENSB_ILi1ELi1EEEEELi1ELb0EbEENSB_ILi0ELi0EEES1D_Li1EEELi3ELNS1_23SharedMemoryClearOptionE0EbEES1G_NS_8epilogue11threadblock8EpilogueIS7_S1C_Li1ENS1I_27PredicatedTileIteratorBlas3INS1I_26OutputTileOptimalThreadMapINS1I_15OutputTileShapeILi64ELi8ELi4ELi1ELi1EEENS1M_ILi1ELi4ELi1ELi1ELi4EEELi256ELi1ELi64EEEdLNS_8BlasModeE1EEENS1H_4warp24FragmentIteratorTensorOpIS14_S17_dNSK_IdLi2ELb1EEESV_EENS1S_20TileIteratorTensorOpIS14_S17_dSV_EENS1I_18SharedLoadIteratorINS1P_18CompactedThreadMapEdLi8EEENS1H_6thread17LinearCombinationIdLi1EddLNS21_9ScaleType4KindE0ELNS_15FloatRoundStyleE2EdEENSB_ILi0ELi4EEELi1ELi1EEENS4_30GemmIdentityThreadblockSwizzleILi1EEELNS_8FillModeE2ELS1Q_1EEEEEvNT_6ParamsE) ;  /* 0xfffffe4854907950 */ /* 0x000fea0003c3ffff */
.L_x_340:
[----:B------:R-:W-:-:S00]  /*1b5c0*/  BRA `(.L_x_340) ;  /* 0xfffffffc00fc7947 */ /* 0x000fc0000383ffff */
[----:B------:R-:W-:-:S00]  /*1b5d0*/  NOP ;  /* 0x0000000000007918 */ /* 0x000fc00000000000 */
        /* <DEDUP_REMOVED lines=10> */
.L_x_341:


//--------------------- .nv.shared._ZN7cutlass6KernelINS_4gemm6kernel15Rank2KUniversalINS1_11threadblock13MmaMultistageINS1_9GemmShapeILi128ELi64ELi16EEENS_9transform11threadblock28PredicatedTileAccessIteratorINS_11MatrixShapeILi128ELi16EEEdNS_6layout11ColumnMajorELi1ENS8_31PitchLinearWarpStripedThreadMapINS_16PitchLinearShapeILi128ELi16EEELi256ENSG_ILi16ELi2EEELi1EEENS_5ArrayIdLi1ELb1EEELb0ENSD_9NoPermuteEEENS9_25RegularTileAccessIteratorISC_dNSD_43ColumnMajorTensorOpMultiplicandCongruous64bELi1ESJ_Li8EEELNS_4arch14CacheOperation4KindE0ENSA_INSB_ILi16ELi64EEEdNSD_8RowMajorELi0ENSF_INSG_ILi64ELi16EEELi256ESI_Li1EEESL_Lb0ESM_EENSO_ISU_dNSD_40RowMajorTensorOpMultiplicandCongruous64bELi0ESX_Li8EEELST_0EdSV_NS4_9MmaPolicyINS1_4warp11MmaTensorOpINS6_ILi32ELi32ELi16EEEdSP_dSZ_dSV_NS12_17MmaTensorOpPolicyINSR_3MmaINS6_ILi8ELi8ELi4EEELi32EdSV_dSE_dSV_NSR_13OpMultiplyAddEEENSB_ILi1ELi1EEEEELi1ELb0EbEENSB_ILi0ELi0EEES1D_Li1EEELi3ELNS1_23SharedMemoryClearOptionE0EbEES1G_NS_8epilogue11threadblock8EpilogueIS7_S1C_Li1ENS1I_27PredicatedTileIteratorBlas3INS1I_26OutputTileOptimalThreadMapINS1I_15OutputTileShapeILi64ELi8ELi4ELi1ELi1EEENS1M_ILi1ELi4ELi1ELi1ELi4EEELi256ELi1ELi64EEEdLNS_8BlasModeE1EEENS1H_4warp24FragmentIteratorTensorOpIS14_S17_dNSK_IdLi2ELb1EEESV_EENS1S_20TileIteratorTensorOpIS14_S17_dSV_EENS1I_18SharedLoadIteratorINS1P_18CompactedThreadMapEdLi8EEENS1H_6thread17LinearCombinationIdLi1EddLNS21_9ScaleType4KindE0ELNS_15FloatRoundStyleE2EdEENSB_ILi0ELi4EEELi1ELi1EEENS4_30GemmIdentityThreadblockSwizzleILi1EEELNS_8FillModeE2ELS1Q_1EEEEEvNT_6ParamsE --------------------------
	.section	.nv.shared._ZN7cutlass6KernelINS_4gemm6kernel15Rank2KUniversalINS1_11threadblock13MmaMultistageINS1_9GemmShapeILi128ELi64ELi16EEENS_9transform11threadblock28PredicatedTileAccessIteratorINS_11MatrixShapeILi128ELi16EEEdNS_6layout11ColumnMajorELi1ENS8_31PitchLinearWarpStripedThreadMapINS_16PitchLinearShapeILi128ELi16EEELi256ENSG_ILi16ELi2EEELi1EEENS_5ArrayIdLi1ELb1EEELb0ENSD_9NoPermuteEEENS9_25RegularTileAccessIteratorISC_dNSD_43ColumnMajorTensorOpMultiplicandCongruous64bELi1ESJ_Li8EEELNS_4arch14CacheOperation4KindE0ENSA_INSB_ILi16ELi64EEEdNSD_8RowMajorELi0ENSF_INSG_ILi64ELi16EEELi256ESI_Li1EEESL_Lb0ESM_EENSO_ISU_dNSD_40RowMajorTensorOpMultiplicandCongruous64bELi0ESX_Li8EEELST_0EdSV_NS4_9MmaPolicyINS1_4warp11MmaTensorOpINS6_ILi32ELi32ELi16EEEdSP_dSZ_dSV_NS12_17MmaTensorOpPolicyINSR_3MmaINS6_ILi8ELi8ELi4EEELi32EdSV_dSE_dSV_NSR_13OpMultiplyAddEEENSB_ILi1ELi1EEEEELi1ELb0EbEENSB_ILi0ELi0EEES1D_Li1EEELi3ELNS1_23SharedMemoryClearOptionE0EbEES1G_NS_8epilogue11threadblock8EpilogueIS7_S1C_Li1ENS1I_27PredicatedTileIteratorBlas3INS1I_26OutputTileOptimalThreadMapINS1I_15OutputTileShapeILi64ELi8ELi4ELi1ELi1EEENS1M_ILi1ELi4ELi1ELi1ELi4EEELi256ELi1ELi64EEEdLNS_8BlasModeE1EEENS1H_4warp24FragmentIteratorTensorOpIS14_S17_dNSK_IdLi2ELb1EEESV_EENS1S_20TileIteratorTensorOpIS14_S17_dSV_EENS1I_18SharedLoadIteratorINS1P_18CompactedThreadMapEdLi8EEENS1H_6thread17LinearCombinationIdLi1EddLNS21_9ScaleType4KindE0ELNS_15FloatRoundStyleE2EdEENSB_ILi0ELi4EEELi1ELi1EEENS4_30GemmIdentityThreadblockSwizzleILi1EEELNS_8FillModeE2ELS1Q_1EEEEEvNT_6ParamsE,"aw",@nobits
	.sectionflags	@""
	.align	16
	.zero		1024


//--------------------- .nv.shared.reserved.0     --------------------------
	.section	.nv.shared.reserved.0,"aw",@nobits
	.weak		__nv_reservedSMEM_offset_0_alias
	.size		__nv_reservedSMEM_offset_0_alias, 0, 64
	.other		__nv_reservedSMEM_offset_0_alias,@"STO_CUDA_RESERVED_SHARED STV_DEFAULT"
__nv_reservedSMEM_offset_0_alias:
	.zero		0
	.zero		64


//--------------------- .nv.global                --------------------------
	.section	.nv.global,"aw",@nobits
.nv.global:
	.type		_ZN39_INTERNAL_c977a2ec_4_k_cu_5a908c92_27714cute1_E,@object
	.size		_ZN39_INTERNAL_c977a2ec_4_k_cu_5a908c92_27714cute1_E,(_ZN39_INTERNAL_c977a2ec_4_k_cu_5a908c92_27714cuda3std3__45__cpo6cbeginE - _ZN39_INTERNAL_c977a2ec_4_k_cu_5a908c92_27714cute1_E)
_ZN39_INTERNAL_c977a2ec_4_k_cu_5a908c92_27714cute1_E:
	.zero		1
	.type		_ZN39_INTERNAL_c977a2ec_4_k_cu_5a908c92_27714cuda3std3__45__cpo6cbeginE,@object
	.size		_ZN39_INTERNAL_c977a2ec_4_k_cu_5a908c92_27714cuda3std3__45__cpo6cbeginE,(_ZN39_INTERNAL_c977a2ec_4_k_cu_5a908c92_27714cuda3std3__48in_placeE - _ZN39_INTERNAL_c977a2ec_4_k_cu_5a908c92_27714cuda3std3__45__cpo6cbeginE)
_ZN39_INTERNAL_c977a2ec_4_k_cu_5a908c92_27714cuda3std3__45__cpo6cbeginE:
	.zero		1
	.type		_ZN39_INTERNAL_c977a2ec_4_k_cu_5a908c92_27714cuda3std3__48in_placeE,@object
	.size		_ZN39_INTERNAL_c977a2ec_4_k_cu_5a908c92_27714cuda3std3__48in_placeE,(_ZN39_INTERNAL_c977a2ec_4_k_cu_5a908c92_27714cuda3std6ranges3__45__cpo9iter_moveE - _ZN39_INTERNAL_c977a2ec_4_k_cu_5a908c92_27714cuda3std3__48in_placeE)
_ZN39_INTERNAL_c977a2ec_4_k_cu_5a908c92_27714cuda3std3__48in_placeE:
	.zero		1
	.type		_ZN39_INTERNAL_c977a2ec_4_k_cu_5a908c92_27714cuda3std6ranges3__45__cpo9iter_moveE,@object
	.size		_ZN39_INTERNAL_c977a2ec_4_k_cu_5a908c92_27714cuda3std6ranges3__45__cpo9iter_moveE,(_ZN39_INTERNAL_c977a2ec_4_k_cu_5a908c92_27714cuda3std3__45__cpo5beginE - _ZN39_INTERNAL_c977a2ec_4_k_cu_5a908c92_27714cuda3std6ranges3__45__cpo9iter_moveE)
_ZN39_INTERNAL_c977a2ec_4_k_cu_5a908c92_27714cuda3std6ranges3__45__cpo9iter_moveE:
	.zero		1
	.type		_ZN39_INTERNAL_c977a2ec_4_k_cu_5a908c92_27714cuda3std3__45__cpo5beginE,@object
	.size		_ZN39_INTERNAL_c977a2ec_4_k_cu_5a908c92_27714cuda3std3__45__cpo5beginE,(_ZN39_INTERNAL_c977a2ec_4_k_cu_5a908c92_27714cuda3std3__441_GLOBAL__N__c977a2ec_4_k_cu_5a908c92_27716ignoreE - _ZN39_INTERNAL_c977a2ec_4_k_cu_5a908c92_27714cuda3std3__45__cpo5beginE)
_ZN39_INTERNAL_c977a2ec_4_k_cu_5a908c92_27714cuda3std3__45__cpo5beginE:
	.zero		1
	.type		_ZN39_INTERNAL_c977a2ec_4_k_cu_5a908c92_27714cuda3std3__441_GLOBAL__N__c977a2ec_4_k_cu_5a908c92_27716ignoreE,@object
	.size		_ZN39_INTERNAL_c977a2ec_4_k_cu_5a908c92_27714cuda3std3__441_GLOBAL__N__c977a2ec_4_k_cu_5a908c92_27716ignoreE,(_ZN39_INTERNAL_c977a2ec_4_k_cu_5a908c92_27714cute7productE - _ZN39_INTERNAL_c977a2ec_4_k_cu_5a908c92_27714cuda3std3__441_GLOBAL__N__c977a2ec_4_k_cu_5a908c92_27716ignoreE)
_ZN39_INTERNAL_c977a2ec_4_k_cu_5a908c92_27714cuda3std3__441_GLOBAL__N__c977a2ec_4_k_cu_5a908c92_27716ignoreE:
	.zero		1
	.type		_ZN39_INTERNAL_c977a2ec_4_k_cu_5a908c92_27714cute7productE,@object
	.size		_ZN39_INTERNAL_c977a2ec_4_k_cu_5a908c92_27714cute7productE,(_ZN39_INTERNAL_c977a2ec_4_k_cu_5a908c92_27714cuda3std3__45__cpo3endE - _ZN39_INTERNAL_c977a2ec_4_k_cu_5a908c92_27714cute7productE)
_ZN39_INTERNAL_c977a2ec_4_k_cu_5a908c92_27714cute7productE:
	.zero		1
	.type		_ZN39_INTERNAL_c977a2ec_4_k_cu_5a908c92_27714cuda3std3__45__cpo3endE,@object
	.size		_ZN39_INTERNAL_c977a2ec_4_k_cu_5a908c92_27714cuda3std3__45__cpo3endE,(_ZN39_INTERNAL_c977a2ec_4_k_cu_5a908c92_27714cuda3std3__419piecewise_constructE - _ZN39_INTERNAL_c977a2ec_4_k_cu_5a908c92_27714cuda3std3__45__cpo3endE)
_ZN39_INTERNAL_c977a2ec_4_k_cu_5a908c92_27714cuda3std3__45__cpo3endE:
	.zero		1
	.type		_ZN39_INTERNAL_c977a2ec_4_k_cu_5a908c92_27714cuda3std3__419piecewise_constructE,@object
	.size		_ZN39_INTERNAL_c977a2ec_4_k_cu_5a908c92_27714cuda3std3__419piecewise_constructE,(_ZN39_INTERNAL_c977a2ec_4_k_cu_5a908c92_27714cuda3std3__45__cpo4cendE - _ZN39_INTERNAL_c977a2ec_4_k_cu_5a908c92_27714cuda3std3__419piecewise_constructE)
_ZN39_INTERNAL_c977a2ec_4_k_cu_5a908c92_27714cuda3std3__419piecewise_constructE:
	.zero		1
	.type		_ZN39_INTERNAL_c977a2ec_4_k_cu_5a908c92_27714cuda3std3__45__cpo4cendE,@object
	.size		_ZN39_INTERNAL_c977a2ec_4_k_cu_5a908c92_27714cuda3std3__45__cpo4cendE,(_ZN39_INTERNAL_c977a2ec_4_k_cu_5a908c92_27714cuda3std6ranges3__45__cpo4swapE - _ZN39_INTERNAL_c977a2ec_4_k_cu_5a908c92_27714cuda3std3__45__cpo4cendE)
_ZN39_INTERNAL_c977a2ec_4_k_cu_5a908c92_27714cuda3std3__45__cpo4cendE:
	.zero		1
	.type		_ZN39_INTERNAL_c977a2ec_4_k_cu_5a908c92_27714cuda3std6ranges3__45__cpo4swapE,@object
	.size		_ZN39_INTERNAL_c977a2ec_4_k_cu_5a908c92_27714cuda3std6ranges3__45__cpo4swapE,(.L_7 - _ZN39_INTERNAL_c977a2ec_4_k_cu_5a908c92_27714cuda3std6ranges3__45__cpo4swapE)
_ZN39_INTERNAL_c977a2ec_4_k_cu_5a908c92_27714cuda3std6ranges3__45__cpo4swapE:
	.zero		1
.L_7:


//--------------------- .nv.constant0._ZN7cutlass6KernelINS_4gemm6kernel15Rank2KUniversalINS1_11threadblock13MmaMultistageINS1_9GemmShapeILi128ELi64ELi16EEENS_9transform11threadblock28PredicatedTileAccessIteratorINS_11MatrixShapeILi128ELi16EEEdNS_6layout11ColumnMajorELi1ENS8_31PitchLinearWarpStripedThreadMapINS_16PitchLinearShapeILi128ELi16EEELi256ENSG_ILi16ELi2EEELi1EEENS_5ArrayIdLi1ELb1EEELb0ENSD_9NoPermuteEEENS9_25RegularTileAccessIteratorISC_dNSD_43ColumnMajorTensorOpMultiplicandCongruous64bELi1ESJ_Li8EEELNS_4arch14CacheOperation4KindE0ENSA_INSB_ILi16ELi64EEEdNSD_8RowMajorELi0ENSF_INSG_ILi64ELi16EEELi256ESI_Li1EEESL_Lb0ESM_EENSO_ISU_dNSD_40RowMajorTensorOpMultiplicandCongruous64bELi0ESX_Li8EEELST_0EdSV_NS4_9MmaPolicyINS1_4warp11MmaTensorOpINS6_ILi32ELi32ELi16EEEdSP_dSZ_dSV_NS12_17MmaTensorOpPolicyINSR_3MmaINS6_ILi8ELi8ELi4EEELi32EdSV_dSE_dSV_NSR_13OpMultiplyAddEEENSB_ILi1ELi1EEEEELi1ELb0EbEENSB_ILi0ELi0EEES1D_Li1EEELi3ELNS1_23SharedMemoryClearOptionE0EbEES1G_NS_8epilogue11threadblock8EpilogueIS7_S1C_Li1ENS1I_27PredicatedTileIteratorBlas3INS1I_26OutputTileOptimalThreadMapINS1I_15OutputTileShapeILi64ELi8ELi4ELi1ELi1EEENS1M_ILi1ELi4ELi1ELi1ELi4EEELi256ELi1ELi64EEEdLNS_8BlasModeE1EEENS1H_4warp24FragmentIteratorTensorOpIS14_S17_dNSK_IdLi2ELb1EEESV_EENS1S_20TileIteratorTensorOpIS14_S17_dSV_EENS1I_18SharedLoadIteratorINS1P_18CompactedThreadMapEdLi8EEENS1H_6thread17LinearCombinationIdLi1EddLNS21_9ScaleType4KindE0ELNS_15FloatRoundStyleE2EdEENSB_ILi0ELi4EEELi1ELi1EEENS4_30GemmIdentityThreadblockSwizzleILi1EEELNS_8FillModeE2ELS1Q_1EEEEEvNT_6ParamsE --------------------------
	.section	.nv.constant0._ZN7cutlass6KernelINS_4gemm6kernel15Rank2KUniversalINS1_11threadblock13MmaMultistageINS1_9GemmShapeILi128ELi64ELi16EEENS_9transform11threadblock28PredicatedTileAccessIteratorINS_11MatrixShapeILi128ELi16EEEdNS_6layout11ColumnMajorELi1ENS8_31PitchLinearWarpStripedThreadMapINS_16PitchLinearShapeILi128ELi16EEELi256ENSG_ILi16ELi2EEELi1EEENS_5ArrayIdLi1ELb1EEELb0ENSD_9NoPermuteEEENS9_25RegularTileAccessIteratorISC_dNSD_43ColumnMajorTensorOpMultiplicandCongruous64bELi1ESJ_Li8EEELNS_4arch14CacheOperation4KindE0ENSA_INSB_ILi16ELi64EEEdNSD_8RowMajorELi0ENSF_INSG_ILi64ELi16EEELi256ESI_Li1EEESL_Lb0ESM_EENSO_ISU_dNSD_40RowMajorTensorOpMultiplicandCongruous64bELi0ESX_Li8EEELST_0EdSV_NS4_9MmaPolicyINS1_4warp11MmaTensorOpINS6_ILi32ELi32ELi16EEEdSP_dSZ_dSV_NS12_17MmaTensorOpPolicyINSR_3MmaINS6_ILi8ELi8ELi4EEELi32EdSV_dSE_dSV_NSR_13OpMultiplyAddEEENSB_ILi1ELi1EEEEELi1ELb0EbEENSB_ILi0ELi0EEES1D_Li1EEELi3ELNS1_23SharedMemoryClearOptionE0EbEES1G_NS_8epilogue11threadblock8EpilogueIS7_S1C_Li1ENS1I_27PredicatedTileIteratorBlas3INS1I_26OutputTileOptimalThreadMapINS1I_15OutputTileShapeILi64ELi8ELi4ELi1ELi1EEENS1M_ILi1ELi4ELi1ELi1ELi4EEELi256ELi1ELi64EEEdLNS_8BlasModeE1EEENS1H_4warp24FragmentIteratorTensorOpIS14_S17_dNSK_IdLi2ELb1EEESV_EENS1S_20TileIteratorTensorOpIS14_S17_dSV_EENS1I_18SharedLoadIteratorINS1P_18CompactedThreadMapEdLi8EEENS1H_6thread17LinearCombinationIdLi1EddLNS21_9ScaleType4KindE0ELNS_15FloatRoundStyleE2EdEENSB_ILi0ELi4EEELi1ELi1EEENS4_30GemmIdentityThreadblockSwizzleILi1EEELNS_8FillModeE2ELS1Q_1EEEEEvNT_6ParamsE,"a",@progbits
	.sectionflags	@""
	.align	4
.nv.constant0._ZN7cutlass6KernelINS_4gemm6kernel15Rank2KUniversalINS1_11threadblock13MmaMultistageINS1_9GemmShapeILi128ELi64ELi16EEENS_9transform11threadblock28PredicatedTileAccessIteratorINS_11MatrixShapeILi128ELi16EEEdNS_6layout11ColumnMajorELi1ENS8_31PitchLinearWarpStripedThreadMapINS_16PitchLinearShapeILi128ELi16EEELi256ENSG_ILi16ELi2EEELi1EEENS_5ArrayIdLi1ELb1EEELb0ENSD_9NoPermuteEEENS9_25RegularTileAccessIteratorISC_dNSD_43ColumnMajorTensorOpMultiplicandCongruous64bELi1ESJ_Li8EEELNS_4arch14CacheOperation4KindE0ENSA_INSB_ILi16ELi64EEEdNSD_8RowMajorELi0ENSF_INSG_ILi64ELi16EEELi256ESI_Li1EEESL_Lb0ESM_EENSO_ISU_dNSD_40RowMajorTensorOpMultiplicandCongruous64bELi0ESX_Li8EEELST_0EdSV_NS4_9MmaPolicyINS1_4warp11MmaTensorOpINS6_ILi32ELi32ELi16EEEdSP_dSZ_dSV_NS12_17MmaTensorOpPolicyINSR_3MmaINS6_ILi8ELi8ELi4EEELi32EdSV_dSE_dSV_NSR_13OpMultiplyAddEEENSB_ILi1ELi1EEEEELi1ELb0EbEENSB_ILi0ELi0EEES1D_Li1EEELi3ELNS1_23SharedMemoryClearOptionE0EbEES1G_NS_8epilogue11threadblock8EpilogueIS7_S1C_Li1ENS1I_27PredicatedTileIteratorBlas3INS1I_26OutputTileOptimalThreadMapINS1I_15OutputTileShapeILi64ELi8ELi4ELi1ELi1EEENS1M_ILi1ELi4ELi1ELi1ELi4EEELi256ELi1ELi64EEEdLNS_8BlasModeE1EEENS1H_4warp24FragmentIteratorTensorOpIS14_S17_dNSK_IdLi2ELb1EEESV_EENS1S_20TileIteratorTensorOpIS14_S17_dSV_EENS1I_18SharedLoadIteratorINS1P_18CompactedThreadMapEdLi8EEENS1H_6thread17LinearCombinationIdLi1EddLNS21_9ScaleType4KindE0ELNS_15FloatRoundStyleE2EdEENSB_ILi0ELi4EEELi1ELi1EEENS4_30GemmIdentityThreadblockSwizzleILi1EEELNS_8FillModeE2ELS1Q_1EEEEEvNT_6ParamsE:
	.zero		1328


//--------------------- SYMBOLS --------------------------

	.type		.nv.reservedSmem.offset0,@object
	.size		.nv.reservedSmem.offset0,0x4
	.type		.nv.reservedSmem.cap,@object
	.size		.nv.reservedSmem.cap,0x4
